//
// Generated by NVIDIA NVVM Compiler
//
// Compiler Build ID: CL-36424714
// Cuda compilation tools, release 13.0, V13.0.88
// Based on NVVM 20.0.0
//

.version 9.0
.target sm_100
.address_size 64

	// .globl	_Z15random_passwordPcS_j
.extern .func  (.param .b32 func_retval0) vprintf
(
	.param .b64 vprintf_param_0,
	.param .b64 vprintf_param_1
)
;
.global .align 4 .b8 precalc_xorwow_matrix[102400];
.global .align 4 .b8 precalc_xorwow_offset_matrix[102400];
.global .align 4 .b8 mrg32k3aM1[2304];
.global .align 4 .b8 mrg32k3aM2[2304];
.global .align 4 .b8 mrg32k3aM1SubSeq[2016];
.global .align 4 .b8 mrg32k3aM2SubSeq[2016];
.global .align 4 .b8 mrg32k3aM1Seq[2304];
.global .align 4 .b8 mrg32k3aM2Seq[2304];
.const .align 8 .b8 __cr_lgamma_table[72];
.extern .shared .align 16 .b8 alphabet[];
.global .align 1 .b8 $str[14] = {66, 108, 111, 99, 107, 32, 73, 68, 58, 32, 37, 100, 10};
.global .align 1 .b8 $str$1[15] = {84, 104, 114, 101, 97, 100, 32, 73, 68, 58, 32, 37, 100, 10};
.global .align 1 .b8 $str$2[3] = {37, 99};
.global .align 1 .b8 $str$3[4] = {37, 99, 10};
.global .align 1 .b8 $str$4[6] = {37, 99, 37, 99, 10};
.global .align 1 .b8 $str$5[8] = {37, 99, 37, 99, 37, 99, 10};
.global .align 1 .b8 $str$6[10] = {37, 99, 37, 99, 37, 99, 37, 99, 10};
.global .align 1 .b8 $str$7[12] = {37, 99, 37, 99, 37, 99, 37, 99, 37, 99, 10};
.global .align 1 .b8 $str$8[14] = {37, 99, 37, 99, 37, 99, 37, 99, 37, 99, 37, 99, 10};
.global .align 1 .b8 $str$9[16] = {37, 99, 37, 99, 37, 99, 37, 99, 37, 99, 37, 99, 37, 99, 10};
.global .align 1 .b8 $str$10[18] = {37, 99, 37, 99, 37, 99, 37, 99, 37, 99, 37, 99, 37, 99, 37, 99, 10};

.visible .entry _Z15random_passwordPcS_j(
	.param .u64 .ptr .align 1 _Z15random_passwordPcS_j_param_0,
	.param .u64 .ptr .align 1 _Z15random_passwordPcS_j_param_1,
	.param .u32 _Z15random_passwordPcS_j_param_2
)
{
	.local .align 8 .b8 	__local_depot0[24];
	.reg .b64 	%SP;
	.reg .b64 	%SPL;
	.reg .pred 	%p<27>;
	.reg .b16 	%rs<25>;
	.reg .b32 	%r<323>;
	.reg .b64 	%rd<68>;

	mov.u64 	%SPL, __local_depot0;
	cvta.local.u64 	%SP, %SPL;
	ld.param.u64 	%rd20, [_Z15random_passwordPcS_j_param_0];
	ld.param.u64 	%rd21, [_Z15random_passwordPcS_j_param_1];
	cvta.to.global.u64 	%rd1, %rd21;
	cvta.to.global.u64 	%rd2, %rd20;
	add.u64 	%rd3, %SPL, 0;
	add.u64 	%rd23, %SP, 16;
	add.u64 	%rd4, %SPL, 16;
	mov.b32 	%r292, 0;
$L__BB0_1:
	mov.u32 	%r1, %r292;
	cvt.u64.u32 	%rd24, %r1;
	add.s64 	%rd25, %rd2, %rd24;
	ld.global.u8 	%rs1, [%rd25];
	setp.ne.s16 	%p1, %rs1, 0;
	add.s32 	%r292, %r1, 1;
	@%p1 bra 	$L__BB0_1;
	mov.b32 	%r293, 0;
$L__BB0_3:
	mov.u32 	%r3, %r293;
	cvt.u64.u32 	%rd26, %r3;
	add.s64 	%rd27, %rd1, %rd26;
	ld.global.u8 	%rs2, [%rd27];
	setp.ne.s16 	%p2, %rs2, 0;
	add.s32 	%r293, %r3, 1;
	@%p2 bra 	$L__BB0_3;
	setp.eq.s32 	%p3, %r3, 0;
	@%p3 bra 	$L__BB0_17;
	setp.lt.u32 	%p4, %r3, 16;
	mov.b32 	%r297, 0;
	@%p4 bra 	$L__BB0_8;
	and.b32  	%r78, %r3, -16;
	neg.s32 	%r295, %r78;
	add.s64 	%rd63, %rd1, 7;
	mov.u32 	%r294, alphabet;
	and.b32  	%r297, %r3, 2147483632;
$L__BB0_7:
	.pragma "nounroll";
	ld.global.u8 	%r79, [%rd63+8];
	ld.global.u8 	%r80, [%rd63+7];
	prmt.b32 	%r81, %r80, %r79, 0x3340U;
	ld.global.u8 	%r82, [%rd63+6];
	ld.global.u8 	%r83, [%rd63+5];
	prmt.b32 	%r84, %r83, %r82, 0x3340U;
	prmt.b32 	%r85, %r84, %r81, 0x5410U;
	ld.global.u8 	%r86, [%rd63+4];
	ld.global.u8 	%r87, [%rd63+3];
	prmt.b32 	%r88, %r87, %r86, 0x3340U;
	ld.global.u8 	%r89, [%rd63+2];
	ld.global.u8 	%r90, [%rd63+1];
	prmt.b32 	%r91, %r90, %r89, 0x3340U;
	prmt.b32 	%r92, %r91, %r88, 0x5410U;
	ld.global.u8 	%r93, [%rd63];
	ld.global.u8 	%r94, [%rd63+-1];
	prmt.b32 	%r95, %r94, %r93, 0x3340U;
	ld.global.u8 	%r96, [%rd63+-2];
	ld.global.u8 	%r97, [%rd63+-3];
	prmt.b32 	%r98, %r97, %r96, 0x3340U;
	prmt.b32 	%r99, %r98, %r95, 0x5410U;
	ld.global.u8 	%r100, [%rd63+-4];
	ld.global.u8 	%r101, [%rd63+-5];
	prmt.b32 	%r102, %r101, %r100, 0x3340U;
	ld.global.u8 	%r103, [%rd63+-6];
	ld.global.u8 	%r104, [%rd63+-7];
	prmt.b32 	%r105, %r104, %r103, 0x3340U;
	prmt.b32 	%r106, %r105, %r102, 0x5410U;
	st.shared.v4.b32 	[%r294], {%r106, %r99, %r92, %r85};
	add.s32 	%r295, %r295, 16;
	add.s32 	%r294, %r294, 16;
	add.s64 	%rd63, %rd63, 16;
	setp.ne.s32 	%p5, %r295, 0;
	@%p5 bra 	$L__BB0_7;
$L__BB0_8:
	and.b32  	%r12, %r3, 15;
	setp.eq.s32 	%p6, %r12, 0;
	@%p6 bra 	$L__BB0_17;
	and.b32  	%r13, %r3, 7;
	setp.lt.u32 	%p7, %r12, 8;
	@%p7 bra 	$L__BB0_11;
	cvt.u64.u32 	%rd28, %r297;
	add.s64 	%rd29, %rd1, %rd28;
	ld.global.u8 	%rs3, [%rd29];
	mov.u32 	%r107, alphabet;
	add.s32 	%r108, %r107, %r297;
	st.shared.u8 	[%r108], %rs3;
	ld.global.u8 	%rs4, [%rd29+1];
	st.shared.u8 	[%r108+1], %rs4;
	ld.global.u8 	%rs5, [%rd29+2];
	st.shared.u8 	[%r108+2], %rs5;
	ld.global.u8 	%rs6, [%rd29+3];
	st.shared.u8 	[%r108+3], %rs6;
	ld.global.u8 	%rs7, [%rd29+4];
	st.shared.u8 	[%r108+4], %rs7;
	ld.global.u8 	%rs8, [%rd29+5];
	st.shared.u8 	[%r108+5], %rs8;
	ld.global.u8 	%rs9, [%rd29+6];
	st.shared.u8 	[%r108+6], %rs9;
	ld.global.u8 	%rs10, [%rd29+7];
	st.shared.u8 	[%r108+7], %rs10;
	add.s32 	%r297, %r297, 8;
$L__BB0_11:
	setp.eq.s32 	%p8, %r13, 0;
	@%p8 bra 	$L__BB0_17;
	setp.lt.u32 	%p9, %r13, 4;
	@%p9 bra 	$L__BB0_14;
	cvt.u64.u32 	%rd30, %r297;
	add.s64 	%rd31, %rd1, %rd30;
	ld.global.u8 	%rs11, [%rd31];
	mov.u32 	%r109, alphabet;
	add.s32 	%r110, %r109, %r297;
	st.shared.u8 	[%r110], %rs11;
	ld.global.u8 	%rs12, [%rd31+1];
	st.shared.u8 	[%r110+1], %rs12;
	ld.global.u8 	%rs13, [%rd31+2];
	st.shared.u8 	[%r110+2], %rs13;
	ld.global.u8 	%rs14, [%rd31+3];
	st.shared.u8 	[%r110+3], %rs14;
	add.s32 	%r297, %r297, 4;
$L__BB0_14:
	and.b32  	%r111, %r3, 3;
	setp.eq.s32 	%p10, %r111, 0;
	@%p10 bra 	$L__BB0_17;
	mov.u32 	%r112, alphabet;
	add.s32 	%r300, %r112, %r297;
	cvt.u64.u32 	%rd32, %r297;
	add.s64 	%rd64, %rd1, %rd32;
	neg.s32 	%r299, %r111;
$L__BB0_16:
	.pragma "nounroll";
	ld.global.u8 	%rs15, [%rd64];
	st.shared.u8 	[%r300], %rs15;
	add.s32 	%r300, %r300, 1;
	add.s64 	%rd64, %rd64, 1;
	add.s32 	%r299, %r299, 1;
	setp.ne.s32 	%p11, %r299, 0;
	@%p11 bra 	$L__BB0_16;
$L__BB0_17:
	mov.u32 	%r114, %ctaid.x;
	st.local.u32 	[%rd4], %r114;
	mov.u64 	%rd33, $str;
	cvta.global.u64 	%rd34, %rd33;
	{ // callseq 0, 0
	.param .b64 param0;
	st.param.b64 	[param0], %rd34;
	.param .b64 param1;
	st.param.b64 	[param1], %rd23;
	.param .b32 retval0;
	call.uni (retval0), 
	vprintf, 
	(
	param0, 
	param1
	);
	ld.param.b32 	%r115, [retval0];
	} // callseq 0
	mov.u32 	%r117, %tid.x;
	st.local.u32 	[%rd4], %r117;
	mov.u64 	%rd36, $str$1;
	cvta.global.u64 	%rd37, %rd36;
	{ // callseq 1, 0
	.param .b64 param0;
	st.param.b64 	[param0], %rd37;
	.param .b64 param1;
	st.param.b64 	[param1], %rd23;
	.param .b32 retval0;
	call.uni (retval0), 
	vprintf, 
	(
	param0, 
	param1
	);
	ld.param.b32 	%r118, [retval0];
	} // callseq 1
	setp.eq.s32 	%p12, %r1, 0;
	@%p12 bra 	$L__BB0_39;
	ld.param.u32 	%r291, [_Z15random_passwordPcS_j_param_2];
	xor.b32  	%r122, %r291, -1429050551;
	mul.lo.s32 	%r301, %r122, 1099087573;
	add.s32 	%r317, %r301, 5783321;
	xor.b32  	%r303, %r301, 362436069;
	add.s32 	%r316, %r301, 123456789;
	add.s32 	%r315, %r301, -638133224;
	and.b32  	%r29, %r1, 3;
	setp.lt.u32 	%p13, %r1, 4;
	mov.b32 	%r312, -123459836;
	mov.b32 	%r314, 0;
	@%p13 bra 	$L__BB0_22;
	and.b32  	%r125, %r1, -4;
	neg.s32 	%r302, %r125;
	add.s64 	%rd65, %rd3, 2;
	mov.b32 	%r305, -589760388;
	mov.b32 	%r304, -123459836;
$L__BB0_20:
	.pragma "nounroll";
	mov.u32 	%r37, %r317;
	shr.u32 	%r126, %r316, 2;
	xor.b32  	%r127, %r126, %r316;
	shl.b32 	%r128, %r37, 4;
	shl.b32 	%r129, %r127, 1;
	xor.b32  	%r130, %r128, %r129;
	xor.b32  	%r131, %r130, %r37;
	xor.b32  	%r38, %r131, %r127;
	add.s32 	%r132, %r301, %r38;
	add.s32 	%r133, %r132, -637770787;
	rem.u32 	%r134, %r133, %r3;
	mov.u32 	%r135, alphabet;
	add.s32 	%r136, %r135, %r134;
	ld.shared.u8 	%rs16, [%r136];
	shr.u32 	%r137, %r303, 2;
	xor.b32  	%r138, %r137, %r303;
	shl.b32 	%r139, %r38, 4;
	shl.b32 	%r140, %r138, 1;
	xor.b32  	%r141, %r139, %r140;
	xor.b32  	%r142, %r141, %r38;
	xor.b32  	%r312, %r142, %r138;
	add.s32 	%r143, %r301, %r312;
	add.s32 	%r144, %r143, -637408350;
	rem.u32 	%r145, %r144, %r3;
	add.s32 	%r146, %r135, %r145;
	ld.shared.u8 	%rs17, [%r146];
	st.local.v2.u8 	[%rd65+-2], {%rs16, %rs17};
	shr.u32 	%r147, %r304, 2;
	xor.b32  	%r148, %r147, %r304;
	shl.b32 	%r149, %r312, 4;
	shl.b32 	%r150, %r148, 1;
	xor.b32  	%r151, %r149, %r150;
	xor.b32  	%r152, %r151, %r312;
	xor.b32  	%r40, %r152, %r148;
	add.s32 	%r153, %r301, %r40;
	add.s32 	%r154, %r153, -637045913;
	rem.u32 	%r155, %r154, %r3;
	add.s32 	%r156, %r135, %r155;
	ld.shared.u8 	%rs18, [%r156];
	shr.u32 	%r157, %r305, 2;
	xor.b32  	%r158, %r157, %r305;
	shl.b32 	%r159, %r40, 4;
	shl.b32 	%r160, %r158, 1;
	xor.b32  	%r161, %r159, %r160;
	xor.b32  	%r162, %r161, %r40;
	xor.b32  	%r317, %r162, %r158;
	add.s32 	%r163, %r301, %r317;
	add.s32 	%r164, %r163, -636683476;
	rem.u32 	%r165, %r164, %r3;
	add.s32 	%r166, %r135, %r165;
	ld.shared.u8 	%rs19, [%r166];
	st.local.v2.u8 	[%rd65], {%rs18, %rs19};
	add.s32 	%r302, %r302, 4;
	add.s64 	%rd65, %rd65, 4;
	add.s32 	%r301, %r301, 1449748;
	setp.ne.s32 	%p14, %r302, 0;
	mov.u32 	%r303, %r38;
	mov.u32 	%r304, %r312;
	mov.u32 	%r305, %r40;
	mov.u32 	%r316, %r37;
	@%p14 bra 	$L__BB0_20;
	add.s32 	%r315, %r301, -638133224;
	and.b32  	%r314, %r1, 2147483644;
	mov.u32 	%r316, %r37;
	mov.u32 	%r303, %r38;
$L__BB0_22:
	setp.eq.s32 	%p15, %r29, 0;
	@%p15 bra 	$L__BB0_27;
	setp.eq.s32 	%p16, %r29, 1;
	@%p16 bra 	$L__BB0_25;
	shr.u32 	%r167, %r316, 2;
	xor.b32  	%r168, %r167, %r316;
	shl.b32 	%r169, %r317, 4;
	shl.b32 	%r170, %r168, 1;
	xor.b32  	%r171, %r169, %r170;
	xor.b32  	%r172, %r171, %r317;
	xor.b32  	%r173, %r172, %r168;
	add.s32 	%r174, %r315, %r173;
	add.s32 	%r175, %r174, 362437;
	rem.u32 	%r176, %r175, %r3;
	mov.u32 	%r177, alphabet;
	add.s32 	%r178, %r177, %r176;
	ld.shared.u8 	%rs20, [%r178];
	cvt.u64.u32 	%rd38, %r314;
	add.s64 	%rd39, %rd3, %rd38;
	st.local.u8 	[%rd39], %rs20;
	shr.u32 	%r179, %r303, 2;
	xor.b32  	%r180, %r179, %r303;
	shl.b32 	%r181, %r173, 4;
	shl.b32 	%r182, %r180, 1;
	xor.b32  	%r183, %r181, %r182;
	xor.b32  	%r184, %r183, %r173;
	xor.b32  	%r317, %r184, %r180;
	add.s32 	%r315, %r315, 724874;
	add.s32 	%r185, %r317, %r315;
	rem.u32 	%r186, %r185, %r3;
	add.s32 	%r187, %r177, %r186;
	ld.shared.u8 	%rs21, [%r187];
	st.local.u8 	[%rd39+1], %rs21;
	add.s32 	%r314, %r314, 2;
	mov.u32 	%r316, %r312;
$L__BB0_25:
	and.b32  	%r188, %r1, 1;
	setp.eq.b32 	%p17, %r188, 1;
	not.pred 	%p18, %p17;
	@%p18 bra 	$L__BB0_27;
	shr.u32 	%r189, %r316, 2;
	xor.b32  	%r190, %r189, %r316;
	shl.b32 	%r191, %r317, 4;
	shl.b32 	%r192, %r190, 1;
	xor.b32  	%r193, %r191, %r192;
	xor.b32  	%r194, %r193, %r317;
	xor.b32  	%r195, %r194, %r190;
	add.s32 	%r196, %r315, %r195;
	add.s32 	%r197, %r196, 362437;
	rem.u32 	%r198, %r197, %r3;
	mov.u32 	%r199, alphabet;
	add.s32 	%r200, %r199, %r198;
	ld.shared.u8 	%rs22, [%r200];
	cvt.u64.u32 	%rd40, %r314;
	add.s64 	%rd41, %rd3, %rd40;
	st.local.u8 	[%rd41], %rs22;
$L__BB0_27:
	add.s64 	%rd43, %rd3, %rd24;
	mov.b16 	%rs23, 0;
	st.local.u8 	[%rd43], %rs23;
	and.b32  	%r59, %r1, 15;
	setp.lt.u32 	%p19, %r1, 16;
	mov.b32 	%r320, 0;
	@%p19 bra 	$L__BB0_30;
	and.b32  	%r320, %r1, 2147483632;
	and.b32  	%r202, %r1, -16;
	neg.s32 	%r318, %r202;
	add.s64 	%rd66, %rd3, 7;
	mov.u64 	%rd44, $str$2;
$L__BB0_29:
	.pragma "nounroll";
	ld.local.s8 	%r203, [%rd66+-7];
	st.local.u32 	[%rd4], %r203;
	cvta.global.u64 	%rd45, %rd44;
	{ // callseq 2, 0
	.param .b64 param0;
	st.param.b64 	[param0], %rd45;
	.param .b64 param1;
	st.param.b64 	[param1], %rd23;
	.param .b32 retval0;
	call.uni (retval0), 
	vprintf, 
	(
	param0, 
	param1
	);
	ld.param.b32 	%r204, [retval0];
	} // callseq 2
	ld.local.s8 	%r206, [%rd66+-6];
	st.local.u32 	[%rd4], %r206;
	{ // callseq 3, 0
	.param .b64 param0;
	st.param.b64 	[param0], %rd45;
	.param .b64 param1;
	st.param.b64 	[param1], %rd23;
	.param .b32 retval0;
	call.uni (retval0), 
	vprintf, 
	(
	param0, 
	param1
	);
	ld.param.b32 	%r207, [retval0];
	} // callseq 3
	ld.local.s8 	%r209, [%rd66+-5];
	st.local.u32 	[%rd4], %r209;
	{ // callseq 4, 0
	.param .b64 param0;
	st.param.b64 	[param0], %rd45;
	.param .b64 param1;
	st.param.b64 	[param1], %rd23;
	.param .b32 retval0;
	call.uni (retval0), 
	vprintf, 
	(
	param0, 
	param1
	);
	ld.param.b32 	%r210, [retval0];
	} // callseq 4
	ld.local.s8 	%r212, [%rd66+-4];
	st.local.u32 	[%rd4], %r212;
	{ // callseq 5, 0
	.param .b64 param0;
	st.param.b64 	[param0], %rd45;
	.param .b64 param1;
	st.param.b64 	[param1], %rd23;
	.param .b32 retval0;
	call.uni (retval0), 
	vprintf, 
	(
	param0, 
	param1
	);
	ld.param.b32 	%r213, [retval0];
	} // callseq 5
	ld.local.s8 	%r215, [%rd66+-3];
	st.local.u32 	[%rd4], %r215;
	{ // callseq 6, 0
	.param .b64 param0;
	st.param.b64 	[param0], %rd45;
	.param .b64 param1;
	st.param.b64 	[param1], %rd23;
	.param .b32 retval0;
	call.uni (retval0), 
	vprintf, 
	(
	param0, 
	param1
	);
	ld.param.b32 	%r216, [retval0];
	} // callseq 6
	ld.local.s8 	%r218, [%rd66+-2];
	st.local.u32 	[%rd4], %r218;
	{ // callseq 7, 0
	.param .b64 param0;
	st.param.b64 	[param0], %rd45;
	.param .b64 param1;
	st.param.b64 	[param1], %rd23;
	.param .b32 retval0;
	call.uni (retval0), 
	vprintf, 
	(
	param0, 
	param1
	);
	ld.param.b32 	%r219, [retval0];
	} // callseq 7
	ld.local.s8 	%r221, [%rd66+-1];
	st.local.u32 	[%rd4], %r221;
	{ // callseq 8, 0
	.param .b64 param0;
	st.param.b64 	[param0], %rd45;
	.param .b64 param1;
	st.param.b64 	[param1], %rd23;
	.param .b32 retval0;
	call.uni (retval0), 
	vprintf, 
	(
	param0, 
	param1
	);
	ld.param.b32 	%r222, [retval0];
	} // callseq 8
	ld.local.s8 	%r224, [%rd66];
	st.local.u32 	[%rd4], %r224;
	{ // callseq 9, 0
	.param .b64 param0;
	st.param.b64 	[param0], %rd45;
	.param .b64 param1;
	st.param.b64 	[param1], %rd23;
	.param .b32 retval0;
	call.uni (retval0), 
	vprintf, 
	(
	param0, 
	param1
	);
	ld.param.b32 	%r225, [retval0];
	} // callseq 9
	ld.local.s8 	%r227, [%rd66+1];
	st.local.u32 	[%rd4], %r227;
	{ // callseq 10, 0
	.param .b64 param0;
	st.param.b64 	[param0], %rd45;
	.param .b64 param1;
	st.param.b64 	[param1], %rd23;
	.param .b32 retval0;
	call.uni (retval0), 
	vprintf, 
	(
	param0, 
	param1
	);
	ld.param.b32 	%r228, [retval0];
	} // callseq 10
	ld.local.s8 	%r230, [%rd66+2];
	st.local.u32 	[%rd4], %r230;
	{ // callseq 11, 0
	.param .b64 param0;
	st.param.b64 	[param0], %rd45;
	.param .b64 param1;
	st.param.b64 	[param1], %rd23;
	.param .b32 retval0;
	call.uni (retval0), 
	vprintf, 
	(
	param0, 
	param1
	);
	ld.param.b32 	%r231, [retval0];
	} // callseq 11
	ld.local.s8 	%r233, [%rd66+3];
	st.local.u32 	[%rd4], %r233;
	{ // callseq 12, 0
	.param .b64 param0;
	st.param.b64 	[param0], %rd45;
	.param .b64 param1;
	st.param.b64 	[param1], %rd23;
	.param .b32 retval0;
	call.uni (retval0), 
	vprintf, 
	(
	param0, 
	param1
	);
	ld.param.b32 	%r234, [retval0];
	} // callseq 12
	ld.local.s8 	%r236, [%rd66+4];
	st.local.u32 	[%rd4], %r236;
	{ // callseq 13, 0
	.param .b64 param0;
	st.param.b64 	[param0], %rd45;
	.param .b64 param1;
	st.param.b64 	[param1], %rd23;
	.param .b32 retval0;
	call.uni (retval0), 
	vprintf, 
	(
	param0, 
	param1
	);
	ld.param.b32 	%r237, [retval0];
	} // callseq 13
	ld.local.s8 	%r239, [%rd66+5];
	st.local.u32 	[%rd4], %r239;
	{ // callseq 14, 0
	.param .b64 param0;
	st.param.b64 	[param0], %rd45;
	.param .b64 param1;
	st.param.b64 	[param1], %rd23;
	.param .b32 retval0;
	call.uni (retval0), 
	vprintf, 
	(
	param0, 
	param1
	);
	ld.param.b32 	%r240, [retval0];
	} // callseq 14
	ld.local.s8 	%r242, [%rd66+6];
	st.local.u32 	[%rd4], %r242;
	{ // callseq 15, 0
	.param .b64 param0;
	st.param.b64 	[param0], %rd45;
	.param .b64 param1;
	st.param.b64 	[param1], %rd23;
	.param .b32 retval0;
	call.uni (retval0), 
	vprintf, 
	(
	param0, 
	param1
	);
	ld.param.b32 	%r243, [retval0];
	} // callseq 15
	ld.local.s8 	%r245, [%rd66+7];
	st.local.u32 	[%rd4], %r245;
	{ // callseq 16, 0
	.param .b64 param0;
	st.param.b64 	[param0], %rd45;
	.param .b64 param1;
	st.param.b64 	[param1], %rd23;
	.param .b32 retval0;
	call.uni (retval0), 
	vprintf, 
	(
	param0, 
	param1
	);
	ld.param.b32 	%r246, [retval0];
	} // callseq 16
	ld.local.s8 	%r248, [%rd66+8];
	st.local.u32 	[%rd4], %r248;
	{ // callseq 17, 0
	.param .b64 param0;
	st.param.b64 	[param0], %rd45;
	.param .b64 param1;
	st.param.b64 	[param1], %rd23;
	.param .b32 retval0;
	call.uni (retval0), 
	vprintf, 
	(
	param0, 
	param1
	);
	ld.param.b32 	%r249, [retval0];
	} // callseq 17
	add.s32 	%r318, %r318, 16;
	add.s64 	%rd66, %rd66, 16;
	setp.ne.s32 	%p20, %r318, 0;
	@%p20 bra 	$L__BB0_29;
$L__BB0_30:
	setp.eq.s32 	%p21, %r59, 0;
	@%p21 bra 	$L__BB0_40;
	and.b32  	%r65, %r1, 7;
	setp.lt.u32 	%p22, %r59, 8;
	@%p22 bra 	$L__BB0_33;
	cvt.u64.u32 	%rd47, %r320;
	add.s64 	%rd48, %rd3, %rd47;
	ld.local.s8 	%r251, [%rd48];
	st.local.u32 	[%rd4], %r251;
	mov.u64 	%rd49, $str$2;
	cvta.global.u64 	%rd50, %rd49;
	add.u64 	%rd51, %SP, 16;
	{ // callseq 18, 0
	.param .b64 param0;
	st.param.b64 	[param0], %rd50;
	.param .b64 param1;
	st.param.b64 	[param1], %rd51;
	.param .b32 retval0;
	call.uni (retval0), 
	vprintf, 
	(
	param0, 
	param1
	);
	ld.param.b32 	%r252, [retval0];
	} // callseq 18
	ld.local.s8 	%r254, [%rd48+1];
	st.local.u32 	[%rd4], %r254;
	{ // callseq 19, 0
	.param .b64 param0;
	st.param.b64 	[param0], %rd50;
	.param .b64 param1;
	st.param.b64 	[param1], %rd51;
	.param .b32 retval0;
	call.uni (retval0), 
	vprintf, 
	(
	param0, 
	param1
	);
	ld.param.b32 	%r255, [retval0];
	} // callseq 19
	ld.local.s8 	%r257, [%rd48+2];
	st.local.u32 	[%rd4], %r257;
	{ // callseq 20, 0
	.param .b64 param0;
	st.param.b64 	[param0], %rd50;
	.param .b64 param1;
	st.param.b64 	[param1], %rd51;
	.param .b32 retval0;
	call.uni (retval0), 
	vprintf, 
	(
	param0, 
	param1
	);
	ld.param.b32 	%r258, [retval0];
	} // callseq 20
	ld.local.s8 	%r260, [%rd48+3];
	st.local.u32 	[%rd4], %r260;
	{ // callseq 21, 0
	.param .b64 param0;
	st.param.b64 	[param0], %rd50;
	.param .b64 param1;
	st.param.b64 	[param1], %rd51;
	.param .b32 retval0;
	call.uni (retval0), 
	vprintf, 
	(
	param0, 
	param1
	);
	ld.param.b32 	%r261, [retval0];
	} // callseq 21
	ld.local.s8 	%r263, [%rd48+4];
	st.local.u32 	[%rd4], %r263;
	{ // callseq 22, 0
	.param .b64 param0;
	st.param.b64 	[param0], %rd50;
	.param .b64 param1;
	st.param.b64 	[param1], %rd51;
	.param .b32 retval0;
	call.uni (retval0), 
	vprintf, 
	(
	param0, 
	param1
	);
	ld.param.b32 	%r264, [retval0];
	} // callseq 22
	ld.local.s8 	%r266, [%rd48+5];
	st.local.u32 	[%rd4], %r266;
	{ // callseq 23, 0
	.param .b64 param0;
	st.param.b64 	[param0], %rd50;
	.param .b64 param1;
	st.param.b64 	[param1], %rd51;
	.param .b32 retval0;
	call.uni (retval0), 
	vprintf, 
	(
	param0, 
	param1
	);
	ld.param.b32 	%r267, [retval0];
	} // callseq 23
	ld.local.s8 	%r269, [%rd48+6];
	st.local.u32 	[%rd4], %r269;
	{ // callseq 24, 0
	.param .b64 param0;
	st.param.b64 	[param0], %rd50;
	.param .b64 param1;
	st.param.b64 	[param1], %rd51;
	.param .b32 retval0;
	call.uni (retval0), 
	vprintf, 
	(
	param0, 
	param1
	);
	ld.param.b32 	%r270, [retval0];
	} // callseq 24
	ld.local.s8 	%r272, [%rd48+7];
	st.local.u32 	[%rd4], %r272;
	{ // callseq 25, 0
	.param .b64 param0;
	st.param.b64 	[param0], %rd50;
	.param .b64 param1;
	st.param.b64 	[param1], %rd51;
	.param .b32 retval0;
	call.uni (retval0), 
	vprintf, 
	(
	param0, 
	param1
	);
	ld.param.b32 	%r273, [retval0];
	} // callseq 25
	add.s32 	%r320, %r320, 8;
$L__BB0_33:
	setp.eq.s32 	%p23, %r65, 0;
	@%p23 bra 	$L__BB0_40;
	setp.lt.u32 	%p24, %r65, 4;
	@%p24 bra 	$L__BB0_36;
	cvt.u64.u32 	%rd52, %r320;
	add.s64 	%rd53, %rd3, %rd52;
	ld.local.s8 	%r275, [%rd53];
	st.local.u32 	[%rd4], %r275;
	mov.u64 	%rd54, $str$2;
	cvta.global.u64 	%rd55, %rd54;
	add.u64 	%rd56, %SP, 16;
	{ // callseq 26, 0
	.param .b64 param0;
	st.param.b64 	[param0], %rd55;
	.param .b64 param1;
	st.param.b64 	[param1], %rd56;
	.param .b32 retval0;
	call.uni (retval0), 
	vprintf, 
	(
	param0, 
	param1
	);
	ld.param.b32 	%r276, [retval0];
	} // callseq 26
	ld.local.s8 	%r278, [%rd53+1];
	st.local.u32 	[%rd4], %r278;
	{ // callseq 27, 0
	.param .b64 param0;
	st.param.b64 	[param0], %rd55;
	.param .b64 param1;
	st.param.b64 	[param1], %rd56;
	.param .b32 retval0;
	call.uni (retval0), 
	vprintf, 
	(
	param0, 
	param1
	);
	ld.param.b32 	%r279, [retval0];
	} // callseq 27
	ld.local.s8 	%r281, [%rd53+2];
	st.local.u32 	[%rd4], %r281;
	{ // callseq 28, 0
	.param .b64 param0;
	st.param.b64 	[param0], %rd55;
	.param .b64 param1;
	st.param.b64 	[param1], %rd56;
	.param .b32 retval0;
	call.uni (retval0), 
	vprintf, 
	(
	param0, 
	param1
	);
	ld.param.b32 	%r282, [retval0];
	} // callseq 28
	ld.local.s8 	%r284, [%rd53+3];
	st.local.u32 	[%rd4], %r284;
	{ // callseq 29, 0
	.param .b64 param0;
	st.param.b64 	[param0], %rd55;
	.param .b64 param1;
	st.param.b64 	[param1], %rd56;
	.param .b32 retval0;
	call.uni (retval0), 
	vprintf, 
	(
	param0, 
	param1
	);
	ld.param.b32 	%r285, [retval0];
	} // callseq 29
	add.s32 	%r320, %r320, 4;
$L__BB0_36:
	setp.eq.s32 	%p25, %r29, 0;
	@%p25 bra 	$L__BB0_40;
	cvt.u64.u32 	%rd57, %r320;
	add.s64 	%rd67, %rd3, %rd57;
	and.b32  	%r287, %r1, 3;
	neg.s32 	%r322, %r287;
	mov.u64 	%rd58, $str$2;
	add.u64 	%rd60, %SP, 16;
$L__BB0_38:
	.pragma "nounroll";
	ld.local.s8 	%r288, [%rd67];
	st.local.u32 	[%rd4], %r288;
	cvta.global.u64 	%rd59, %rd58;
	{ // callseq 30, 0
	.param .b64 param0;
	st.param.b64 	[param0], %rd59;
	.param .b64 param1;
	st.param.b64 	[param1], %rd60;
	.param .b32 retval0;
	call.uni (retval0), 
	vprintf, 
	(
	param0, 
	param1
	);
	ld.param.b32 	%r289, [retval0];
	} // callseq 30
	add.s64 	%rd67, %rd67, 1;
	add.s32 	%r322, %r322, 1;
	setp.eq.s32 	%p26, %r322, 0;
	@%p26 bra 	$L__BB0_40;
	bra.uni 	$L__BB0_38;
$L__BB0_39:
	add.s64 	%rd62, %rd3, %rd24;
	mov.b16 	%rs24, 0;
	st.local.u8 	[%rd62], %rs24;
$L__BB0_40:
	ret;

}
	// .globl	_Z10bruteforcePcS_S_
.visible .entry _Z10bruteforcePcS_S_(
	.param .u64 .ptr .align 1 _Z10bruteforcePcS_S__param_0,
	.param .u64 .ptr .align 1 _Z10bruteforcePcS_S__param_1,
	.param .u64 .ptr .align 1 _Z10bruteforcePcS_S__param_2
)
{
	.local .align 16 .b8 	__local_depot1[32];
	.reg .b64 	%SP;
	.reg .b64 	%SPL;
	.reg .pred 	%p<86>;
	.reg .b16 	%rs<3>;
	.reg .b32 	%r<1375>;
	.reg .b64 	%rd<288>;

	mov.u64 	%SPL, __local_depot1;
	cvta.local.u64 	%SP, %SPL;
	ld.param.u64 	%rd71, [_Z10bruteforcePcS_S__param_0];
	ld.param.u64 	%rd72, [_Z10bruteforcePcS_S__param_1];
	cvta.to.global.u64 	%rd1, %rd72;
	cvta.to.global.u64 	%rd2, %rd71;
	add.u64 	%rd73, %SP, 0;
	add.u64 	%rd3, %SPL, 0;
	mov.b32 	%r1336, 0;
$L__BB1_1:
	mov.u32 	%r1, %r1336;
	cvt.u64.u32 	%rd74, %r1;
	add.s64 	%rd75, %rd2, %rd74;
	ld.global.u8 	%rs1, [%rd75];
	setp.ne.s16 	%p1, %rs1, 0;
	add.s32 	%r1336, %r1, 1;
	@%p1 bra 	$L__BB1_1;
	mov.b32 	%r1337, 0;
$L__BB1_3:
	mov.u32 	%r3, %r1337;
	cvt.u64.u32 	%rd76, %r3;
	add.s64 	%rd77, %rd1, %rd76;
	ld.global.u8 	%rs2, [%rd77];
	setp.ne.s16 	%p2, %rs2, 0;
	add.s32 	%r1337, %r3, 1;
	@%p2 bra 	$L__BB1_3;
	setp.gt.s32 	%p3, %r1, 4;
	@%p3 bra 	$L__BB1_36;
	setp.gt.s32 	%p9, %r1, 2;
	@%p9 bra 	$L__BB1_21;
	setp.eq.s32 	%p12, %r1, 1;
	@%p12 bra 	$L__BB1_103;
	setp.eq.s32 	%p13, %r1, 2;
	@%p13 bra 	$L__BB1_8;
	bra.uni 	$L__BB1_116;
$L__BB1_8:
	setp.eq.s32 	%p68, %r3, 0;
	@%p68 bra 	$L__BB1_116;
	mov.u32 	%r1123, %tid.x;
	cvt.u64.u32 	%rd240, %r1123;
	add.s64 	%rd25, %rd1, %rd240;
	add.s32 	%r1124, %r3, -1;
	and.b32  	%r29, %r3, 15;
	setp.lt.u32 	%p69, %r1124, 15;
	mov.b32 	%r1350, 0;
	@%p69 bra 	$L__BB1_12;
	and.b32  	%r1350, %r3, 2147483632;
	and.b32  	%r1125, %r3, -16;
	neg.s32 	%r1339, %r1125;
	add.s64 	%rd276, %rd1, 7;
	mov.u64 	%rd241, $str$4;
$L__BB1_11:
	.pragma "nounroll";
	ld.global.s8 	%r1126, [%rd276+-7];
	ld.global.s8 	%r1127, [%rd25];
	st.local.v2.u32 	[%rd3], {%r1126, %r1127};
	cvta.global.u64 	%rd242, %rd241;
	{ // callseq 163, 0
	.param .b64 param0;
	st.param.b64 	[param0], %rd242;
	.param .b64 param1;
	st.param.b64 	[param1], %rd73;
	.param .b32 retval0;
	call.uni (retval0), 
	vprintf, 
	(
	param0, 
	param1
	);
	ld.param.b32 	%r1128, [retval0];
	} // callseq 163
	ld.global.s8 	%r1130, [%rd276+-6];
	ld.global.s8 	%r1131, [%rd25];
	st.local.v2.u32 	[%rd3], {%r1130, %r1131};
	{ // callseq 164, 0
	.param .b64 param0;
	st.param.b64 	[param0], %rd242;
	.param .b64 param1;
	st.param.b64 	[param1], %rd73;
	.param .b32 retval0;
	call.uni (retval0), 
	vprintf, 
	(
	param0, 
	param1
	);
	ld.param.b32 	%r1132, [retval0];
	} // callseq 164
	ld.global.s8 	%r1134, [%rd276+-5];
	ld.global.s8 	%r1135, [%rd25];
	st.local.v2.u32 	[%rd3], {%r1134, %r1135};
	{ // callseq 165, 0
	.param .b64 param0;
	st.param.b64 	[param0], %rd242;
	.param .b64 param1;
	st.param.b64 	[param1], %rd73;
	.param .b32 retval0;
	call.uni (retval0), 
	vprintf, 
	(
	param0, 
	param1
	);
	ld.param.b32 	%r1136, [retval0];
	} // callseq 165
	ld.global.s8 	%r1138, [%rd276+-4];
	ld.global.s8 	%r1139, [%rd25];
	st.local.v2.u32 	[%rd3], {%r1138, %r1139};
	{ // callseq 166, 0
	.param .b64 param0;
	st.param.b64 	[param0], %rd242;
	.param .b64 param1;
	st.param.b64 	[param1], %rd73;
	.param .b32 retval0;
	call.uni (retval0), 
	vprintf, 
	(
	param0, 
	param1
	);
	ld.param.b32 	%r1140, [retval0];
	} // callseq 166
	ld.global.s8 	%r1142, [%rd276+-3];
	ld.global.s8 	%r1143, [%rd25];
	st.local.v2.u32 	[%rd3], {%r1142, %r1143};
	{ // callseq 167, 0
	.param .b64 param0;
	st.param.b64 	[param0], %rd242;
	.param .b64 param1;
	st.param.b64 	[param1], %rd73;
	.param .b32 retval0;
	call.uni (retval0), 
	vprintf, 
	(
	param0, 
	param1
	);
	ld.param.b32 	%r1144, [retval0];
	} // callseq 167
	ld.global.s8 	%r1146, [%rd276+-2];
	ld.global.s8 	%r1147, [%rd25];
	st.local.v2.u32 	[%rd3], {%r1146, %r1147};
	{ // callseq 168, 0
	.param .b64 param0;
	st.param.b64 	[param0], %rd242;
	.param .b64 param1;
	st.param.b64 	[param1], %rd73;
	.param .b32 retval0;
	call.uni (retval0), 
	vprintf, 
	(
	param0, 
	param1
	);
	ld.param.b32 	%r1148, [retval0];
	} // callseq 168
	ld.global.s8 	%r1150, [%rd276+-1];
	ld.global.s8 	%r1151, [%rd25];
	st.local.v2.u32 	[%rd3], {%r1150, %r1151};
	{ // callseq 169, 0
	.param .b64 param0;
	st.param.b64 	[param0], %rd242;
	.param .b64 param1;
	st.param.b64 	[param1], %rd73;
	.param .b32 retval0;
	call.uni (retval0), 
	vprintf, 
	(
	param0, 
	param1
	);
	ld.param.b32 	%r1152, [retval0];
	} // callseq 169
	ld.global.s8 	%r1154, [%rd276];
	ld.global.s8 	%r1155, [%rd25];
	st.local.v2.u32 	[%rd3], {%r1154, %r1155};
	{ // callseq 170, 0
	.param .b64 param0;
	st.param.b64 	[param0], %rd242;
	.param .b64 param1;
	st.param.b64 	[param1], %rd73;
	.param .b32 retval0;
	call.uni (retval0), 
	vprintf, 
	(
	param0, 
	param1
	);
	ld.param.b32 	%r1156, [retval0];
	} // callseq 170
	ld.global.s8 	%r1158, [%rd276+1];
	ld.global.s8 	%r1159, [%rd25];
	st.local.v2.u32 	[%rd3], {%r1158, %r1159};
	{ // callseq 171, 0
	.param .b64 param0;
	st.param.b64 	[param0], %rd242;
	.param .b64 param1;
	st.param.b64 	[param1], %rd73;
	.param .b32 retval0;
	call.uni (retval0), 
	vprintf, 
	(
	param0, 
	param1
	);
	ld.param.b32 	%r1160, [retval0];
	} // callseq 171
	ld.global.s8 	%r1162, [%rd276+2];
	ld.global.s8 	%r1163, [%rd25];
	st.local.v2.u32 	[%rd3], {%r1162, %r1163};
	{ // callseq 172, 0
	.param .b64 param0;
	st.param.b64 	[param0], %rd242;
	.param .b64 param1;
	st.param.b64 	[param1], %rd73;
	.param .b32 retval0;
	call.uni (retval0), 
	vprintf, 
	(
	param0, 
	param1
	);
	ld.param.b32 	%r1164, [retval0];
	} // callseq 172
	ld.global.s8 	%r1166, [%rd276+3];
	ld.global.s8 	%r1167, [%rd25];
	st.local.v2.u32 	[%rd3], {%r1166, %r1167};
	{ // callseq 173, 0
	.param .b64 param0;
	st.param.b64 	[param0], %rd242;
	.param .b64 param1;
	st.param.b64 	[param1], %rd73;
	.param .b32 retval0;
	call.uni (retval0), 
	vprintf, 
	(
	param0, 
	param1
	);
	ld.param.b32 	%r1168, [retval0];
	} // callseq 173
	ld.global.s8 	%r1170, [%rd276+4];
	ld.global.s8 	%r1171, [%rd25];
	st.local.v2.u32 	[%rd3], {%r1170, %r1171};
	{ // callseq 174, 0
	.param .b64 param0;
	st.param.b64 	[param0], %rd242;
	.param .b64 param1;
	st.param.b64 	[param1], %rd73;
	.param .b32 retval0;
	call.uni (retval0), 
	vprintf, 
	(
	param0, 
	param1
	);
	ld.param.b32 	%r1172, [retval0];
	} // callseq 174
	ld.global.s8 	%r1174, [%rd276+5];
	ld.global.s8 	%r1175, [%rd25];
	st.local.v2.u32 	[%rd3], {%r1174, %r1175};
	{ // callseq 175, 0
	.param .b64 param0;
	st.param.b64 	[param0], %rd242;
	.param .b64 param1;
	st.param.b64 	[param1], %rd73;
	.param .b32 retval0;
	call.uni (retval0), 
	vprintf, 
	(
	param0, 
	param1
	);
	ld.param.b32 	%r1176, [retval0];
	} // callseq 175
	ld.global.s8 	%r1178, [%rd276+6];
	ld.global.s8 	%r1179, [%rd25];
	st.local.v2.u32 	[%rd3], {%r1178, %r1179};
	{ // callseq 176, 0
	.param .b64 param0;
	st.param.b64 	[param0], %rd242;
	.param .b64 param1;
	st.param.b64 	[param1], %rd73;
	.param .b32 retval0;
	call.uni (retval0), 
	vprintf, 
	(
	param0, 
	param1
	);
	ld.param.b32 	%r1180, [retval0];
	} // callseq 176
	ld.global.s8 	%r1182, [%rd276+7];
	ld.global.s8 	%r1183, [%rd25];
	st.local.v2.u32 	[%rd3], {%r1182, %r1183};
	{ // callseq 177, 0
	.param .b64 param0;
	st.param.b64 	[param0], %rd242;
	.param .b64 param1;
	st.param.b64 	[param1], %rd73;
	.param .b32 retval0;
	call.uni (retval0), 
	vprintf, 
	(
	param0, 
	param1
	);
	ld.param.b32 	%r1184, [retval0];
	} // callseq 177
	ld.global.s8 	%r1186, [%rd276+8];
	ld.global.s8 	%r1187, [%rd25];
	st.local.v2.u32 	[%rd3], {%r1186, %r1187};
	{ // callseq 178, 0
	.param .b64 param0;
	st.param.b64 	[param0], %rd242;
	.param .b64 param1;
	st.param.b64 	[param1], %rd73;
	.param .b32 retval0;
	call.uni (retval0), 
	vprintf, 
	(
	param0, 
	param1
	);
	ld.param.b32 	%r1188, [retval0];
	} // callseq 178
	add.s32 	%r1339, %r1339, 16;
	add.s64 	%rd276, %rd276, 16;
	setp.eq.s32 	%p70, %r1339, 0;
	@%p70 bra 	$L__BB1_12;
	bra.uni 	$L__BB1_11;
$L__BB1_12:
	setp.eq.s32 	%p71, %r29, 0;
	@%p71 bra 	$L__BB1_116;
	and.b32  	%r64, %r3, 7;
	setp.lt.u32 	%p72, %r29, 8;
	@%p72 bra 	$L__BB1_15;
	cvt.u64.u32 	%rd244, %r1350;
	add.s64 	%rd245, %rd1, %rd244;
	ld.global.s8 	%r1190, [%rd245];
	ld.global.s8 	%r1191, [%rd25];
	st.local.v2.u32 	[%rd3], {%r1190, %r1191};
	mov.u64 	%rd246, $str$4;
	cvta.global.u64 	%rd247, %rd246;
	{ // callseq 179, 0
	.param .b64 param0;
	st.param.b64 	[param0], %rd247;
	.param .b64 param1;
	st.param.b64 	[param1], %rd73;
	.param .b32 retval0;
	call.uni (retval0), 
	vprintf, 
	(
	param0, 
	param1
	);
	ld.param.b32 	%r1192, [retval0];
	} // callseq 179
	ld.global.s8 	%r1194, [%rd245+1];
	ld.global.s8 	%r1195, [%rd25];
	st.local.v2.u32 	[%rd3], {%r1194, %r1195};
	{ // callseq 180, 0
	.param .b64 param0;
	st.param.b64 	[param0], %rd247;
	.param .b64 param1;
	st.param.b64 	[param1], %rd73;
	.param .b32 retval0;
	call.uni (retval0), 
	vprintf, 
	(
	param0, 
	param1
	);
	ld.param.b32 	%r1196, [retval0];
	} // callseq 180
	ld.global.s8 	%r1198, [%rd245+2];
	ld.global.s8 	%r1199, [%rd25];
	st.local.v2.u32 	[%rd3], {%r1198, %r1199};
	{ // callseq 181, 0
	.param .b64 param0;
	st.param.b64 	[param0], %rd247;
	.param .b64 param1;
	st.param.b64 	[param1], %rd73;
	.param .b32 retval0;
	call.uni (retval0), 
	vprintf, 
	(
	param0, 
	param1
	);
	ld.param.b32 	%r1200, [retval0];
	} // callseq 181
	ld.global.s8 	%r1202, [%rd245+3];
	ld.global.s8 	%r1203, [%rd25];
	st.local.v2.u32 	[%rd3], {%r1202, %r1203};
	{ // callseq 182, 0
	.param .b64 param0;
	st.param.b64 	[param0], %rd247;
	.param .b64 param1;
	st.param.b64 	[param1], %rd73;
	.param .b32 retval0;
	call.uni (retval0), 
	vprintf, 
	(
	param0, 
	param1
	);
	ld.param.b32 	%r1204, [retval0];
	} // callseq 182
	ld.global.s8 	%r1206, [%rd245+4];
	ld.global.s8 	%r1207, [%rd25];
	st.local.v2.u32 	[%rd3], {%r1206, %r1207};
	{ // callseq 183, 0
	.param .b64 param0;
	st.param.b64 	[param0], %rd247;
	.param .b64 param1;
	st.param.b64 	[param1], %rd73;
	.param .b32 retval0;
	call.uni (retval0), 
	vprintf, 
	(
	param0, 
	param1
	);
	ld.param.b32 	%r1208, [retval0];
	} // callseq 183
	ld.global.s8 	%r1210, [%rd245+5];
	ld.global.s8 	%r1211, [%rd25];
	st.local.v2.u32 	[%rd3], {%r1210, %r1211};
	{ // callseq 184, 0
	.param .b64 param0;
	st.param.b64 	[param0], %rd247;
	.param .b64 param1;
	st.param.b64 	[param1], %rd73;
	.param .b32 retval0;
	call.uni (retval0), 
	vprintf, 
	(
	param0, 
	param1
	);
	ld.param.b32 	%r1212, [retval0];
	} // callseq 184
	ld.global.s8 	%r1214, [%rd245+6];
	ld.global.s8 	%r1215, [%rd25];
	st.local.v2.u32 	[%rd3], {%r1214, %r1215};
	{ // callseq 185, 0
	.param .b64 param0;
	st.param.b64 	[param0], %rd247;
	.param .b64 param1;
	st.param.b64 	[param1], %rd73;
	.param .b32 retval0;
	call.uni (retval0), 
	vprintf, 
	(
	param0, 
	param1
	);
	ld.param.b32 	%r1216, [retval0];
	} // callseq 185
	ld.global.s8 	%r1218, [%rd245+7];
	ld.global.s8 	%r1219, [%rd25];
	st.local.v2.u32 	[%rd3], {%r1218, %r1219};
	{ // callseq 186, 0
	.param .b64 param0;
	st.param.b64 	[param0], %rd247;
	.param .b64 param1;
	st.param.b64 	[param1], %rd73;
	.param .b32 retval0;
	call.uni (retval0), 
	vprintf, 
	(
	param0, 
	param1
	);
	ld.param.b32 	%r1220, [retval0];
	} // callseq 186
	add.s32 	%r1350, %r1350, 8;
$L__BB1_15:
	setp.eq.s32 	%p73, %r64, 0;
	@%p73 bra 	$L__BB1_116;
	setp.lt.u32 	%p74, %r64, 4;
	@%p74 bra 	$L__BB1_18;
	cvt.u64.u32 	%rd249, %r1350;
	add.s64 	%rd250, %rd1, %rd249;
	ld.global.s8 	%r1222, [%rd250];
	ld.global.s8 	%r1223, [%rd25];
	st.local.v2.u32 	[%rd3], {%r1222, %r1223};
	mov.u64 	%rd251, $str$4;
	cvta.global.u64 	%rd252, %rd251;
	{ // callseq 187, 0
	.param .b64 param0;
	st.param.b64 	[param0], %rd252;
	.param .b64 param1;
	st.param.b64 	[param1], %rd73;
	.param .b32 retval0;
	call.uni (retval0), 
	vprintf, 
	(
	param0, 
	param1
	);
	ld.param.b32 	%r1224, [retval0];
	} // callseq 187
	ld.global.s8 	%r1226, [%rd250+1];
	ld.global.s8 	%r1227, [%rd25];
	st.local.v2.u32 	[%rd3], {%r1226, %r1227};
	{ // callseq 188, 0
	.param .b64 param0;
	st.param.b64 	[param0], %rd252;
	.param .b64 param1;
	st.param.b64 	[param1], %rd73;
	.param .b32 retval0;
	call.uni (retval0), 
	vprintf, 
	(
	param0, 
	param1
	);
	ld.param.b32 	%r1228, [retval0];
	} // callseq 188
	ld.global.s8 	%r1230, [%rd250+2];
	ld.global.s8 	%r1231, [%rd25];
	st.local.v2.u32 	[%rd3], {%r1230, %r1231};
	{ // callseq 189, 0
	.param .b64 param0;
	st.param.b64 	[param0], %rd252;
	.param .b64 param1;
	st.param.b64 	[param1], %rd73;
	.param .b32 retval0;
	call.uni (retval0), 
	vprintf, 
	(
	param0, 
	param1
	);
	ld.param.b32 	%r1232, [retval0];
	} // callseq 189
	ld.global.s8 	%r1234, [%rd250+3];
	ld.global.s8 	%r1235, [%rd25];
	st.local.v2.u32 	[%rd3], {%r1234, %r1235};
	{ // callseq 190, 0
	.param .b64 param0;
	st.param.b64 	[param0], %rd252;
	.param .b64 param1;
	st.param.b64 	[param1], %rd73;
	.param .b32 retval0;
	call.uni (retval0), 
	vprintf, 
	(
	param0, 
	param1
	);
	ld.param.b32 	%r1236, [retval0];
	} // callseq 190
	add.s32 	%r1350, %r1350, 4;
$L__BB1_18:
	and.b32  	%r1238, %r3, 3;
	setp.eq.s32 	%p75, %r1238, 0;
	@%p75 bra 	$L__BB1_116;
	cvt.u64.u32 	%rd254, %r1350;
	add.s64 	%rd284, %rd1, %rd254;
	neg.s32 	%r1353, %r1238;
	mov.u64 	%rd255, $str$4;
$L__BB1_20:
	.pragma "nounroll";
	ld.global.s8 	%r1240, [%rd284];
	ld.global.s8 	%r1241, [%rd25];
	st.local.v2.u32 	[%rd3], {%r1240, %r1241};
	cvta.global.u64 	%rd256, %rd255;
	{ // callseq 191, 0
	.param .b64 param0;
	st.param.b64 	[param0], %rd256;
	.param .b64 param1;
	st.param.b64 	[param1], %rd73;
	.param .b32 retval0;
	call.uni (retval0), 
	vprintf, 
	(
	param0, 
	param1
	);
	ld.param.b32 	%r1242, [retval0];
	} // callseq 191
	add.s64 	%rd284, %rd284, 1;
	add.s32 	%r1353, %r1353, 1;
	setp.eq.s32 	%p76, %r1353, 0;
	@%p76 bra 	$L__BB1_116;
	bra.uni 	$L__BB1_20;
$L__BB1_21:
	setp.eq.s32 	%p10, %r1, 3;
	@%p10 bra 	$L__BB1_90;
	setp.eq.s32 	%p11, %r1, 4;
	@%p11 bra 	$L__BB1_23;
	bra.uni 	$L__BB1_116;
$L__BB1_23:
	setp.eq.s32 	%p50, %r3, 0;
	@%p50 bra 	$L__BB1_116;
	mov.u32 	%r786, %tid.x;
	cvt.u64.u32 	%rd201, %r786;
	add.s64 	%rd18, %rd1, %rd201;
	mov.u32 	%r787, %ctaid.x;
	div.u32 	%r788, %r787, %r3;
	mul.lo.s32 	%r789, %r788, %r3;
	sub.s32 	%r790, %r787, %r789;
	cvt.u64.u32 	%rd202, %r790;
	add.s64 	%rd19, %rd1, %rd202;
	rem.u32 	%r791, %r788, %r3;
	cvt.u64.u32 	%rd203, %r791;
	add.s64 	%rd20, %rd1, %rd203;
	and.b32  	%r23, %r3, 15;
	setp.lt.u32 	%p51, %r3, 16;
	mov.b32 	%r1358, 0;
	@%p51 bra 	$L__BB1_27;
	and.b32  	%r1358, %r3, 2147483632;
	and.b32  	%r792, %r3, -16;
	neg.s32 	%r1341, %r792;
	add.s64 	%rd278, %rd1, 7;
	mov.u64 	%rd204, $str$6;
$L__BB1_26:
	.pragma "nounroll";
	ld.global.s8 	%r793, [%rd278+-7];
	ld.global.s8 	%r794, [%rd18];
	ld.global.s8 	%r795, [%rd19];
	ld.global.s8 	%r796, [%rd20];
	st.local.v4.u32 	[%rd3], {%r793, %r794, %r795, %r796};
	cvta.global.u64 	%rd205, %rd204;
	add.u64 	%rd206, %SP, 0;
	{ // callseq 105, 0
	.param .b64 param0;
	st.param.b64 	[param0], %rd205;
	.param .b64 param1;
	st.param.b64 	[param1], %rd206;
	.param .b32 retval0;
	call.uni (retval0), 
	vprintf, 
	(
	param0, 
	param1
	);
	ld.param.b32 	%r797, [retval0];
	} // callseq 105
	ld.global.s8 	%r799, [%rd278+-6];
	ld.global.s8 	%r800, [%rd18];
	ld.global.s8 	%r801, [%rd19];
	ld.global.s8 	%r802, [%rd20];
	st.local.v4.u32 	[%rd3], {%r799, %r800, %r801, %r802};
	{ // callseq 106, 0
	.param .b64 param0;
	st.param.b64 	[param0], %rd205;
	.param .b64 param1;
	st.param.b64 	[param1], %rd206;
	.param .b32 retval0;
	call.uni (retval0), 
	vprintf, 
	(
	param0, 
	param1
	);
	ld.param.b32 	%r803, [retval0];
	} // callseq 106
	ld.global.s8 	%r805, [%rd278+-5];
	ld.global.s8 	%r806, [%rd18];
	ld.global.s8 	%r807, [%rd19];
	ld.global.s8 	%r808, [%rd20];
	st.local.v4.u32 	[%rd3], {%r805, %r806, %r807, %r808};
	{ // callseq 107, 0
	.param .b64 param0;
	st.param.b64 	[param0], %rd205;
	.param .b64 param1;
	st.param.b64 	[param1], %rd206;
	.param .b32 retval0;
	call.uni (retval0), 
	vprintf, 
	(
	param0, 
	param1
	);
	ld.param.b32 	%r809, [retval0];
	} // callseq 107
	ld.global.s8 	%r811, [%rd278+-4];
	ld.global.s8 	%r812, [%rd18];
	ld.global.s8 	%r813, [%rd19];
	ld.global.s8 	%r814, [%rd20];
	st.local.v4.u32 	[%rd3], {%r811, %r812, %r813, %r814};
	{ // callseq 108, 0
	.param .b64 param0;
	st.param.b64 	[param0], %rd205;
	.param .b64 param1;
	st.param.b64 	[param1], %rd206;
	.param .b32 retval0;
	call.uni (retval0), 
	vprintf, 
	(
	param0, 
	param1
	);
	ld.param.b32 	%r815, [retval0];
	} // callseq 108
	ld.global.s8 	%r817, [%rd278+-3];
	ld.global.s8 	%r818, [%rd18];
	ld.global.s8 	%r819, [%rd19];
	ld.global.s8 	%r820, [%rd20];
	st.local.v4.u32 	[%rd3], {%r817, %r818, %r819, %r820};
	{ // callseq 109, 0
	.param .b64 param0;
	st.param.b64 	[param0], %rd205;
	.param .b64 param1;
	st.param.b64 	[param1], %rd206;
	.param .b32 retval0;
	call.uni (retval0), 
	vprintf, 
	(
	param0, 
	param1
	);
	ld.param.b32 	%r821, [retval0];
	} // callseq 109
	ld.global.s8 	%r823, [%rd278+-2];
	ld.global.s8 	%r824, [%rd18];
	ld.global.s8 	%r825, [%rd19];
	ld.global.s8 	%r826, [%rd20];
	st.local.v4.u32 	[%rd3], {%r823, %r824, %r825, %r826};
	{ // callseq 110, 0
	.param .b64 param0;
	st.param.b64 	[param0], %rd205;
	.param .b64 param1;
	st.param.b64 	[param1], %rd206;
	.param .b32 retval0;
	call.uni (retval0), 
	vprintf, 
	(
	param0, 
	param1
	);
	ld.param.b32 	%r827, [retval0];
	} // callseq 110
	ld.global.s8 	%r829, [%rd278+-1];
	ld.global.s8 	%r830, [%rd18];
	ld.global.s8 	%r831, [%rd19];
	ld.global.s8 	%r832, [%rd20];
	st.local.v4.u32 	[%rd3], {%r829, %r830, %r831, %r832};
	{ // callseq 111, 0
	.param .b64 param0;
	st.param.b64 	[param0], %rd205;
	.param .b64 param1;
	st.param.b64 	[param1], %rd206;
	.param .b32 retval0;
	call.uni (retval0), 
	vprintf, 
	(
	param0, 
	param1
	);
	ld.param.b32 	%r833, [retval0];
	} // callseq 111
	ld.global.s8 	%r835, [%rd278];
	ld.global.s8 	%r836, [%rd18];
	ld.global.s8 	%r837, [%rd19];
	ld.global.s8 	%r838, [%rd20];
	st.local.v4.u32 	[%rd3], {%r835, %r836, %r837, %r838};
	{ // callseq 112, 0
	.param .b64 param0;
	st.param.b64 	[param0], %rd205;
	.param .b64 param1;
	st.param.b64 	[param1], %rd206;
	.param .b32 retval0;
	call.uni (retval0), 
	vprintf, 
	(
	param0, 
	param1
	);
	ld.param.b32 	%r839, [retval0];
	} // callseq 112
	ld.global.s8 	%r841, [%rd278+1];
	ld.global.s8 	%r842, [%rd18];
	ld.global.s8 	%r843, [%rd19];
	ld.global.s8 	%r844, [%rd20];
	st.local.v4.u32 	[%rd3], {%r841, %r842, %r843, %r844};
	{ // callseq 113, 0
	.param .b64 param0;
	st.param.b64 	[param0], %rd205;
	.param .b64 param1;
	st.param.b64 	[param1], %rd206;
	.param .b32 retval0;
	call.uni (retval0), 
	vprintf, 
	(
	param0, 
	param1
	);
	ld.param.b32 	%r845, [retval0];
	} // callseq 113
	ld.global.s8 	%r847, [%rd278+2];
	ld.global.s8 	%r848, [%rd18];
	ld.global.s8 	%r849, [%rd19];
	ld.global.s8 	%r850, [%rd20];
	st.local.v4.u32 	[%rd3], {%r847, %r848, %r849, %r850};
	{ // callseq 114, 0
	.param .b64 param0;
	st.param.b64 	[param0], %rd205;
	.param .b64 param1;
	st.param.b64 	[param1], %rd206;
	.param .b32 retval0;
	call.uni (retval0), 
	vprintf, 
	(
	param0, 
	param1
	);
	ld.param.b32 	%r851, [retval0];
	} // callseq 114
	ld.global.s8 	%r853, [%rd278+3];
	ld.global.s8 	%r854, [%rd18];
	ld.global.s8 	%r855, [%rd19];
	ld.global.s8 	%r856, [%rd20];
	st.local.v4.u32 	[%rd3], {%r853, %r854, %r855, %r856};
	{ // callseq 115, 0
	.param .b64 param0;
	st.param.b64 	[param0], %rd205;
	.param .b64 param1;
	st.param.b64 	[param1], %rd206;
	.param .b32 retval0;
	call.uni (retval0), 
	vprintf, 
	(
	param0, 
	param1
	);
	ld.param.b32 	%r857, [retval0];
	} // callseq 115
	ld.global.s8 	%r859, [%rd278+4];
	ld.global.s8 	%r860, [%rd18];
	ld.global.s8 	%r861, [%rd19];
	ld.global.s8 	%r862, [%rd20];
	st.local.v4.u32 	[%rd3], {%r859, %r860, %r861, %r862};
	{ // callseq 116, 0
	.param .b64 param0;
	st.param.b64 	[param0], %rd205;
	.param .b64 param1;
	st.param.b64 	[param1], %rd206;
	.param .b32 retval0;
	call.uni (retval0), 
	vprintf, 
	(
	param0, 
	param1
	);
	ld.param.b32 	%r863, [retval0];
	} // callseq 116
	ld.global.s8 	%r865, [%rd278+5];
	ld.global.s8 	%r866, [%rd18];
	ld.global.s8 	%r867, [%rd19];
	ld.global.s8 	%r868, [%rd20];
	st.local.v4.u32 	[%rd3], {%r865, %r866, %r867, %r868};
	{ // callseq 117, 0
	.param .b64 param0;
	st.param.b64 	[param0], %rd205;
	.param .b64 param1;
	st.param.b64 	[param1], %rd206;
	.param .b32 retval0;
	call.uni (retval0), 
	vprintf, 
	(
	param0, 
	param1
	);
	ld.param.b32 	%r869, [retval0];
	} // callseq 117
	ld.global.s8 	%r871, [%rd278+6];
	ld.global.s8 	%r872, [%rd18];
	ld.global.s8 	%r873, [%rd19];
	ld.global.s8 	%r874, [%rd20];
	st.local.v4.u32 	[%rd3], {%r871, %r872, %r873, %r874};
	{ // callseq 118, 0
	.param .b64 param0;
	st.param.b64 	[param0], %rd205;
	.param .b64 param1;
	st.param.b64 	[param1], %rd206;
	.param .b32 retval0;
	call.uni (retval0), 
	vprintf, 
	(
	param0, 
	param1
	);
	ld.param.b32 	%r875, [retval0];
	} // callseq 118
	ld.global.s8 	%r877, [%rd278+7];
	ld.global.s8 	%r878, [%rd18];
	ld.global.s8 	%r879, [%rd19];
	ld.global.s8 	%r880, [%rd20];
	st.local.v4.u32 	[%rd3], {%r877, %r878, %r879, %r880};
	{ // callseq 119, 0
	.param .b64 param0;
	st.param.b64 	[param0], %rd205;
	.param .b64 param1;
	st.param.b64 	[param1], %rd206;
	.param .b32 retval0;
	call.uni (retval0), 
	vprintf, 
	(
	param0, 
	param1
	);
	ld.param.b32 	%r881, [retval0];
	} // callseq 119
	ld.global.s8 	%r883, [%rd278+8];
	ld.global.s8 	%r884, [%rd18];
	ld.global.s8 	%r885, [%rd19];
	ld.global.s8 	%r886, [%rd20];
	st.local.v4.u32 	[%rd3], {%r883, %r884, %r885, %r886};
	{ // callseq 120, 0
	.param .b64 param0;
	st.param.b64 	[param0], %rd205;
	.param .b64 param1;
	st.param.b64 	[param1], %rd206;
	.param .b32 retval0;
	call.uni (retval0), 
	vprintf, 
	(
	param0, 
	param1
	);
	ld.param.b32 	%r887, [retval0];
	} // callseq 120
	add.s32 	%r1341, %r1341, 16;
	add.s64 	%rd278, %rd278, 16;
	setp.eq.s32 	%p52, %r1341, 0;
	@%p52 bra 	$L__BB1_27;
	bra.uni 	$L__BB1_26;
$L__BB1_27:
	setp.eq.s32 	%p53, %r23, 0;
	@%p53 bra 	$L__BB1_116;
	and.b32  	%r82, %r3, 7;
	setp.lt.u32 	%p54, %r23, 8;
	@%p54 bra 	$L__BB1_30;
	cvt.u64.u32 	%rd207, %r1358;
	add.s64 	%rd208, %rd1, %rd207;
	ld.global.s8 	%r889, [%rd208];
	ld.global.s8 	%r890, [%rd18];
	ld.global.s8 	%r891, [%rd19];
	ld.global.s8 	%r892, [%rd20];
	st.local.v4.u32 	[%rd3], {%r889, %r890, %r891, %r892};
	mov.u64 	%rd209, $str$6;
	cvta.global.u64 	%rd210, %rd209;
	add.u64 	%rd211, %SP, 0;
	{ // callseq 121, 0
	.param .b64 param0;
	st.param.b64 	[param0], %rd210;
	.param .b64 param1;
	st.param.b64 	[param1], %rd211;
	.param .b32 retval0;
	call.uni (retval0), 
	vprintf, 
	(
	param0, 
	param1
	);
	ld.param.b32 	%r893, [retval0];
	} // callseq 121
	ld.global.s8 	%r895, [%rd208+1];
	ld.global.s8 	%r896, [%rd18];
	ld.global.s8 	%r897, [%rd19];
	ld.global.s8 	%r898, [%rd20];
	st.local.v4.u32 	[%rd3], {%r895, %r896, %r897, %r898};
	{ // callseq 122, 0
	.param .b64 param0;
	st.param.b64 	[param0], %rd210;
	.param .b64 param1;
	st.param.b64 	[param1], %rd211;
	.param .b32 retval0;
	call.uni (retval0), 
	vprintf, 
	(
	param0, 
	param1
	);
	ld.param.b32 	%r899, [retval0];
	} // callseq 122
	ld.global.s8 	%r901, [%rd208+2];
	ld.global.s8 	%r902, [%rd18];
	ld.global.s8 	%r903, [%rd19];
	ld.global.s8 	%r904, [%rd20];
	st.local.v4.u32 	[%rd3], {%r901, %r902, %r903, %r904};
	{ // callseq 123, 0
	.param .b64 param0;
	st.param.b64 	[param0], %rd210;
	.param .b64 param1;
	st.param.b64 	[param1], %rd211;
	.param .b32 retval0;
	call.uni (retval0), 
	vprintf, 
	(
	param0, 
	param1
	);
	ld.param.b32 	%r905, [retval0];
	} // callseq 123
	ld.global.s8 	%r907, [%rd208+3];
	ld.global.s8 	%r908, [%rd18];
	ld.global.s8 	%r909, [%rd19];
	ld.global.s8 	%r910, [%rd20];
	st.local.v4.u32 	[%rd3], {%r907, %r908, %r909, %r910};
	{ // callseq 124, 0
	.param .b64 param0;
	st.param.b64 	[param0], %rd210;
	.param .b64 param1;
	st.param.b64 	[param1], %rd211;
	.param .b32 retval0;
	call.uni (retval0), 
	vprintf, 
	(
	param0, 
	param1
	);
	ld.param.b32 	%r911, [retval0];
	} // callseq 124
	ld.global.s8 	%r913, [%rd208+4];
	ld.global.s8 	%r914, [%rd18];
	ld.global.s8 	%r915, [%rd19];
	ld.global.s8 	%r916, [%rd20];
	st.local.v4.u32 	[%rd3], {%r913, %r914, %r915, %r916};
	{ // callseq 125, 0
	.param .b64 param0;
	st.param.b64 	[param0], %rd210;
	.param .b64 param1;
	st.param.b64 	[param1], %rd211;
	.param .b32 retval0;
	call.uni (retval0), 
	vprintf, 
	(
	param0, 
	param1
	);
	ld.param.b32 	%r917, [retval0];
	} // callseq 125
	ld.global.s8 	%r919, [%rd208+5];
	ld.global.s8 	%r920, [%rd18];
	ld.global.s8 	%r921, [%rd19];
	ld.global.s8 	%r922, [%rd20];
	st.local.v4.u32 	[%rd3], {%r919, %r920, %r921, %r922};
	{ // callseq 126, 0
	.param .b64 param0;
	st.param.b64 	[param0], %rd210;
	.param .b64 param1;
	st.param.b64 	[param1], %rd211;
	.param .b32 retval0;
	call.uni (retval0), 
	vprintf, 
	(
	param0, 
	param1
	);
	ld.param.b32 	%r923, [retval0];
	} // callseq 126
	ld.global.s8 	%r925, [%rd208+6];
	ld.global.s8 	%r926, [%rd18];
	ld.global.s8 	%r927, [%rd19];
	ld.global.s8 	%r928, [%rd20];
	st.local.v4.u32 	[%rd3], {%r925, %r926, %r927, %r928};
	{ // callseq 127, 0
	.param .b64 param0;
	st.param.b64 	[param0], %rd210;
	.param .b64 param1;
	st.param.b64 	[param1], %rd211;
	.param .b32 retval0;
	call.uni (retval0), 
	vprintf, 
	(
	param0, 
	param1
	);
	ld.param.b32 	%r929, [retval0];
	} // callseq 127
	ld.global.s8 	%r931, [%rd208+7];
	ld.global.s8 	%r932, [%rd18];
	ld.global.s8 	%r933, [%rd19];
	ld.global.s8 	%r934, [%rd20];
	st.local.v4.u32 	[%rd3], {%r931, %r932, %r933, %r934};
	{ // callseq 128, 0
	.param .b64 param0;
	st.param.b64 	[param0], %rd210;
	.param .b64 param1;
	st.param.b64 	[param1], %rd211;
	.param .b32 retval0;
	call.uni (retval0), 
	vprintf, 
	(
	param0, 
	param1
	);
	ld.param.b32 	%r935, [retval0];
	} // callseq 128
	add.s32 	%r1358, %r1358, 8;
$L__BB1_30:
	setp.eq.s32 	%p55, %r82, 0;
	@%p55 bra 	$L__BB1_116;
	setp.lt.u32 	%p56, %r82, 4;
	@%p56 bra 	$L__BB1_33;
	cvt.u64.u32 	%rd212, %r1358;
	add.s64 	%rd213, %rd1, %rd212;
	ld.global.s8 	%r937, [%rd213];
	ld.global.s8 	%r938, [%rd18];
	ld.global.s8 	%r939, [%rd19];
	ld.global.s8 	%r940, [%rd20];
	st.local.v4.u32 	[%rd3], {%r937, %r938, %r939, %r940};
	mov.u64 	%rd214, $str$6;
	cvta.global.u64 	%rd215, %rd214;
	add.u64 	%rd216, %SP, 0;
	{ // callseq 129, 0
	.param .b64 param0;
	st.param.b64 	[param0], %rd215;
	.param .b64 param1;
	st.param.b64 	[param1], %rd216;
	.param .b32 retval0;
	call.uni (retval0), 
	vprintf, 
	(
	param0, 
	param1
	);
	ld.param.b32 	%r941, [retval0];
	} // callseq 129
	ld.global.s8 	%r943, [%rd213+1];
	ld.global.s8 	%r944, [%rd18];
	ld.global.s8 	%r945, [%rd19];
	ld.global.s8 	%r946, [%rd20];
	st.local.v4.u32 	[%rd3], {%r943, %r944, %r945, %r946};
	{ // callseq 130, 0
	.param .b64 param0;
	st.param.b64 	[param0], %rd215;
	.param .b64 param1;
	st.param.b64 	[param1], %rd216;
	.param .b32 retval0;
	call.uni (retval0), 
	vprintf, 
	(
	param0, 
	param1
	);
	ld.param.b32 	%r947, [retval0];
	} // callseq 130
	ld.global.s8 	%r949, [%rd213+2];
	ld.global.s8 	%r950, [%rd18];
	ld.global.s8 	%r951, [%rd19];
	ld.global.s8 	%r952, [%rd20];
	st.local.v4.u32 	[%rd3], {%r949, %r950, %r951, %r952};
	{ // callseq 131, 0
	.param .b64 param0;
	st.param.b64 	[param0], %rd215;
	.param .b64 param1;
	st.param.b64 	[param1], %rd216;
	.param .b32 retval0;
	call.uni (retval0), 
	vprintf, 
	(
	param0, 
	param1
	);
	ld.param.b32 	%r953, [retval0];
	} // callseq 131
	ld.global.s8 	%r955, [%rd213+3];
	ld.global.s8 	%r956, [%rd18];
	ld.global.s8 	%r957, [%rd19];
	ld.global.s8 	%r958, [%rd20];
	st.local.v4.u32 	[%rd3], {%r955, %r956, %r957, %r958};
	{ // callseq 132, 0
	.param .b64 param0;
	st.param.b64 	[param0], %rd215;
	.param .b64 param1;
	st.param.b64 	[param1], %rd216;
	.param .b32 retval0;
	call.uni (retval0), 
	vprintf, 
	(
	param0, 
	param1
	);
	ld.param.b32 	%r959, [retval0];
	} // callseq 132
	add.s32 	%r1358, %r1358, 4;
$L__BB1_33:
	and.b32  	%r961, %r3, 3;
	setp.eq.s32 	%p57, %r961, 0;
	@%p57 bra 	$L__BB1_116;
	cvt.u64.u32 	%rd217, %r1358;
	add.s64 	%rd286, %rd1, %rd217;
	neg.s32 	%r1361, %r961;
	mov.u64 	%rd218, $str$6;
	add.u64 	%rd220, %SP, 0;
$L__BB1_35:
	.pragma "nounroll";
	ld.global.s8 	%r963, [%rd286];
	ld.global.s8 	%r964, [%rd18];
	ld.global.s8 	%r965, [%rd19];
	ld.global.s8 	%r966, [%rd20];
	st.local.v4.u32 	[%rd3], {%r963, %r964, %r965, %r966};
	cvta.global.u64 	%rd219, %rd218;
	{ // callseq 133, 0
	.param .b64 param0;
	st.param.b64 	[param0], %rd219;
	.param .b64 param1;
	st.param.b64 	[param1], %rd220;
	.param .b32 retval0;
	call.uni (retval0), 
	vprintf, 
	(
	param0, 
	param1
	);
	ld.param.b32 	%r967, [retval0];
	} // callseq 133
	add.s64 	%rd286, %rd286, 1;
	add.s32 	%r1361, %r1361, 1;
	setp.eq.s32 	%p58, %r1361, 0;
	@%p58 bra 	$L__BB1_116;
	bra.uni 	$L__BB1_35;
$L__BB1_36:
	setp.gt.s32 	%p4, %r1, 6;
	@%p4 bra 	$L__BB1_51;
	setp.eq.s32 	%p7, %r1, 5;
	@%p7 bra 	$L__BB1_77;
	setp.eq.s32 	%p8, %r1, 6;
	@%p8 bra 	$L__BB1_39;
	bra.uni 	$L__BB1_116;
$L__BB1_39:
	setp.eq.s32 	%p32, %r3, 0;
	@%p32 bra 	$L__BB1_116;
	mov.u32 	%r436, %tid.x;
	cvt.u64.u32 	%rd155, %r436;
	add.s64 	%rd8, %rd1, %rd155;
	mov.u32 	%r437, %ctaid.x;
	div.u32 	%r438, %r437, %r3;
	mul.lo.s32 	%r439, %r438, %r3;
	sub.s32 	%r440, %r437, %r439;
	cvt.u64.u32 	%rd156, %r440;
	add.s64 	%rd9, %rd1, %rd156;
	rem.u32 	%r441, %r438, %r3;
	cvt.u64.u32 	%rd157, %r441;
	add.s64 	%rd10, %rd1, %rd157;
	mul.lo.s32 	%r442, %r3, %r3;
	div.u32 	%r443, %r437, %r442;
	rem.u32 	%r444, %r443, %r3;
	cvt.u64.u32 	%rd158, %r444;
	add.s64 	%rd11, %rd1, %rd158;
	mul.lo.s32 	%r445, %r442, %r3;
	div.u32 	%r446, %r437, %r445;
	rem.u32 	%r447, %r446, %r3;
	cvt.u64.u32 	%rd159, %r447;
	add.s64 	%rd12, %rd1, %rd159;
	and.b32  	%r18, %r3, 7;
	setp.lt.u32 	%p33, %r3, 8;
	mov.b32 	%r1366, 0;
	@%p33 bra 	$L__BB1_43;
	and.b32  	%r1366, %r3, 2147483640;
	and.b32  	%r448, %r3, -8;
	neg.s32 	%r1343, %r448;
	add.s64 	%rd280, %rd1, 3;
$L__BB1_42:
	.pragma "nounroll";
	ld.global.s8 	%r449, [%rd280+-3];
	ld.global.s8 	%r450, [%rd8];
	ld.global.s8 	%r451, [%rd9];
	ld.global.s8 	%r452, [%rd10];
	ld.global.s8 	%r453, [%rd11];
	ld.global.s8 	%r454, [%rd12];
	st.local.v4.u32 	[%rd3], {%r449, %r450, %r451, %r452};
	st.local.v2.u32 	[%rd3+16], {%r453, %r454};
	mov.u64 	%rd160, $str$8;
	cvta.global.u64 	%rd161, %rd160;
	{ // callseq 61, 0
	.param .b64 param0;
	st.param.b64 	[param0], %rd161;
	.param .b64 param1;
	st.param.b64 	[param1], %rd73;
	.param .b32 retval0;
	call.uni (retval0), 
	vprintf, 
	(
	param0, 
	param1
	);
	ld.param.b32 	%r455, [retval0];
	} // callseq 61
	ld.global.s8 	%r457, [%rd280+-2];
	ld.global.s8 	%r458, [%rd8];
	ld.global.s8 	%r459, [%rd9];
	ld.global.s8 	%r460, [%rd10];
	ld.global.s8 	%r461, [%rd11];
	ld.global.s8 	%r462, [%rd12];
	st.local.v4.u32 	[%rd3], {%r457, %r458, %r459, %r460};
	st.local.v2.u32 	[%rd3+16], {%r461, %r462};
	{ // callseq 62, 0
	.param .b64 param0;
	st.param.b64 	[param0], %rd161;
	.param .b64 param1;
	st.param.b64 	[param1], %rd73;
	.param .b32 retval0;
	call.uni (retval0), 
	vprintf, 
	(
	param0, 
	param1
	);
	ld.param.b32 	%r463, [retval0];
	} // callseq 62
	ld.global.s8 	%r465, [%rd280+-1];
	ld.global.s8 	%r466, [%rd8];
	ld.global.s8 	%r467, [%rd9];
	ld.global.s8 	%r468, [%rd10];
	ld.global.s8 	%r469, [%rd11];
	ld.global.s8 	%r470, [%rd12];
	st.local.v4.u32 	[%rd3], {%r465, %r466, %r467, %r468};
	st.local.v2.u32 	[%rd3+16], {%r469, %r470};
	{ // callseq 63, 0
	.param .b64 param0;
	st.param.b64 	[param0], %rd161;
	.param .b64 param1;
	st.param.b64 	[param1], %rd73;
	.param .b32 retval0;
	call.uni (retval0), 
	vprintf, 
	(
	param0, 
	param1
	);
	ld.param.b32 	%r471, [retval0];
	} // callseq 63
	ld.global.s8 	%r473, [%rd280];
	ld.global.s8 	%r474, [%rd8];
	ld.global.s8 	%r475, [%rd9];
	ld.global.s8 	%r476, [%rd10];
	ld.global.s8 	%r477, [%rd11];
	ld.global.s8 	%r478, [%rd12];
	st.local.v4.u32 	[%rd3], {%r473, %r474, %r475, %r476};
	st.local.v2.u32 	[%rd3+16], {%r477, %r478};
	{ // callseq 64, 0
	.param .b64 param0;
	st.param.b64 	[param0], %rd161;
	.param .b64 param1;
	st.param.b64 	[param1], %rd73;
	.param .b32 retval0;
	call.uni (retval0), 
	vprintf, 
	(
	param0, 
	param1
	);
	ld.param.b32 	%r479, [retval0];
	} // callseq 64
	ld.global.s8 	%r481, [%rd280+1];
	ld.global.s8 	%r482, [%rd8];
	ld.global.s8 	%r483, [%rd9];
	ld.global.s8 	%r484, [%rd10];
	ld.global.s8 	%r485, [%rd11];
	ld.global.s8 	%r486, [%rd12];
	st.local.v4.u32 	[%rd3], {%r481, %r482, %r483, %r484};
	st.local.v2.u32 	[%rd3+16], {%r485, %r486};
	{ // callseq 65, 0
	.param .b64 param0;
	st.param.b64 	[param0], %rd161;
	.param .b64 param1;
	st.param.b64 	[param1], %rd73;
	.param .b32 retval0;
	call.uni (retval0), 
	vprintf, 
	(
	param0, 
	param1
	);
	ld.param.b32 	%r487, [retval0];
	} // callseq 65
	ld.global.s8 	%r489, [%rd280+2];
	ld.global.s8 	%r490, [%rd8];
	ld.global.s8 	%r491, [%rd9];
	ld.global.s8 	%r492, [%rd10];
	ld.global.s8 	%r493, [%rd11];
	ld.global.s8 	%r494, [%rd12];
	st.local.v4.u32 	[%rd3], {%r489, %r490, %r491, %r492};
	st.local.v2.u32 	[%rd3+16], {%r493, %r494};
	{ // callseq 66, 0
	.param .b64 param0;
	st.param.b64 	[param0], %rd161;
	.param .b64 param1;
	st.param.b64 	[param1], %rd73;
	.param .b32 retval0;
	call.uni (retval0), 
	vprintf, 
	(
	param0, 
	param1
	);
	ld.param.b32 	%r495, [retval0];
	} // callseq 66
	ld.global.s8 	%r497, [%rd280+3];
	ld.global.s8 	%r498, [%rd8];
	ld.global.s8 	%r499, [%rd9];
	ld.global.s8 	%r500, [%rd10];
	ld.global.s8 	%r501, [%rd11];
	ld.global.s8 	%r502, [%rd12];
	st.local.v4.u32 	[%rd3], {%r497, %r498, %r499, %r500};
	st.local.v2.u32 	[%rd3+16], {%r501, %r502};
	{ // callseq 67, 0
	.param .b64 param0;
	st.param.b64 	[param0], %rd161;
	.param .b64 param1;
	st.param.b64 	[param1], %rd73;
	.param .b32 retval0;
	call.uni (retval0), 
	vprintf, 
	(
	param0, 
	param1
	);
	ld.param.b32 	%r503, [retval0];
	} // callseq 67
	ld.global.s8 	%r505, [%rd280+4];
	ld.global.s8 	%r506, [%rd8];
	ld.global.s8 	%r507, [%rd9];
	ld.global.s8 	%r508, [%rd10];
	ld.global.s8 	%r509, [%rd11];
	ld.global.s8 	%r510, [%rd12];
	st.local.v4.u32 	[%rd3], {%r505, %r506, %r507, %r508};
	st.local.v2.u32 	[%rd3+16], {%r509, %r510};
	{ // callseq 68, 0
	.param .b64 param0;
	st.param.b64 	[param0], %rd161;
	.param .b64 param1;
	st.param.b64 	[param1], %rd73;
	.param .b32 retval0;
	call.uni (retval0), 
	vprintf, 
	(
	param0, 
	param1
	);
	ld.param.b32 	%r511, [retval0];
	} // callseq 68
	add.s32 	%r1343, %r1343, 8;
	add.s64 	%rd280, %rd280, 8;
	setp.eq.s32 	%p34, %r1343, 0;
	@%p34 bra 	$L__BB1_43;
	bra.uni 	$L__BB1_42;
$L__BB1_43:
	setp.eq.s32 	%p35, %r18, 0;
	@%p35 bra 	$L__BB1_116;
	and.b32  	%r101, %r3, 3;
	setp.lt.u32 	%p36, %r18, 4;
	@%p36 bra 	$L__BB1_46;
	cvt.u64.u32 	%rd163, %r1366;
	add.s64 	%rd164, %rd1, %rd163;
	ld.global.s8 	%r513, [%rd164];
	ld.global.s8 	%r514, [%rd8];
	ld.global.s8 	%r515, [%rd9];
	ld.global.s8 	%r516, [%rd10];
	ld.global.s8 	%r517, [%rd11];
	ld.global.s8 	%r518, [%rd12];
	st.local.v4.u32 	[%rd3], {%r513, %r514, %r515, %r516};
	st.local.v2.u32 	[%rd3+16], {%r517, %r518};
	mov.u64 	%rd165, $str$8;
	cvta.global.u64 	%rd166, %rd165;
	{ // callseq 69, 0
	.param .b64 param0;
	st.param.b64 	[param0], %rd166;
	.param .b64 param1;
	st.param.b64 	[param1], %rd73;
	.param .b32 retval0;
	call.uni (retval0), 
	vprintf, 
	(
	param0, 
	param1
	);
	ld.param.b32 	%r519, [retval0];
	} // callseq 69
	ld.global.s8 	%r521, [%rd164+1];
	ld.global.s8 	%r522, [%rd8];
	ld.global.s8 	%r523, [%rd9];
	ld.global.s8 	%r524, [%rd10];
	ld.global.s8 	%r525, [%rd11];
	ld.global.s8 	%r526, [%rd12];
	st.local.v4.u32 	[%rd3], {%r521, %r522, %r523, %r524};
	st.local.v2.u32 	[%rd3+16], {%r525, %r526};
	{ // callseq 70, 0
	.param .b64 param0;
	st.param.b64 	[param0], %rd166;
	.param .b64 param1;
	st.param.b64 	[param1], %rd73;
	.param .b32 retval0;
	call.uni (retval0), 
	vprintf, 
	(
	param0, 
	param1
	);
	ld.param.b32 	%r527, [retval0];
	} // callseq 70
	ld.global.s8 	%r529, [%rd164+2];
	ld.global.s8 	%r530, [%rd8];
	ld.global.s8 	%r531, [%rd9];
	ld.global.s8 	%r532, [%rd10];
	ld.global.s8 	%r533, [%rd11];
	ld.global.s8 	%r534, [%rd12];
	st.local.v4.u32 	[%rd3], {%r529, %r530, %r531, %r532};
	st.local.v2.u32 	[%rd3+16], {%r533, %r534};
	{ // callseq 71, 0
	.param .b64 param0;
	st.param.b64 	[param0], %rd166;
	.param .b64 param1;
	st.param.b64 	[param1], %rd73;
	.param .b32 retval0;
	call.uni (retval0), 
	vprintf, 
	(
	param0, 
	param1
	);
	ld.param.b32 	%r535, [retval0];
	} // callseq 71
	ld.global.s8 	%r537, [%rd164+3];
	ld.global.s8 	%r538, [%rd8];
	ld.global.s8 	%r539, [%rd9];
	ld.global.s8 	%r540, [%rd10];
	ld.global.s8 	%r541, [%rd11];
	ld.global.s8 	%r542, [%rd12];
	st.local.v4.u32 	[%rd3], {%r537, %r538, %r539, %r540};
	st.local.v2.u32 	[%rd3+16], {%r541, %r542};
	{ // callseq 72, 0
	.param .b64 param0;
	st.param.b64 	[param0], %rd166;
	.param .b64 param1;
	st.param.b64 	[param1], %rd73;
	.param .b32 retval0;
	call.uni (retval0), 
	vprintf, 
	(
	param0, 
	param1
	);
	ld.param.b32 	%r543, [retval0];
	} // callseq 72
	add.s32 	%r1366, %r1366, 4;
$L__BB1_46:
	setp.eq.s32 	%p37, %r101, 0;
	@%p37 bra 	$L__BB1_116;
	setp.eq.s32 	%p38, %r101, 1;
	@%p38 bra 	$L__BB1_49;
	cvt.u64.u32 	%rd168, %r1366;
	add.s64 	%rd169, %rd1, %rd168;
	ld.global.s8 	%r545, [%rd169];
	ld.global.s8 	%r546, [%rd8];
	ld.global.s8 	%r547, [%rd9];
	ld.global.s8 	%r548, [%rd10];
	ld.global.s8 	%r549, [%rd11];
	ld.global.s8 	%r550, [%rd12];
	st.local.v4.u32 	[%rd3], {%r545, %r546, %r547, %r548};
	st.local.v2.u32 	[%rd3+16], {%r549, %r550};
	mov.u64 	%rd170, $str$8;
	cvta.global.u64 	%rd171, %rd170;
	{ // callseq 73, 0
	.param .b64 param0;
	st.param.b64 	[param0], %rd171;
	.param .b64 param1;
	st.param.b64 	[param1], %rd73;
	.param .b32 retval0;
	call.uni (retval0), 
	vprintf, 
	(
	param0, 
	param1
	);
	ld.param.b32 	%r551, [retval0];
	} // callseq 73
	ld.global.s8 	%r553, [%rd169+1];
	ld.global.s8 	%r554, [%rd8];
	ld.global.s8 	%r555, [%rd9];
	ld.global.s8 	%r556, [%rd10];
	ld.global.s8 	%r557, [%rd11];
	ld.global.s8 	%r558, [%rd12];
	st.local.v4.u32 	[%rd3], {%r553, %r554, %r555, %r556};
	st.local.v2.u32 	[%rd3+16], {%r557, %r558};
	{ // callseq 74, 0
	.param .b64 param0;
	st.param.b64 	[param0], %rd171;
	.param .b64 param1;
	st.param.b64 	[param1], %rd73;
	.param .b32 retval0;
	call.uni (retval0), 
	vprintf, 
	(
	param0, 
	param1
	);
	ld.param.b32 	%r559, [retval0];
	} // callseq 74
	add.s32 	%r1366, %r1366, 2;
$L__BB1_49:
	and.b32  	%r561, %r3, 1;
	setp.eq.b32 	%p39, %r561, 1;
	not.pred 	%p40, %p39;
	@%p40 bra 	$L__BB1_116;
	cvt.u64.u32 	%rd173, %r1366;
	add.s64 	%rd174, %rd1, %rd173;
	ld.global.s8 	%r562, [%rd174];
	ld.global.s8 	%r563, [%rd8];
	ld.global.s8 	%r564, [%rd9];
	ld.global.s8 	%r565, [%rd10];
	ld.global.s8 	%r566, [%rd11];
	ld.global.s8 	%r567, [%rd12];
	st.local.v4.u32 	[%rd3], {%r562, %r563, %r564, %r565};
	st.local.v2.u32 	[%rd3+16], {%r566, %r567};
	mov.u64 	%rd175, $str$8;
	cvta.global.u64 	%rd176, %rd175;
	{ // callseq 75, 0
	.param .b64 param0;
	st.param.b64 	[param0], %rd176;
	.param .b64 param1;
	st.param.b64 	[param1], %rd73;
	.param .b32 retval0;
	call.uni (retval0), 
	vprintf, 
	(
	param0, 
	param1
	);
	ld.param.b32 	%r568, [retval0];
	} // callseq 75
	bra.uni 	$L__BB1_116;
$L__BB1_51:
	setp.eq.s32 	%p5, %r1, 7;
	@%p5 bra 	$L__BB1_65;
	setp.ne.s32 	%p6, %r1, 8;
	@%p6 bra 	$L__BB1_116;
	setp.eq.s32 	%p14, %r3, 0;
	@%p14 bra 	$L__BB1_116;
	mov.u32 	%r123, %tid.x;
	cvt.u64.u32 	%rd78, %r123;
	add.s64 	%rd4, %rd1, %rd78;
	mov.u32 	%r124, %ctaid.x;
	div.u32 	%r125, %r124, %r3;
	mul.lo.s32 	%r126, %r125, %r3;
	sub.s32 	%r5, %r124, %r126;
	rem.u32 	%r6, %r125, %r3;
	mul.lo.s32 	%r127, %r3, %r3;
	div.u32 	%r128, %r124, %r127;
	rem.u32 	%r7, %r128, %r3;
	mul.lo.s32 	%r129, %r127, %r3;
	div.u32 	%r130, %r124, %r129;
	rem.u32 	%r8, %r130, %r3;
	mul.lo.s32 	%r131, %r129, %r3;
	div.u32 	%r132, %r124, %r131;
	rem.u32 	%r9, %r132, %r3;
	mul.lo.s32 	%r133, %r131, %r3;
	div.u32 	%r134, %r124, %r133;
	rem.u32 	%r10, %r134, %r3;
	setp.lt.u32 	%p15, %r3, 8;
	mov.b32 	%r1373, 0;
	@%p15 bra 	$L__BB1_57;
	and.b32  	%r135, %r3, -8;
	neg.s32 	%r1345, %r135;
	add.s64 	%rd282, %rd1, 3;
	cvt.u64.u32 	%rd79, %r5;
	add.s64 	%rd80, %rd1, %rd79;
	cvt.u64.u32 	%rd81, %r6;
	add.s64 	%rd82, %rd1, %rd81;
	cvt.u64.u32 	%rd83, %r7;
	add.s64 	%rd84, %rd1, %rd83;
$L__BB1_56:
	.pragma "nounroll";
	and.b32  	%r1373, %r3, 2147483640;
	ld.global.s8 	%r136, [%rd282+-3];
	ld.global.s8 	%r137, [%rd4];
	ld.global.s8 	%r138, [%rd80];
	ld.global.s8 	%r139, [%rd82];
	ld.global.s8 	%r140, [%rd84];
	cvt.u64.u32 	%rd85, %r8;
	add.s64 	%rd86, %rd1, %rd85;
	ld.global.s8 	%r141, [%rd86];
	cvt.u64.u32 	%rd87, %r9;
	add.s64 	%rd88, %rd1, %rd87;
	ld.global.s8 	%r142, [%rd88];
	cvt.u64.u32 	%rd89, %r10;
	add.s64 	%rd90, %rd1, %rd89;
	ld.global.s8 	%r143, [%rd90];
	st.local.v4.u32 	[%rd3], {%r136, %r137, %r138, %r139};
	st.local.v4.u32 	[%rd3+16], {%r140, %r141, %r142, %r143};
	mov.u64 	%rd91, $str$10;
	cvta.global.u64 	%rd92, %rd91;
	add.u64 	%rd93, %SP, 0;
	{ // callseq 31, 0
	.param .b64 param0;
	st.param.b64 	[param0], %rd92;
	.param .b64 param1;
	st.param.b64 	[param1], %rd93;
	.param .b32 retval0;
	call.uni (retval0), 
	vprintf, 
	(
	param0, 
	param1
	);
	ld.param.b32 	%r144, [retval0];
	} // callseq 31
	ld.global.s8 	%r146, [%rd282+-2];
	ld.global.s8 	%r147, [%rd4];
	ld.global.s8 	%r148, [%rd80];
	ld.global.s8 	%r149, [%rd82];
	ld.global.s8 	%r150, [%rd84];
	ld.global.s8 	%r151, [%rd86];
	ld.global.s8 	%r152, [%rd88];
	ld.global.s8 	%r153, [%rd90];
	st.local.v4.u32 	[%rd3], {%r146, %r147, %r148, %r149};
	st.local.v4.u32 	[%rd3+16], {%r150, %r151, %r152, %r153};
	{ // callseq 32, 0
	.param .b64 param0;
	st.param.b64 	[param0], %rd92;
	.param .b64 param1;
	st.param.b64 	[param1], %rd93;
	.param .b32 retval0;
	call.uni (retval0), 
	vprintf, 
	(
	param0, 
	param1
	);
	ld.param.b32 	%r154, [retval0];
	} // callseq 32
	ld.global.s8 	%r156, [%rd282+-1];
	ld.global.s8 	%r157, [%rd4];
	ld.global.s8 	%r158, [%rd80];
	ld.global.s8 	%r159, [%rd82];
	ld.global.s8 	%r160, [%rd84];
	ld.global.s8 	%r161, [%rd86];
	ld.global.s8 	%r162, [%rd88];
	ld.global.s8 	%r163, [%rd90];
	st.local.v4.u32 	[%rd3], {%r156, %r157, %r158, %r159};
	st.local.v4.u32 	[%rd3+16], {%r160, %r161, %r162, %r163};
	{ // callseq 33, 0
	.param .b64 param0;
	st.param.b64 	[param0], %rd92;
	.param .b64 param1;
	st.param.b64 	[param1], %rd93;
	.param .b32 retval0;
	call.uni (retval0), 
	vprintf, 
	(
	param0, 
	param1
	);
	ld.param.b32 	%r164, [retval0];
	} // callseq 33
	ld.global.s8 	%r166, [%rd282];
	ld.global.s8 	%r167, [%rd4];
	ld.global.s8 	%r168, [%rd80];
	ld.global.s8 	%r169, [%rd82];
	ld.global.s8 	%r170, [%rd84];
	ld.global.s8 	%r171, [%rd86];
	ld.global.s8 	%r172, [%rd88];
	ld.global.s8 	%r173, [%rd90];
	st.local.v4.u32 	[%rd3], {%r166, %r167, %r168, %r169};
	st.local.v4.u32 	[%rd3+16], {%r170, %r171, %r172, %r173};
	{ // callseq 34, 0
	.param .b64 param0;
	st.param.b64 	[param0], %rd92;
	.param .b64 param1;
	st.param.b64 	[param1], %rd93;
	.param .b32 retval0;
	call.uni (retval0), 
	vprintf, 
	(
	param0, 
	param1
	);
	ld.param.b32 	%r174, [retval0];
	} // callseq 34
	ld.global.s8 	%r176, [%rd282+1];
	ld.global.s8 	%r177, [%rd4];
	ld.global.s8 	%r178, [%rd80];
	ld.global.s8 	%r179, [%rd82];
	ld.global.s8 	%r180, [%rd84];
	ld.global.s8 	%r181, [%rd86];
	ld.global.s8 	%r182, [%rd88];
	ld.global.s8 	%r183, [%rd90];
	st.local.v4.u32 	[%rd3], {%r176, %r177, %r178, %r179};
	st.local.v4.u32 	[%rd3+16], {%r180, %r181, %r182, %r183};
	{ // callseq 35, 0
	.param .b64 param0;
	st.param.b64 	[param0], %rd92;
	.param .b64 param1;
	st.param.b64 	[param1], %rd93;
	.param .b32 retval0;
	call.uni (retval0), 
	vprintf, 
	(
	param0, 
	param1
	);
	ld.param.b32 	%r184, [retval0];
	} // callseq 35
	ld.global.s8 	%r186, [%rd282+2];
	ld.global.s8 	%r187, [%rd4];
	ld.global.s8 	%r188, [%rd80];
	ld.global.s8 	%r189, [%rd82];
	ld.global.s8 	%r190, [%rd84];
	ld.global.s8 	%r191, [%rd86];
	ld.global.s8 	%r192, [%rd88];
	ld.global.s8 	%r193, [%rd90];
	st.local.v4.u32 	[%rd3], {%r186, %r187, %r188, %r189};
	st.local.v4.u32 	[%rd3+16], {%r190, %r191, %r192, %r193};
	{ // callseq 36, 0
	.param .b64 param0;
	st.param.b64 	[param0], %rd92;
	.param .b64 param1;
	st.param.b64 	[param1], %rd93;
	.param .b32 retval0;
	call.uni (retval0), 
	vprintf, 
	(
	param0, 
	param1
	);
	ld.param.b32 	%r194, [retval0];
	} // callseq 36
	ld.global.s8 	%r196, [%rd282+3];
	ld.global.s8 	%r197, [%rd4];
	ld.global.s8 	%r198, [%rd80];
	ld.global.s8 	%r199, [%rd82];
	ld.global.s8 	%r200, [%rd84];
	ld.global.s8 	%r201, [%rd86];
	ld.global.s8 	%r202, [%rd88];
	ld.global.s8 	%r203, [%rd90];
	st.local.v4.u32 	[%rd3], {%r196, %r197, %r198, %r199};
	st.local.v4.u32 	[%rd3+16], {%r200, %r201, %r202, %r203};
	{ // callseq 37, 0
	.param .b64 param0;
	st.param.b64 	[param0], %rd92;
	.param .b64 param1;
	st.param.b64 	[param1], %rd93;
	.param .b32 retval0;
	call.uni (retval0), 
	vprintf, 
	(
	param0, 
	param1
	);
	ld.param.b32 	%r204, [retval0];
	} // callseq 37
	ld.global.s8 	%r206, [%rd282+4];
	ld.global.s8 	%r207, [%rd4];
	ld.global.s8 	%r208, [%rd80];
	ld.global.s8 	%r209, [%rd82];
	ld.global.s8 	%r210, [%rd84];
	ld.global.s8 	%r211, [%rd86];
	ld.global.s8 	%r212, [%rd88];
	ld.global.s8 	%r213, [%rd90];
	st.local.v4.u32 	[%rd3], {%r206, %r207, %r208, %r209};
	st.local.v4.u32 	[%rd3+16], {%r210, %r211, %r212, %r213};
	{ // callseq 38, 0
	.param .b64 param0;
	st.param.b64 	[param0], %rd92;
	.param .b64 param1;
	st.param.b64 	[param1], %rd93;
	.param .b32 retval0;
	call.uni (retval0), 
	vprintf, 
	(
	param0, 
	param1
	);
	ld.param.b32 	%r214, [retval0];
	} // callseq 38
	add.s32 	%r1345, %r1345, 8;
	add.s64 	%rd282, %rd282, 8;
	setp.eq.s32 	%p16, %r1345, 0;
	@%p16 bra 	$L__BB1_57;
	bra.uni 	$L__BB1_56;
$L__BB1_57:
	and.b32  	%r114, %r3, 7;
	setp.eq.s32 	%p17, %r114, 0;
	@%p17 bra 	$L__BB1_116;
	cvt.u64.u32 	%rd94, %r6;
	add.s64 	%rd65, %rd1, %rd94;
	cvt.u64.u32 	%rd95, %r5;
	add.s64 	%rd66, %rd1, %rd95;
	cvt.u64.u32 	%rd96, %r7;
	add.s64 	%rd67, %rd1, %rd96;
	cvt.u64.u32 	%rd97, %r8;
	add.s64 	%rd68, %rd1, %rd97;
	and.b32  	%r115, %r3, 3;
	setp.lt.u32 	%p18, %r114, 4;
	@%p18 bra 	$L__BB1_60;
	cvt.u64.u32 	%rd98, %r1373;
	add.s64 	%rd99, %rd1, %rd98;
	ld.global.s8 	%r216, [%rd99];
	ld.global.s8 	%r217, [%rd4];
	ld.global.s8 	%r218, [%rd66];
	ld.global.s8 	%r219, [%rd65];
	ld.global.s8 	%r220, [%rd67];
	ld.global.s8 	%r221, [%rd68];
	cvt.u64.u32 	%rd100, %r9;
	add.s64 	%rd101, %rd1, %rd100;
	ld.global.s8 	%r222, [%rd101];
	cvt.u64.u32 	%rd102, %r10;
	add.s64 	%rd103, %rd1, %rd102;
	ld.global.s8 	%r223, [%rd103];
	st.local.v4.u32 	[%rd3], {%r216, %r217, %r218, %r219};
	st.local.v4.u32 	[%rd3+16], {%r220, %r221, %r222, %r223};
	mov.u64 	%rd104, $str$10;
	cvta.global.u64 	%rd105, %rd104;
	add.u64 	%rd106, %SP, 0;
	{ // callseq 39, 0
	.param .b64 param0;
	st.param.b64 	[param0], %rd105;
	.param .b64 param1;
	st.param.b64 	[param1], %rd106;
	.param .b32 retval0;
	call.uni (retval0), 
	vprintf, 
	(
	param0, 
	param1
	);
	ld.param.b32 	%r224, [retval0];
	} // callseq 39
	ld.global.s8 	%r226, [%rd99+1];
	ld.global.s8 	%r227, [%rd4];
	ld.global.s8 	%r228, [%rd66];
	ld.global.s8 	%r229, [%rd65];
	ld.global.s8 	%r230, [%rd67];
	ld.global.s8 	%r231, [%rd68];
	ld.global.s8 	%r232, [%rd101];
	ld.global.s8 	%r233, [%rd103];
	st.local.v4.u32 	[%rd3], {%r226, %r227, %r228, %r229};
	st.local.v4.u32 	[%rd3+16], {%r230, %r231, %r232, %r233};
	{ // callseq 40, 0
	.param .b64 param0;
	st.param.b64 	[param0], %rd105;
	.param .b64 param1;
	st.param.b64 	[param1], %rd106;
	.param .b32 retval0;
	call.uni (retval0), 
	vprintf, 
	(
	param0, 
	param1
	);
	ld.param.b32 	%r234, [retval0];
	} // callseq 40
	ld.global.s8 	%r236, [%rd99+2];
	ld.global.s8 	%r237, [%rd4];
	ld.global.s8 	%r238, [%rd66];
	ld.global.s8 	%r239, [%rd65];
	ld.global.s8 	%r240, [%rd67];
	ld.global.s8 	%r241, [%rd68];
	ld.global.s8 	%r242, [%rd101];
	ld.global.s8 	%r243, [%rd103];
	st.local.v4.u32 	[%rd3], {%r236, %r237, %r238, %r239};
	st.local.v4.u32 	[%rd3+16], {%r240, %r241, %r242, %r243};
	{ // callseq 41, 0
	.param .b64 param0;
	st.param.b64 	[param0], %rd105;
	.param .b64 param1;
	st.param.b64 	[param1], %rd106;
	.param .b32 retval0;
	call.uni (retval0), 
	vprintf, 
	(
	param0, 
	param1
	);
	ld.param.b32 	%r244, [retval0];
	} // callseq 41
	ld.global.s8 	%r246, [%rd99+3];
	ld.global.s8 	%r247, [%rd4];
	ld.global.s8 	%r248, [%rd66];
	ld.global.s8 	%r249, [%rd65];
	ld.global.s8 	%r250, [%rd67];
	ld.global.s8 	%r251, [%rd68];
	ld.global.s8 	%r252, [%rd101];
	ld.global.s8 	%r253, [%rd103];
	st.local.v4.u32 	[%rd3], {%r246, %r247, %r248, %r249};
	st.local.v4.u32 	[%rd3+16], {%r250, %r251, %r252, %r253};
	{ // callseq 42, 0
	.param .b64 param0;
	st.param.b64 	[param0], %rd105;
	.param .b64 param1;
	st.param.b64 	[param1], %rd106;
	.param .b32 retval0;
	call.uni (retval0), 
	vprintf, 
	(
	param0, 
	param1
	);
	ld.param.b32 	%r254, [retval0];
	} // callseq 42
	add.s32 	%r1373, %r1373, 4;
$L__BB1_60:
	setp.eq.s32 	%p19, %r115, 0;
	@%p19 bra 	$L__BB1_116;
	cvt.u64.u32 	%rd107, %r9;
	add.s64 	%rd69, %rd1, %rd107;
	cvt.u64.u32 	%rd108, %r10;
	add.s64 	%rd70, %rd1, %rd108;
	setp.eq.s32 	%p20, %r115, 1;
	@%p20 bra 	$L__BB1_63;
	cvt.u64.u32 	%rd109, %r1373;
	add.s64 	%rd110, %rd1, %rd109;
	ld.global.s8 	%r256, [%rd110];
	ld.global.s8 	%r257, [%rd4];
	ld.global.s8 	%r258, [%rd66];
	ld.global.s8 	%r259, [%rd65];
	ld.global.s8 	%r260, [%rd67];
	ld.global.s8 	%r261, [%rd68];
	ld.global.s8 	%r262, [%rd69];
	ld.global.s8 	%r263, [%rd70];
	st.local.v4.u32 	[%rd3], {%r256, %r257, %r258, %r259};
	st.local.v4.u32 	[%rd3+16], {%r260, %r261, %r262, %r263};
	mov.u64 	%rd111, $str$10;
	cvta.global.u64 	%rd112, %rd111;
	add.u64 	%rd113, %SP, 0;
	{ // callseq 43, 0
	.param .b64 param0;
	st.param.b64 	[param0], %rd112;
	.param .b64 param1;
	st.param.b64 	[param1], %rd113;
	.param .b32 retval0;
	call.uni (retval0), 
	vprintf, 
	(
	param0, 
	param1
	);
	ld.param.b32 	%r264, [retval0];
	} // callseq 43
	ld.global.s8 	%r266, [%rd110+1];
	ld.global.s8 	%r267, [%rd4];
	ld.global.s8 	%r268, [%rd66];
	ld.global.s8 	%r269, [%rd65];
	ld.global.s8 	%r270, [%rd67];
	ld.global.s8 	%r271, [%rd68];
	ld.global.s8 	%r272, [%rd69];
	ld.global.s8 	%r273, [%rd70];
	st.local.v4.u32 	[%rd3], {%r266, %r267, %r268, %r269};
	st.local.v4.u32 	[%rd3+16], {%r270, %r271, %r272, %r273};
	{ // callseq 44, 0
	.param .b64 param0;
	st.param.b64 	[param0], %rd112;
	.param .b64 param1;
	st.param.b64 	[param1], %rd113;
	.param .b32 retval0;
	call.uni (retval0), 
	vprintf, 
	(
	param0, 
	param1
	);
	ld.param.b32 	%r274, [retval0];
	} // callseq 44
	add.s32 	%r1373, %r1373, 2;
$L__BB1_63:
	and.b32  	%r276, %r3, 1;
	setp.eq.b32 	%p21, %r276, 1;
	not.pred 	%p22, %p21;
	@%p22 bra 	$L__BB1_116;
	cvt.u64.u32 	%rd114, %r1373;
	add.s64 	%rd115, %rd1, %rd114;
	ld.global.s8 	%r277, [%rd115];
	ld.global.s8 	%r278, [%rd4];
	ld.global.s8 	%r279, [%rd66];
	ld.global.s8 	%r280, [%rd65];
	ld.global.s8 	%r281, [%rd67];
	ld.global.s8 	%r282, [%rd68];
	ld.global.s8 	%r283, [%rd69];
	ld.global.s8 	%r284, [%rd70];
	st.local.v4.u32 	[%rd3], {%r277, %r278, %r279, %r280};
	st.local.v4.u32 	[%rd3+16], {%r281, %r282, %r283, %r284};
	mov.u64 	%rd116, $str$10;
	cvta.global.u64 	%rd117, %rd116;
	add.u64 	%rd118, %SP, 0;
	{ // callseq 45, 0
	.param .b64 param0;
	st.param.b64 	[param0], %rd117;
	.param .b64 param1;
	st.param.b64 	[param1], %rd118;
	.param .b32 retval0;
	call.uni (retval0), 
	vprintf, 
	(
	param0, 
	param1
	);
	ld.param.b32 	%r285, [retval0];
	} // callseq 45
	bra.uni 	$L__BB1_116;
$L__BB1_65:
	setp.eq.s32 	%p23, %r3, 0;
	@%p23 bra 	$L__BB1_116;
	mov.u32 	%r288, %tid.x;
	cvt.u64.u32 	%rd119, %r288;
	add.s64 	%rd6, %rd1, %rd119;
	mov.u32 	%r289, %ctaid.x;
	div.u32 	%r290, %r289, %r3;
	mul.lo.s32 	%r291, %r290, %r3;
	sub.s32 	%r12, %r289, %r291;
	rem.u32 	%r13, %r290, %r3;
	mul.lo.s32 	%r292, %r3, %r3;
	div.u32 	%r293, %r289, %r292;
	rem.u32 	%r14, %r293, %r3;
	mul.lo.s32 	%r294, %r292, %r3;
	div.u32 	%r295, %r289, %r294;
	rem.u32 	%r15, %r295, %r3;
	mul.lo.s32 	%r296, %r294, %r3;
	div.u32 	%r297, %r289, %r296;
	rem.u32 	%r16, %r297, %r3;
	setp.lt.u32 	%p24, %r3, 8;
	mov.b32 	%r1370, 0;
	@%p24 bra 	$L__BB1_69;
	and.b32  	%r298, %r3, -8;
	neg.s32 	%r1344, %r298;
	add.s64 	%rd281, %rd1, 3;
	cvt.u64.u32 	%rd120, %r12;
	add.s64 	%rd121, %rd1, %rd120;
	cvt.u64.u32 	%rd122, %r13;
	add.s64 	%rd123, %rd1, %rd122;
	cvt.u64.u32 	%rd124, %r14;
	add.s64 	%rd125, %rd1, %rd124;
$L__BB1_68:
	.pragma "nounroll";
	and.b32  	%r1370, %r3, 2147483640;
	ld.global.s8 	%r299, [%rd281+-3];
	ld.global.s8 	%r300, [%rd6];
	ld.global.s8 	%r301, [%rd121];
	ld.global.s8 	%r302, [%rd123];
	ld.global.s8 	%r303, [%rd125];
	cvt.u64.u32 	%rd126, %r15;
	add.s64 	%rd127, %rd1, %rd126;
	ld.global.s8 	%r304, [%rd127];
	cvt.u64.u32 	%rd128, %r16;
	add.s64 	%rd129, %rd1, %rd128;
	ld.global.s8 	%r305, [%rd129];
	st.local.v4.u32 	[%rd3], {%r299, %r300, %r301, %r302};
	st.local.v2.u32 	[%rd3+16], {%r303, %r304};
	st.local.u32 	[%rd3+24], %r305;
	mov.u64 	%rd130, $str$9;
	cvta.global.u64 	%rd131, %rd130;
	add.u64 	%rd132, %SP, 0;
	{ // callseq 46, 0
	.param .b64 param0;
	st.param.b64 	[param0], %rd131;
	.param .b64 param1;
	st.param.b64 	[param1], %rd132;
	.param .b32 retval0;
	call.uni (retval0), 
	vprintf, 
	(
	param0, 
	param1
	);
	ld.param.b32 	%r306, [retval0];
	} // callseq 46
	ld.global.s8 	%r308, [%rd281+-2];
	ld.global.s8 	%r309, [%rd6];
	ld.global.s8 	%r310, [%rd121];
	ld.global.s8 	%r311, [%rd123];
	ld.global.s8 	%r312, [%rd125];
	ld.global.s8 	%r313, [%rd127];
	ld.global.s8 	%r314, [%rd129];
	st.local.v4.u32 	[%rd3], {%r308, %r309, %r310, %r311};
	st.local.v2.u32 	[%rd3+16], {%r312, %r313};
	st.local.u32 	[%rd3+24], %r314;
	{ // callseq 47, 0
	.param .b64 param0;
	st.param.b64 	[param0], %rd131;
	.param .b64 param1;
	st.param.b64 	[param1], %rd132;
	.param .b32 retval0;
	call.uni (retval0), 
	vprintf, 
	(
	param0, 
	param1
	);
	ld.param.b32 	%r315, [retval0];
	} // callseq 47
	ld.global.s8 	%r317, [%rd281+-1];
	ld.global.s8 	%r318, [%rd6];
	ld.global.s8 	%r319, [%rd121];
	ld.global.s8 	%r320, [%rd123];
	ld.global.s8 	%r321, [%rd125];
	ld.global.s8 	%r322, [%rd127];
	ld.global.s8 	%r323, [%rd129];
	st.local.v4.u32 	[%rd3], {%r317, %r318, %r319, %r320};
	st.local.v2.u32 	[%rd3+16], {%r321, %r322};
	st.local.u32 	[%rd3+24], %r323;
	{ // callseq 48, 0
	.param .b64 param0;
	st.param.b64 	[param0], %rd131;
	.param .b64 param1;
	st.param.b64 	[param1], %rd132;
	.param .b32 retval0;
	call.uni (retval0), 
	vprintf, 
	(
	param0, 
	param1
	);
	ld.param.b32 	%r324, [retval0];
	} // callseq 48
	ld.global.s8 	%r326, [%rd281];
	ld.global.s8 	%r327, [%rd6];
	ld.global.s8 	%r328, [%rd121];
	ld.global.s8 	%r329, [%rd123];
	ld.global.s8 	%r330, [%rd125];
	ld.global.s8 	%r331, [%rd127];
	ld.global.s8 	%r332, [%rd129];
	st.local.v4.u32 	[%rd3], {%r326, %r327, %r328, %r329};
	st.local.v2.u32 	[%rd3+16], {%r330, %r331};
	st.local.u32 	[%rd3+24], %r332;
	{ // callseq 49, 0
	.param .b64 param0;
	st.param.b64 	[param0], %rd131;
	.param .b64 param1;
	st.param.b64 	[param1], %rd132;
	.param .b32 retval0;
	call.uni (retval0), 
	vprintf, 
	(
	param0, 
	param1
	);
	ld.param.b32 	%r333, [retval0];
	} // callseq 49
	ld.global.s8 	%r335, [%rd281+1];
	ld.global.s8 	%r336, [%rd6];
	ld.global.s8 	%r337, [%rd121];
	ld.global.s8 	%r338, [%rd123];
	ld.global.s8 	%r339, [%rd125];
	ld.global.s8 	%r340, [%rd127];
	ld.global.s8 	%r341, [%rd129];
	st.local.v4.u32 	[%rd3], {%r335, %r336, %r337, %r338};
	st.local.v2.u32 	[%rd3+16], {%r339, %r340};
	st.local.u32 	[%rd3+24], %r341;
	{ // callseq 50, 0
	.param .b64 param0;
	st.param.b64 	[param0], %rd131;
	.param .b64 param1;
	st.param.b64 	[param1], %rd132;
	.param .b32 retval0;
	call.uni (retval0), 
	vprintf, 
	(
	param0, 
	param1
	);
	ld.param.b32 	%r342, [retval0];
	} // callseq 50
	ld.global.s8 	%r344, [%rd281+2];
	ld.global.s8 	%r345, [%rd6];
	ld.global.s8 	%r346, [%rd121];
	ld.global.s8 	%r347, [%rd123];
	ld.global.s8 	%r348, [%rd125];
	ld.global.s8 	%r349, [%rd127];
	ld.global.s8 	%r350, [%rd129];
	st.local.v4.u32 	[%rd3], {%r344, %r345, %r346, %r347};
	st.local.v2.u32 	[%rd3+16], {%r348, %r349};
	st.local.u32 	[%rd3+24], %r350;
	{ // callseq 51, 0
	.param .b64 param0;
	st.param.b64 	[param0], %rd131;
	.param .b64 param1;
	st.param.b64 	[param1], %rd132;
	.param .b32 retval0;
	call.uni (retval0), 
	vprintf, 
	(
	param0, 
	param1
	);
	ld.param.b32 	%r351, [retval0];
	} // callseq 51
	ld.global.s8 	%r353, [%rd281+3];
	ld.global.s8 	%r354, [%rd6];
	ld.global.s8 	%r355, [%rd121];
	ld.global.s8 	%r356, [%rd123];
	ld.global.s8 	%r357, [%rd125];
	ld.global.s8 	%r358, [%rd127];
	ld.global.s8 	%r359, [%rd129];
	st.local.v4.u32 	[%rd3], {%r353, %r354, %r355, %r356};
	st.local.v2.u32 	[%rd3+16], {%r357, %r358};
	st.local.u32 	[%rd3+24], %r359;
	{ // callseq 52, 0
	.param .b64 param0;
	st.param.b64 	[param0], %rd131;
	.param .b64 param1;
	st.param.b64 	[param1], %rd132;
	.param .b32 retval0;
	call.uni (retval0), 
	vprintf, 
	(
	param0, 
	param1
	);
	ld.param.b32 	%r360, [retval0];
	} // callseq 52
	ld.global.s8 	%r362, [%rd281+4];
	ld.global.s8 	%r363, [%rd6];
	ld.global.s8 	%r364, [%rd121];
	ld.global.s8 	%r365, [%rd123];
	ld.global.s8 	%r366, [%rd125];
	ld.global.s8 	%r367, [%rd127];
	ld.global.s8 	%r368, [%rd129];
	st.local.v4.u32 	[%rd3], {%r362, %r363, %r364, %r365};
	st.local.v2.u32 	[%rd3+16], {%r366, %r367};
	st.local.u32 	[%rd3+24], %r368;
	{ // callseq 53, 0
	.param .b64 param0;
	st.param.b64 	[param0], %rd131;
	.param .b64 param1;
	st.param.b64 	[param1], %rd132;
	.param .b32 retval0;
	call.uni (retval0), 
	vprintf, 
	(
	param0, 
	param1
	);
	ld.param.b32 	%r369, [retval0];
	} // callseq 53
	add.s32 	%r1344, %r1344, 8;
	add.s64 	%rd281, %rd281, 8;
	setp.eq.s32 	%p25, %r1344, 0;
	@%p25 bra 	$L__BB1_69;
	bra.uni 	$L__BB1_68;
$L__BB1_69:
	and.b32  	%r107, %r3, 7;
	setp.eq.s32 	%p26, %r107, 0;
	@%p26 bra 	$L__BB1_116;
	cvt.u64.u32 	%rd133, %r13;
	add.s64 	%rd60, %rd1, %rd133;
	cvt.u64.u32 	%rd134, %r12;
	add.s64 	%rd61, %rd1, %rd134;
	cvt.u64.u32 	%rd135, %r15;
	add.s64 	%rd62, %rd1, %rd135;
	cvt.u64.u32 	%rd136, %r16;
	add.s64 	%rd63, %rd1, %rd136;
	and.b32  	%r108, %r3, 3;
	setp.lt.u32 	%p27, %r107, 4;
	@%p27 bra 	$L__BB1_72;
	cvt.u64.u32 	%rd137, %r1370;
	add.s64 	%rd138, %rd1, %rd137;
	ld.global.s8 	%r371, [%rd138];
	ld.global.s8 	%r372, [%rd6];
	ld.global.s8 	%r373, [%rd61];
	ld.global.s8 	%r374, [%rd60];
	cvt.u64.u32 	%rd139, %r14;
	add.s64 	%rd140, %rd1, %rd139;
	ld.global.s8 	%r375, [%rd140];
	ld.global.s8 	%r376, [%rd62];
	ld.global.s8 	%r377, [%rd63];
	st.local.v4.u32 	[%rd3], {%r371, %r372, %r373, %r374};
	st.local.v2.u32 	[%rd3+16], {%r375, %r376};
	st.local.u32 	[%rd3+24], %r377;
	mov.u64 	%rd141, $str$9;
	cvta.global.u64 	%rd142, %rd141;
	add.u64 	%rd143, %SP, 0;
	{ // callseq 54, 0
	.param .b64 param0;
	st.param.b64 	[param0], %rd142;
	.param .b64 param1;
	st.param.b64 	[param1], %rd143;
	.param .b32 retval0;
	call.uni (retval0), 
	vprintf, 
	(
	param0, 
	param1
	);
	ld.param.b32 	%r378, [retval0];
	} // callseq 54
	ld.global.s8 	%r380, [%rd138+1];
	ld.global.s8 	%r381, [%rd6];
	ld.global.s8 	%r382, [%rd61];
	ld.global.s8 	%r383, [%rd60];
	ld.global.s8 	%r384, [%rd140];
	ld.global.s8 	%r385, [%rd62];
	ld.global.s8 	%r386, [%rd63];
	st.local.v4.u32 	[%rd3], {%r380, %r381, %r382, %r383};
	st.local.v2.u32 	[%rd3+16], {%r384, %r385};
	st.local.u32 	[%rd3+24], %r386;
	{ // callseq 55, 0
	.param .b64 param0;
	st.param.b64 	[param0], %rd142;
	.param .b64 param1;
	st.param.b64 	[param1], %rd143;
	.param .b32 retval0;
	call.uni (retval0), 
	vprintf, 
	(
	param0, 
	param1
	);
	ld.param.b32 	%r387, [retval0];
	} // callseq 55
	ld.global.s8 	%r389, [%rd138+2];
	ld.global.s8 	%r390, [%rd6];
	ld.global.s8 	%r391, [%rd61];
	ld.global.s8 	%r392, [%rd60];
	ld.global.s8 	%r393, [%rd140];
	ld.global.s8 	%r394, [%rd62];
	ld.global.s8 	%r395, [%rd63];
	st.local.v4.u32 	[%rd3], {%r389, %r390, %r391, %r392};
	st.local.v2.u32 	[%rd3+16], {%r393, %r394};
	st.local.u32 	[%rd3+24], %r395;
	{ // callseq 56, 0
	.param .b64 param0;
	st.param.b64 	[param0], %rd142;
	.param .b64 param1;
	st.param.b64 	[param1], %rd143;
	.param .b32 retval0;
	call.uni (retval0), 
	vprintf, 
	(
	param0, 
	param1
	);
	ld.param.b32 	%r396, [retval0];
	} // callseq 56
	ld.global.s8 	%r398, [%rd138+3];
	ld.global.s8 	%r399, [%rd6];
	ld.global.s8 	%r400, [%rd61];
	ld.global.s8 	%r401, [%rd60];
	ld.global.s8 	%r402, [%rd140];
	ld.global.s8 	%r403, [%rd62];
	ld.global.s8 	%r404, [%rd63];
	st.local.v4.u32 	[%rd3], {%r398, %r399, %r400, %r401};
	st.local.v2.u32 	[%rd3+16], {%r402, %r403};
	st.local.u32 	[%rd3+24], %r404;
	{ // callseq 57, 0
	.param .b64 param0;
	st.param.b64 	[param0], %rd142;
	.param .b64 param1;
	st.param.b64 	[param1], %rd143;
	.param .b32 retval0;
	call.uni (retval0), 
	vprintf, 
	(
	param0, 
	param1
	);
	ld.param.b32 	%r405, [retval0];
	} // callseq 57
	add.s32 	%r1370, %r1370, 4;
$L__BB1_72:
	setp.eq.s32 	%p28, %r108, 0;
	@%p28 bra 	$L__BB1_116;
	cvt.u64.u32 	%rd144, %r14;
	add.s64 	%rd64, %rd1, %rd144;
	setp.eq.s32 	%p29, %r108, 1;
	@%p29 bra 	$L__BB1_75;
	cvt.u64.u32 	%rd145, %r1370;
	add.s64 	%rd146, %rd1, %rd145;
	ld.global.s8 	%r407, [%rd146];
	ld.global.s8 	%r408, [%rd6];
	ld.global.s8 	%r409, [%rd61];
	ld.global.s8 	%r410, [%rd60];
	ld.global.s8 	%r411, [%rd64];
	ld.global.s8 	%r412, [%rd62];
	ld.global.s8 	%r413, [%rd63];
	st.local.v4.u32 	[%rd3], {%r407, %r408, %r409, %r410};
	st.local.v2.u32 	[%rd3+16], {%r411, %r412};
	st.local.u32 	[%rd3+24], %r413;
	mov.u64 	%rd147, $str$9;
	cvta.global.u64 	%rd148, %rd147;
	add.u64 	%rd149, %SP, 0;
	{ // callseq 58, 0
	.param .b64 param0;
	st.param.b64 	[param0], %rd148;
	.param .b64 param1;
	st.param.b64 	[param1], %rd149;
	.param .b32 retval0;
	call.uni (retval0), 
	vprintf, 
	(
	param0, 
	param1
	);
	ld.param.b32 	%r414, [retval0];
	} // callseq 58
	ld.global.s8 	%r416, [%rd146+1];
	ld.global.s8 	%r417, [%rd6];
	ld.global.s8 	%r418, [%rd61];
	ld.global.s8 	%r419, [%rd60];
	ld.global.s8 	%r420, [%rd64];
	ld.global.s8 	%r421, [%rd62];
	ld.global.s8 	%r422, [%rd63];
	st.local.v4.u32 	[%rd3], {%r416, %r417, %r418, %r419};
	st.local.v2.u32 	[%rd3+16], {%r420, %r421};
	st.local.u32 	[%rd3+24], %r422;
	{ // callseq 59, 0
	.param .b64 param0;
	st.param.b64 	[param0], %rd148;
	.param .b64 param1;
	st.param.b64 	[param1], %rd149;
	.param .b32 retval0;
	call.uni (retval0), 
	vprintf, 
	(
	param0, 
	param1
	);
	ld.param.b32 	%r423, [retval0];
	} // callseq 59
	add.s32 	%r1370, %r1370, 2;
$L__BB1_75:
	and.b32  	%r425, %r3, 1;
	setp.eq.b32 	%p30, %r425, 1;
	not.pred 	%p31, %p30;
	@%p31 bra 	$L__BB1_116;
	cvt.u64.u32 	%rd150, %r1370;
	add.s64 	%rd151, %rd1, %rd150;
	ld.global.s8 	%r426, [%rd151];
	ld.global.s8 	%r427, [%rd6];
	ld.global.s8 	%r428, [%rd61];
	ld.global.s8 	%r429, [%rd60];
	ld.global.s8 	%r430, [%rd64];
	ld.global.s8 	%r431, [%rd62];
	ld.global.s8 	%r432, [%rd63];
	st.local.v4.u32 	[%rd3], {%r426, %r427, %r428, %r429};
	st.local.v2.u32 	[%rd3+16], {%r430, %r431};
	st.local.u32 	[%rd3+24], %r432;
	mov.u64 	%rd152, $str$9;
	cvta.global.u64 	%rd153, %rd152;
	add.u64 	%rd154, %SP, 0;
	{ // callseq 60, 0
	.param .b64 param0;
	st.param.b64 	[param0], %rd153;
	.param .b64 param1;
	st.param.b64 	[param1], %rd154;
	.param .b32 retval0;
	call.uni (retval0), 
	vprintf, 
	(
	param0, 
	param1
	);
	ld.param.b32 	%r433, [retval0];
	} // callseq 60
	bra.uni 	$L__BB1_116;
$L__BB1_77:
	setp.eq.s32 	%p41, %r3, 0;
	@%p41 bra 	$L__BB1_116;
	mov.u32 	%r571, %tid.x;
	cvt.u64.u32 	%rd178, %r571;
	add.s64 	%rd14, %rd1, %rd178;
	mov.u32 	%r572, %ctaid.x;
	div.u32 	%r573, %r572, %r3;
	mul.lo.s32 	%r574, %r573, %r3;
	sub.s32 	%r575, %r572, %r574;
	cvt.u64.u32 	%rd179, %r575;
	add.s64 	%rd15, %rd1, %rd179;
	rem.u32 	%r576, %r573, %r3;
	cvt.u64.u32 	%rd180, %r576;
	add.s64 	%rd16, %rd1, %rd180;
	mul.lo.s32 	%r577, %r3, %r3;
	div.u32 	%r578, %r572, %r577;
	rem.u32 	%r21, %r578, %r3;
	setp.lt.u32 	%p42, %r3, 16;
	mov.b32 	%r1363, 0;
	@%p42 bra 	$L__BB1_81;
	and.b32  	%r579, %r3, -16;
	neg.s32 	%r1342, %r579;
	add.s64 	%rd279, %rd1, 7;
	cvt.u64.u32 	%rd181, %r21;
	add.s64 	%rd182, %rd1, %rd181;
$L__BB1_80:
	.pragma "nounroll";
	and.b32  	%r1363, %r3, 2147483632;
	ld.global.s8 	%r580, [%rd279+-7];
	ld.global.s8 	%r581, [%rd14];
	ld.global.s8 	%r582, [%rd15];
	ld.global.s8 	%r583, [%rd16];
	ld.global.s8 	%r584, [%rd182];
	st.local.v4.u32 	[%rd3], {%r580, %r581, %r582, %r583};
	st.local.u32 	[%rd3+16], %r584;
	mov.u64 	%rd183, $str$7;
	cvta.global.u64 	%rd184, %rd183;
	add.u64 	%rd185, %SP, 0;
	{ // callseq 76, 0
	.param .b64 param0;
	st.param.b64 	[param0], %rd184;
	.param .b64 param1;
	st.param.b64 	[param1], %rd185;
	.param .b32 retval0;
	call.uni (retval0), 
	vprintf, 
	(
	param0, 
	param1
	);
	ld.param.b32 	%r585, [retval0];
	} // callseq 76
	ld.global.s8 	%r587, [%rd279+-6];
	ld.global.s8 	%r588, [%rd14];
	ld.global.s8 	%r589, [%rd15];
	ld.global.s8 	%r590, [%rd16];
	ld.global.s8 	%r591, [%rd182];
	st.local.v4.u32 	[%rd3], {%r587, %r588, %r589, %r590};
	st.local.u32 	[%rd3+16], %r591;
	{ // callseq 77, 0
	.param .b64 param0;
	st.param.b64 	[param0], %rd184;
	.param .b64 param1;
	st.param.b64 	[param1], %rd185;
	.param .b32 retval0;
	call.uni (retval0), 
	vprintf, 
	(
	param0, 
	param1
	);
	ld.param.b32 	%r592, [retval0];
	} // callseq 77
	ld.global.s8 	%r594, [%rd279+-5];
	ld.global.s8 	%r595, [%rd14];
	ld.global.s8 	%r596, [%rd15];
	ld.global.s8 	%r597, [%rd16];
	ld.global.s8 	%r598, [%rd182];
	st.local.v4.u32 	[%rd3], {%r594, %r595, %r596, %r597};
	st.local.u32 	[%rd3+16], %r598;
	{ // callseq 78, 0
	.param .b64 param0;
	st.param.b64 	[param0], %rd184;
	.param .b64 param1;
	st.param.b64 	[param1], %rd185;
	.param .b32 retval0;
	call.uni (retval0), 
	vprintf, 
	(
	param0, 
	param1
	);
	ld.param.b32 	%r599, [retval0];
	} // callseq 78
	ld.global.s8 	%r601, [%rd279+-4];
	ld.global.s8 	%r602, [%rd14];
	ld.global.s8 	%r603, [%rd15];
	ld.global.s8 	%r604, [%rd16];
	ld.global.s8 	%r605, [%rd182];
	st.local.v4.u32 	[%rd3], {%r601, %r602, %r603, %r604};
	st.local.u32 	[%rd3+16], %r605;
	{ // callseq 79, 0
	.param .b64 param0;
	st.param.b64 	[param0], %rd184;
	.param .b64 param1;
	st.param.b64 	[param1], %rd185;
	.param .b32 retval0;
	call.uni (retval0), 
	vprintf, 
	(
	param0, 
	param1
	);
	ld.param.b32 	%r606, [retval0];
	} // callseq 79
	ld.global.s8 	%r608, [%rd279+-3];
	ld.global.s8 	%r609, [%rd14];
	ld.global.s8 	%r610, [%rd15];
	ld.global.s8 	%r611, [%rd16];
	ld.global.s8 	%r612, [%rd182];
	st.local.v4.u32 	[%rd3], {%r608, %r609, %r610, %r611};
	st.local.u32 	[%rd3+16], %r612;
	{ // callseq 80, 0
	.param .b64 param0;
	st.param.b64 	[param0], %rd184;
	.param .b64 param1;
	st.param.b64 	[param1], %rd185;
	.param .b32 retval0;
	call.uni (retval0), 
	vprintf, 
	(
	param0, 
	param1
	);
	ld.param.b32 	%r613, [retval0];
	} // callseq 80
	ld.global.s8 	%r615, [%rd279+-2];
	ld.global.s8 	%r616, [%rd14];
	ld.global.s8 	%r617, [%rd15];
	ld.global.s8 	%r618, [%rd16];
	ld.global.s8 	%r619, [%rd182];
	st.local.v4.u32 	[%rd3], {%r615, %r616, %r617, %r618};
	st.local.u32 	[%rd3+16], %r619;
	{ // callseq 81, 0
	.param .b64 param0;
	st.param.b64 	[param0], %rd184;
	.param .b64 param1;
	st.param.b64 	[param1], %rd185;
	.param .b32 retval0;
	call.uni (retval0), 
	vprintf, 
	(
	param0, 
	param1
	);
	ld.param.b32 	%r620, [retval0];
	} // callseq 81
	ld.global.s8 	%r622, [%rd279+-1];
	ld.global.s8 	%r623, [%rd14];
	ld.global.s8 	%r624, [%rd15];
	ld.global.s8 	%r625, [%rd16];
	ld.global.s8 	%r626, [%rd182];
	st.local.v4.u32 	[%rd3], {%r622, %r623, %r624, %r625};
	st.local.u32 	[%rd3+16], %r626;
	{ // callseq 82, 0
	.param .b64 param0;
	st.param.b64 	[param0], %rd184;
	.param .b64 param1;
	st.param.b64 	[param1], %rd185;
	.param .b32 retval0;
	call.uni (retval0), 
	vprintf, 
	(
	param0, 
	param1
	);
	ld.param.b32 	%r627, [retval0];
	} // callseq 82
	ld.global.s8 	%r629, [%rd279];
	ld.global.s8 	%r630, [%rd14];
	ld.global.s8 	%r631, [%rd15];
	ld.global.s8 	%r632, [%rd16];
	ld.global.s8 	%r633, [%rd182];
	st.local.v4.u32 	[%rd3], {%r629, %r630, %r631, %r632};
	st.local.u32 	[%rd3+16], %r633;
	{ // callseq 83, 0
	.param .b64 param0;
	st.param.b64 	[param0], %rd184;
	.param .b64 param1;
	st.param.b64 	[param1], %rd185;
	.param .b32 retval0;
	call.uni (retval0), 
	vprintf, 
	(
	param0, 
	param1
	);
	ld.param.b32 	%r634, [retval0];
	} // callseq 83
	ld.global.s8 	%r636, [%rd279+1];
	ld.global.s8 	%r637, [%rd14];
	ld.global.s8 	%r638, [%rd15];
	ld.global.s8 	%r639, [%rd16];
	ld.global.s8 	%r640, [%rd182];
	st.local.v4.u32 	[%rd3], {%r636, %r637, %r638, %r639};
	st.local.u32 	[%rd3+16], %r640;
	{ // callseq 84, 0
	.param .b64 param0;
	st.param.b64 	[param0], %rd184;
	.param .b64 param1;
	st.param.b64 	[param1], %rd185;
	.param .b32 retval0;
	call.uni (retval0), 
	vprintf, 
	(
	param0, 
	param1
	);
	ld.param.b32 	%r641, [retval0];
	} // callseq 84
	ld.global.s8 	%r643, [%rd279+2];
	ld.global.s8 	%r644, [%rd14];
	ld.global.s8 	%r645, [%rd15];
	ld.global.s8 	%r646, [%rd16];
	ld.global.s8 	%r647, [%rd182];
	st.local.v4.u32 	[%rd3], {%r643, %r644, %r645, %r646};
	st.local.u32 	[%rd3+16], %r647;
	{ // callseq 85, 0
	.param .b64 param0;
	st.param.b64 	[param0], %rd184;
	.param .b64 param1;
	st.param.b64 	[param1], %rd185;
	.param .b32 retval0;
	call.uni (retval0), 
	vprintf, 
	(
	param0, 
	param1
	);
	ld.param.b32 	%r648, [retval0];
	} // callseq 85
	ld.global.s8 	%r650, [%rd279+3];
	ld.global.s8 	%r651, [%rd14];
	ld.global.s8 	%r652, [%rd15];
	ld.global.s8 	%r653, [%rd16];
	ld.global.s8 	%r654, [%rd182];
	st.local.v4.u32 	[%rd3], {%r650, %r651, %r652, %r653};
	st.local.u32 	[%rd3+16], %r654;
	{ // callseq 86, 0
	.param .b64 param0;
	st.param.b64 	[param0], %rd184;
	.param .b64 param1;
	st.param.b64 	[param1], %rd185;
	.param .b32 retval0;
	call.uni (retval0), 
	vprintf, 
	(
	param0, 
	param1
	);
	ld.param.b32 	%r655, [retval0];
	} // callseq 86
	ld.global.s8 	%r657, [%rd279+4];
	ld.global.s8 	%r658, [%rd14];
	ld.global.s8 	%r659, [%rd15];
	ld.global.s8 	%r660, [%rd16];
	ld.global.s8 	%r661, [%rd182];
	st.local.v4.u32 	[%rd3], {%r657, %r658, %r659, %r660};
	st.local.u32 	[%rd3+16], %r661;
	{ // callseq 87, 0
	.param .b64 param0;
	st.param.b64 	[param0], %rd184;
	.param .b64 param1;
	st.param.b64 	[param1], %rd185;
	.param .b32 retval0;
	call.uni (retval0), 
	vprintf, 
	(
	param0, 
	param1
	);
	ld.param.b32 	%r662, [retval0];
	} // callseq 87
	ld.global.s8 	%r664, [%rd279+5];
	ld.global.s8 	%r665, [%rd14];
	ld.global.s8 	%r666, [%rd15];
	ld.global.s8 	%r667, [%rd16];
	ld.global.s8 	%r668, [%rd182];
	st.local.v4.u32 	[%rd3], {%r664, %r665, %r666, %r667};
	st.local.u32 	[%rd3+16], %r668;
	{ // callseq 88, 0
	.param .b64 param0;
	st.param.b64 	[param0], %rd184;
	.param .b64 param1;
	st.param.b64 	[param1], %rd185;
	.param .b32 retval0;
	call.uni (retval0), 
	vprintf, 
	(
	param0, 
	param1
	);
	ld.param.b32 	%r669, [retval0];
	} // callseq 88
	ld.global.s8 	%r671, [%rd279+6];
	ld.global.s8 	%r672, [%rd14];
	ld.global.s8 	%r673, [%rd15];
	ld.global.s8 	%r674, [%rd16];
	ld.global.s8 	%r675, [%rd182];
	st.local.v4.u32 	[%rd3], {%r671, %r672, %r673, %r674};
	st.local.u32 	[%rd3+16], %r675;
	{ // callseq 89, 0
	.param .b64 param0;
	st.param.b64 	[param0], %rd184;
	.param .b64 param1;
	st.param.b64 	[param1], %rd185;
	.param .b32 retval0;
	call.uni (retval0), 
	vprintf, 
	(
	param0, 
	param1
	);
	ld.param.b32 	%r676, [retval0];
	} // callseq 89
	ld.global.s8 	%r678, [%rd279+7];
	ld.global.s8 	%r679, [%rd14];
	ld.global.s8 	%r680, [%rd15];
	ld.global.s8 	%r681, [%rd16];
	ld.global.s8 	%r682, [%rd182];
	st.local.v4.u32 	[%rd3], {%r678, %r679, %r680, %r681};
	st.local.u32 	[%rd3+16], %r682;
	{ // callseq 90, 0
	.param .b64 param0;
	st.param.b64 	[param0], %rd184;
	.param .b64 param1;
	st.param.b64 	[param1], %rd185;
	.param .b32 retval0;
	call.uni (retval0), 
	vprintf, 
	(
	param0, 
	param1
	);
	ld.param.b32 	%r683, [retval0];
	} // callseq 90
	ld.global.s8 	%r685, [%rd279+8];
	ld.global.s8 	%r686, [%rd14];
	ld.global.s8 	%r687, [%rd15];
	ld.global.s8 	%r688, [%rd16];
	ld.global.s8 	%r689, [%rd182];
	st.local.v4.u32 	[%rd3], {%r685, %r686, %r687, %r688};
	st.local.u32 	[%rd3+16], %r689;
	{ // callseq 91, 0
	.param .b64 param0;
	st.param.b64 	[param0], %rd184;
	.param .b64 param1;
	st.param.b64 	[param1], %rd185;
	.param .b32 retval0;
	call.uni (retval0), 
	vprintf, 
	(
	param0, 
	param1
	);
	ld.param.b32 	%r690, [retval0];
	} // callseq 91
	add.s32 	%r1342, %r1342, 16;
	add.s64 	%rd279, %rd279, 16;
	setp.eq.s32 	%p43, %r1342, 0;
	@%p43 bra 	$L__BB1_81;
	bra.uni 	$L__BB1_80;
$L__BB1_81:
	and.b32  	%r91, %r3, 15;
	setp.eq.s32 	%p44, %r91, 0;
	@%p44 bra 	$L__BB1_116;
	cvt.u64.u32 	%rd186, %r21;
	add.s64 	%rd56, %rd1, %rd186;
	and.b32  	%r92, %r3, 7;
	setp.lt.u32 	%p45, %r91, 8;
	@%p45 bra 	$L__BB1_84;
	cvt.u64.u32 	%rd187, %r1363;
	add.s64 	%rd188, %rd1, %rd187;
	ld.global.s8 	%r692, [%rd188];
	ld.global.s8 	%r693, [%rd14];
	ld.global.s8 	%r694, [%rd15];
	ld.global.s8 	%r695, [%rd16];
	ld.global.s8 	%r696, [%rd56];
	st.local.v4.u32 	[%rd3], {%r692, %r693, %r694, %r695};
	st.local.u32 	[%rd3+16], %r696;
	mov.u64 	%rd189, $str$7;
	cvta.global.u64 	%rd190, %rd189;
	add.u64 	%rd191, %SP, 0;
	{ // callseq 92, 0
	.param .b64 param0;
	st.param.b64 	[param0], %rd190;
	.param .b64 param1;
	st.param.b64 	[param1], %rd191;
	.param .b32 retval0;
	call.uni (retval0), 
	vprintf, 
	(
	param0, 
	param1
	);
	ld.param.b32 	%r697, [retval0];
	} // callseq 92
	ld.global.s8 	%r699, [%rd188+1];
	ld.global.s8 	%r700, [%rd14];
	ld.global.s8 	%r701, [%rd15];
	ld.global.s8 	%r702, [%rd16];
	ld.global.s8 	%r703, [%rd56];
	st.local.v4.u32 	[%rd3], {%r699, %r700, %r701, %r702};
	st.local.u32 	[%rd3+16], %r703;
	{ // callseq 93, 0
	.param .b64 param0;
	st.param.b64 	[param0], %rd190;
	.param .b64 param1;
	st.param.b64 	[param1], %rd191;
	.param .b32 retval0;
	call.uni (retval0), 
	vprintf, 
	(
	param0, 
	param1
	);
	ld.param.b32 	%r704, [retval0];
	} // callseq 93
	ld.global.s8 	%r706, [%rd188+2];
	ld.global.s8 	%r707, [%rd14];
	ld.global.s8 	%r708, [%rd15];
	ld.global.s8 	%r709, [%rd16];
	ld.global.s8 	%r710, [%rd56];
	st.local.v4.u32 	[%rd3], {%r706, %r707, %r708, %r709};
	st.local.u32 	[%rd3+16], %r710;
	{ // callseq 94, 0
	.param .b64 param0;
	st.param.b64 	[param0], %rd190;
	.param .b64 param1;
	st.param.b64 	[param1], %rd191;
	.param .b32 retval0;
	call.uni (retval0), 
	vprintf, 
	(
	param0, 
	param1
	);
	ld.param.b32 	%r711, [retval0];
	} // callseq 94
	ld.global.s8 	%r713, [%rd188+3];
	ld.global.s8 	%r714, [%rd14];
	ld.global.s8 	%r715, [%rd15];
	ld.global.s8 	%r716, [%rd16];
	ld.global.s8 	%r717, [%rd56];
	st.local.v4.u32 	[%rd3], {%r713, %r714, %r715, %r716};
	st.local.u32 	[%rd3+16], %r717;
	{ // callseq 95, 0
	.param .b64 param0;
	st.param.b64 	[param0], %rd190;
	.param .b64 param1;
	st.param.b64 	[param1], %rd191;
	.param .b32 retval0;
	call.uni (retval0), 
	vprintf, 
	(
	param0, 
	param1
	);
	ld.param.b32 	%r718, [retval0];
	} // callseq 95
	ld.global.s8 	%r720, [%rd188+4];
	ld.global.s8 	%r721, [%rd14];
	ld.global.s8 	%r722, [%rd15];
	ld.global.s8 	%r723, [%rd16];
	ld.global.s8 	%r724, [%rd56];
	st.local.v4.u32 	[%rd3], {%r720, %r721, %r722, %r723};
	st.local.u32 	[%rd3+16], %r724;
	{ // callseq 96, 0
	.param .b64 param0;
	st.param.b64 	[param0], %rd190;
	.param .b64 param1;
	st.param.b64 	[param1], %rd191;
	.param .b32 retval0;
	call.uni (retval0), 
	vprintf, 
	(
	param0, 
	param1
	);
	ld.param.b32 	%r725, [retval0];
	} // callseq 96
	ld.global.s8 	%r727, [%rd188+5];
	ld.global.s8 	%r728, [%rd14];
	ld.global.s8 	%r729, [%rd15];
	ld.global.s8 	%r730, [%rd16];
	ld.global.s8 	%r731, [%rd56];
	st.local.v4.u32 	[%rd3], {%r727, %r728, %r729, %r730};
	st.local.u32 	[%rd3+16], %r731;
	{ // callseq 97, 0
	.param .b64 param0;
	st.param.b64 	[param0], %rd190;
	.param .b64 param1;
	st.param.b64 	[param1], %rd191;
	.param .b32 retval0;
	call.uni (retval0), 
	vprintf, 
	(
	param0, 
	param1
	);
	ld.param.b32 	%r732, [retval0];
	} // callseq 97
	ld.global.s8 	%r734, [%rd188+6];
	ld.global.s8 	%r735, [%rd14];
	ld.global.s8 	%r736, [%rd15];
	ld.global.s8 	%r737, [%rd16];
	ld.global.s8 	%r738, [%rd56];
	st.local.v4.u32 	[%rd3], {%r734, %r735, %r736, %r737};
	st.local.u32 	[%rd3+16], %r738;
	{ // callseq 98, 0
	.param .b64 param0;
	st.param.b64 	[param0], %rd190;
	.param .b64 param1;
	st.param.b64 	[param1], %rd191;
	.param .b32 retval0;
	call.uni (retval0), 
	vprintf, 
	(
	param0, 
	param1
	);
	ld.param.b32 	%r739, [retval0];
	} // callseq 98
	ld.global.s8 	%r741, [%rd188+7];
	ld.global.s8 	%r742, [%rd14];
	ld.global.s8 	%r743, [%rd15];
	ld.global.s8 	%r744, [%rd16];
	ld.global.s8 	%r745, [%rd56];
	st.local.v4.u32 	[%rd3], {%r741, %r742, %r743, %r744};
	st.local.u32 	[%rd3+16], %r745;
	{ // callseq 99, 0
	.param .b64 param0;
	st.param.b64 	[param0], %rd190;
	.param .b64 param1;
	st.param.b64 	[param1], %rd191;
	.param .b32 retval0;
	call.uni (retval0), 
	vprintf, 
	(
	param0, 
	param1
	);
	ld.param.b32 	%r746, [retval0];
	} // callseq 99
	add.s32 	%r1363, %r1363, 8;
$L__BB1_84:
	setp.eq.s32 	%p46, %r92, 0;
	@%p46 bra 	$L__BB1_116;
	setp.lt.u32 	%p47, %r92, 4;
	@%p47 bra 	$L__BB1_87;
	cvt.u64.u32 	%rd192, %r1363;
	add.s64 	%rd193, %rd1, %rd192;
	ld.global.s8 	%r748, [%rd193];
	ld.global.s8 	%r749, [%rd14];
	ld.global.s8 	%r750, [%rd15];
	ld.global.s8 	%r751, [%rd16];
	ld.global.s8 	%r752, [%rd56];
	st.local.v4.u32 	[%rd3], {%r748, %r749, %r750, %r751};
	st.local.u32 	[%rd3+16], %r752;
	mov.u64 	%rd194, $str$7;
	cvta.global.u64 	%rd195, %rd194;
	add.u64 	%rd196, %SP, 0;
	{ // callseq 100, 0
	.param .b64 param0;
	st.param.b64 	[param0], %rd195;
	.param .b64 param1;
	st.param.b64 	[param1], %rd196;
	.param .b32 retval0;
	call.uni (retval0), 
	vprintf, 
	(
	param0, 
	param1
	);
	ld.param.b32 	%r753, [retval0];
	} // callseq 100
	ld.global.s8 	%r755, [%rd193+1];
	ld.global.s8 	%r756, [%rd14];
	ld.global.s8 	%r757, [%rd15];
	ld.global.s8 	%r758, [%rd16];
	ld.global.s8 	%r759, [%rd56];
	st.local.v4.u32 	[%rd3], {%r755, %r756, %r757, %r758};
	st.local.u32 	[%rd3+16], %r759;
	{ // callseq 101, 0
	.param .b64 param0;
	st.param.b64 	[param0], %rd195;
	.param .b64 param1;
	st.param.b64 	[param1], %rd196;
	.param .b32 retval0;
	call.uni (retval0), 
	vprintf, 
	(
	param0, 
	param1
	);
	ld.param.b32 	%r760, [retval0];
	} // callseq 101
	ld.global.s8 	%r762, [%rd193+2];
	ld.global.s8 	%r763, [%rd14];
	ld.global.s8 	%r764, [%rd15];
	ld.global.s8 	%r765, [%rd16];
	ld.global.s8 	%r766, [%rd56];
	st.local.v4.u32 	[%rd3], {%r762, %r763, %r764, %r765};
	st.local.u32 	[%rd3+16], %r766;
	{ // callseq 102, 0
	.param .b64 param0;
	st.param.b64 	[param0], %rd195;
	.param .b64 param1;
	st.param.b64 	[param1], %rd196;
	.param .b32 retval0;
	call.uni (retval0), 
	vprintf, 
	(
	param0, 
	param1
	);
	ld.param.b32 	%r767, [retval0];
	} // callseq 102
	ld.global.s8 	%r769, [%rd193+3];
	ld.global.s8 	%r770, [%rd14];
	ld.global.s8 	%r771, [%rd15];
	ld.global.s8 	%r772, [%rd16];
	ld.global.s8 	%r773, [%rd56];
	st.local.v4.u32 	[%rd3], {%r769, %r770, %r771, %r772};
	st.local.u32 	[%rd3+16], %r773;
	{ // callseq 103, 0
	.param .b64 param0;
	st.param.b64 	[param0], %rd195;
	.param .b64 param1;
	st.param.b64 	[param1], %rd196;
	.param .b32 retval0;
	call.uni (retval0), 
	vprintf, 
	(
	param0, 
	param1
	);
	ld.param.b32 	%r774, [retval0];
	} // callseq 103
	add.s32 	%r1363, %r1363, 4;
$L__BB1_87:
	and.b32  	%r776, %r3, 3;
	setp.eq.s32 	%p48, %r776, 0;
	@%p48 bra 	$L__BB1_116;
	cvt.u64.u32 	%rd197, %r1363;
	add.s64 	%rd287, %rd1, %rd197;
	neg.s32 	%r1365, %r776;
	mov.u64 	%rd198, $str$7;
	add.u64 	%rd200, %SP, 0;
$L__BB1_89:
	.pragma "nounroll";
	ld.global.s8 	%r778, [%rd287];
	ld.global.s8 	%r779, [%rd14];
	ld.global.s8 	%r780, [%rd15];
	ld.global.s8 	%r781, [%rd16];
	ld.global.s8 	%r782, [%rd56];
	st.local.v4.u32 	[%rd3], {%r778, %r779, %r780, %r781};
	st.local.u32 	[%rd3+16], %r782;
	cvta.global.u64 	%rd199, %rd198;
	{ // callseq 104, 0
	.param .b64 param0;
	st.param.b64 	[param0], %rd199;
	.param .b64 param1;
	st.param.b64 	[param1], %rd200;
	.param .b32 retval0;
	call.uni (retval0), 
	vprintf, 
	(
	param0, 
	param1
	);
	ld.param.b32 	%r783, [retval0];
	} // callseq 104
	add.s64 	%rd287, %rd287, 1;
	add.s32 	%r1365, %r1365, 1;
	setp.eq.s32 	%p49, %r1365, 0;
	@%p49 bra 	$L__BB1_116;
	bra.uni 	$L__BB1_89;
$L__BB1_90:
	setp.eq.s32 	%p59, %r3, 0;
	@%p59 bra 	$L__BB1_116;
	mov.u32 	%r970, %tid.x;
	cvt.u64.u32 	%rd221, %r970;
	add.s64 	%rd22, %rd1, %rd221;
	mov.u32 	%r971, %ctaid.x;
	rem.u32 	%r972, %r971, %r3;
	cvt.u64.u32 	%rd222, %r972;
	add.s64 	%rd23, %rd1, %rd222;
	add.s32 	%r973, %r3, -1;
	and.b32  	%r26, %r3, 15;
	setp.lt.u32 	%p60, %r973, 15;
	mov.b32 	%r1354, 0;
	@%p60 bra 	$L__BB1_94;
	and.b32  	%r1354, %r3, 2147483632;
	and.b32  	%r974, %r3, -16;
	neg.s32 	%r1340, %r974;
	add.s64 	%rd277, %rd1, 7;
	mov.u64 	%rd223, $str$5;
$L__BB1_93:
	.pragma "nounroll";
	ld.global.s8 	%r975, [%rd277+-7];
	ld.global.s8 	%r976, [%rd22];
	ld.global.s8 	%r977, [%rd23];
	st.local.v2.u32 	[%rd3], {%r975, %r976};
	st.local.u32 	[%rd3+8], %r977;
	cvta.global.u64 	%rd224, %rd223;
	{ // callseq 134, 0
	.param .b64 param0;
	st.param.b64 	[param0], %rd224;
	.param .b64 param1;
	st.param.b64 	[param1], %rd73;
	.param .b32 retval0;
	call.uni (retval0), 
	vprintf, 
	(
	param0, 
	param1
	);
	ld.param.b32 	%r978, [retval0];
	} // callseq 134
	ld.global.s8 	%r980, [%rd277+-6];
	ld.global.s8 	%r981, [%rd22];
	ld.global.s8 	%r982, [%rd23];
	st.local.v2.u32 	[%rd3], {%r980, %r981};
	st.local.u32 	[%rd3+8], %r982;
	{ // callseq 135, 0
	.param .b64 param0;
	st.param.b64 	[param0], %rd224;
	.param .b64 param1;
	st.param.b64 	[param1], %rd73;
	.param .b32 retval0;
	call.uni (retval0), 
	vprintf, 
	(
	param0, 
	param1
	);
	ld.param.b32 	%r983, [retval0];
	} // callseq 135
	ld.global.s8 	%r985, [%rd277+-5];
	ld.global.s8 	%r986, [%rd22];
	ld.global.s8 	%r987, [%rd23];
	st.local.v2.u32 	[%rd3], {%r985, %r986};
	st.local.u32 	[%rd3+8], %r987;
	{ // callseq 136, 0
	.param .b64 param0;
	st.param.b64 	[param0], %rd224;
	.param .b64 param1;
	st.param.b64 	[param1], %rd73;
	.param .b32 retval0;
	call.uni (retval0), 
	vprintf, 
	(
	param0, 
	param1
	);
	ld.param.b32 	%r988, [retval0];
	} // callseq 136
	ld.global.s8 	%r990, [%rd277+-4];
	ld.global.s8 	%r991, [%rd22];
	ld.global.s8 	%r992, [%rd23];
	st.local.v2.u32 	[%rd3], {%r990, %r991};
	st.local.u32 	[%rd3+8], %r992;
	{ // callseq 137, 0
	.param .b64 param0;
	st.param.b64 	[param0], %rd224;
	.param .b64 param1;
	st.param.b64 	[param1], %rd73;
	.param .b32 retval0;
	call.uni (retval0), 
	vprintf, 
	(
	param0, 
	param1
	);
	ld.param.b32 	%r993, [retval0];
	} // callseq 137
	ld.global.s8 	%r995, [%rd277+-3];
	ld.global.s8 	%r996, [%rd22];
	ld.global.s8 	%r997, [%rd23];
	st.local.v2.u32 	[%rd3], {%r995, %r996};
	st.local.u32 	[%rd3+8], %r997;
	{ // callseq 138, 0
	.param .b64 param0;
	st.param.b64 	[param0], %rd224;
	.param .b64 param1;
	st.param.b64 	[param1], %rd73;
	.param .b32 retval0;
	call.uni (retval0), 
	vprintf, 
	(
	param0, 
	param1
	);
	ld.param.b32 	%r998, [retval0];
	} // callseq 138
	ld.global.s8 	%r1000, [%rd277+-2];
	ld.global.s8 	%r1001, [%rd22];
	ld.global.s8 	%r1002, [%rd23];
	st.local.v2.u32 	[%rd3], {%r1000, %r1001};
	st.local.u32 	[%rd3+8], %r1002;
	{ // callseq 139, 0
	.param .b64 param0;
	st.param.b64 	[param0], %rd224;
	.param .b64 param1;
	st.param.b64 	[param1], %rd73;
	.param .b32 retval0;
	call.uni (retval0), 
	vprintf, 
	(
	param0, 
	param1
	);
	ld.param.b32 	%r1003, [retval0];
	} // callseq 139
	ld.global.s8 	%r1005, [%rd277+-1];
	ld.global.s8 	%r1006, [%rd22];
	ld.global.s8 	%r1007, [%rd23];
	st.local.v2.u32 	[%rd3], {%r1005, %r1006};
	st.local.u32 	[%rd3+8], %r1007;
	{ // callseq 140, 0
	.param .b64 param0;
	st.param.b64 	[param0], %rd224;
	.param .b64 param1;
	st.param.b64 	[param1], %rd73;
	.param .b32 retval0;
	call.uni (retval0), 
	vprintf, 
	(
	param0, 
	param1
	);
	ld.param.b32 	%r1008, [retval0];
	} // callseq 140
	ld.global.s8 	%r1010, [%rd277];
	ld.global.s8 	%r1011, [%rd22];
	ld.global.s8 	%r1012, [%rd23];
	st.local.v2.u32 	[%rd3], {%r1010, %r1011};
	st.local.u32 	[%rd3+8], %r1012;
	{ // callseq 141, 0
	.param .b64 param0;
	st.param.b64 	[param0], %rd224;
	.param .b64 param1;
	st.param.b64 	[param1], %rd73;
	.param .b32 retval0;
	call.uni (retval0), 
	vprintf, 
	(
	param0, 
	param1
	);
	ld.param.b32 	%r1013, [retval0];
	} // callseq 141
	ld.global.s8 	%r1015, [%rd277+1];
	ld.global.s8 	%r1016, [%rd22];
	ld.global.s8 	%r1017, [%rd23];
	st.local.v2.u32 	[%rd3], {%r1015, %r1016};
	st.local.u32 	[%rd3+8], %r1017;
	{ // callseq 142, 0
	.param .b64 param0;
	st.param.b64 	[param0], %rd224;
	.param .b64 param1;
	st.param.b64 	[param1], %rd73;
	.param .b32 retval0;
	call.uni (retval0), 
	vprintf, 
	(
	param0, 
	param1
	);
	ld.param.b32 	%r1018, [retval0];
	} // callseq 142
	ld.global.s8 	%r1020, [%rd277+2];
	ld.global.s8 	%r1021, [%rd22];
	ld.global.s8 	%r1022, [%rd23];
	st.local.v2.u32 	[%rd3], {%r1020, %r1021};
	st.local.u32 	[%rd3+8], %r1022;
	{ // callseq 143, 0
	.param .b64 param0;
	st.param.b64 	[param0], %rd224;
	.param .b64 param1;
	st.param.b64 	[param1], %rd73;
	.param .b32 retval0;
	call.uni (retval0), 
	vprintf, 
	(
	param0, 
	param1
	);
	ld.param.b32 	%r1023, [retval0];
	} // callseq 143
	ld.global.s8 	%r1025, [%rd277+3];
	ld.global.s8 	%r1026, [%rd22];
	ld.global.s8 	%r1027, [%rd23];
	st.local.v2.u32 	[%rd3], {%r1025, %r1026};
	st.local.u32 	[%rd3+8], %r1027;
	{ // callseq 144, 0
	.param .b64 param0;
	st.param.b64 	[param0], %rd224;
	.param .b64 param1;
	st.param.b64 	[param1], %rd73;
	.param .b32 retval0;
	call.uni (retval0), 
	vprintf, 
	(
	param0, 
	param1
	);
	ld.param.b32 	%r1028, [retval0];
	} // callseq 144
	ld.global.s8 	%r1030, [%rd277+4];
	ld.global.s8 	%r1031, [%rd22];
	ld.global.s8 	%r1032, [%rd23];
	st.local.v2.u32 	[%rd3], {%r1030, %r1031};
	st.local.u32 	[%rd3+8], %r1032;
	{ // callseq 145, 0
	.param .b64 param0;
	st.param.b64 	[param0], %rd224;
	.param .b64 param1;
	st.param.b64 	[param1], %rd73;
	.param .b32 retval0;
	call.uni (retval0), 
	vprintf, 
	(
	param0, 
	param1
	);
	ld.param.b32 	%r1033, [retval0];
	} // callseq 145
	ld.global.s8 	%r1035, [%rd277+5];
	ld.global.s8 	%r1036, [%rd22];
	ld.global.s8 	%r1037, [%rd23];
	st.local.v2.u32 	[%rd3], {%r1035, %r1036};
	st.local.u32 	[%rd3+8], %r1037;
	{ // callseq 146, 0
	.param .b64 param0;
	st.param.b64 	[param0], %rd224;
	.param .b64 param1;
	st.param.b64 	[param1], %rd73;
	.param .b32 retval0;
	call.uni (retval0), 
	vprintf, 
	(
	param0, 
	param1
	);
	ld.param.b32 	%r1038, [retval0];
	} // callseq 146
	ld.global.s8 	%r1040, [%rd277+6];
	ld.global.s8 	%r1041, [%rd22];
	ld.global.s8 	%r1042, [%rd23];
	st.local.v2.u32 	[%rd3], {%r1040, %r1041};
	st.local.u32 	[%rd3+8], %r1042;
	{ // callseq 147, 0
	.param .b64 param0;
	st.param.b64 	[param0], %rd224;
	.param .b64 param1;
	st.param.b64 	[param1], %rd73;
	.param .b32 retval0;
	call.uni (retval0), 
	vprintf, 
	(
	param0, 
	param1
	);
	ld.param.b32 	%r1043, [retval0];
	} // callseq 147
	ld.global.s8 	%r1045, [%rd277+7];
	ld.global.s8 	%r1046, [%rd22];
	ld.global.s8 	%r1047, [%rd23];
	st.local.v2.u32 	[%rd3], {%r1045, %r1046};
	st.local.u32 	[%rd3+8], %r1047;
	{ // callseq 148, 0
	.param .b64 param0;
	st.param.b64 	[param0], %rd224;
	.param .b64 param1;
	st.param.b64 	[param1], %rd73;
	.param .b32 retval0;
	call.uni (retval0), 
	vprintf, 
	(
	param0, 
	param1
	);
	ld.param.b32 	%r1048, [retval0];
	} // callseq 148
	ld.global.s8 	%r1050, [%rd277+8];
	ld.global.s8 	%r1051, [%rd22];
	ld.global.s8 	%r1052, [%rd23];
	st.local.v2.u32 	[%rd3], {%r1050, %r1051};
	st.local.u32 	[%rd3+8], %r1052;
	{ // callseq 149, 0
	.param .b64 param0;
	st.param.b64 	[param0], %rd224;
	.param .b64 param1;
	st.param.b64 	[param1], %rd73;
	.param .b32 retval0;
	call.uni (retval0), 
	vprintf, 
	(
	param0, 
	param1
	);
	ld.param.b32 	%r1053, [retval0];
	} // callseq 149
	add.s32 	%r1340, %r1340, 16;
	add.s64 	%rd277, %rd277, 16;
	setp.eq.s32 	%p61, %r1340, 0;
	@%p61 bra 	$L__BB1_94;
	bra.uni 	$L__BB1_93;
$L__BB1_94:
	setp.eq.s32 	%p62, %r26, 0;
	@%p62 bra 	$L__BB1_116;
	and.b32  	%r73, %r3, 7;
	setp.lt.u32 	%p63, %r26, 8;
	@%p63 bra 	$L__BB1_97;
	cvt.u64.u32 	%rd226, %r1354;
	add.s64 	%rd227, %rd1, %rd226;
	ld.global.s8 	%r1055, [%rd227];
	ld.global.s8 	%r1056, [%rd22];
	ld.global.s8 	%r1057, [%rd23];
	st.local.v2.u32 	[%rd3], {%r1055, %r1056};
	st.local.u32 	[%rd3+8], %r1057;
	mov.u64 	%rd228, $str$5;
	cvta.global.u64 	%rd229, %rd228;
	{ // callseq 150, 0
	.param .b64 param0;
	st.param.b64 	[param0], %rd229;
	.param .b64 param1;
	st.param.b64 	[param1], %rd73;
	.param .b32 retval0;
	call.uni (retval0), 
	vprintf, 
	(
	param0, 
	param1
	);
	ld.param.b32 	%r1058, [retval0];
	} // callseq 150
	ld.global.s8 	%r1060, [%rd227+1];
	ld.global.s8 	%r1061, [%rd22];
	ld.global.s8 	%r1062, [%rd23];
	st.local.v2.u32 	[%rd3], {%r1060, %r1061};
	st.local.u32 	[%rd3+8], %r1062;
	{ // callseq 151, 0
	.param .b64 param0;
	st.param.b64 	[param0], %rd229;
	.param .b64 param1;
	st.param.b64 	[param1], %rd73;
	.param .b32 retval0;
	call.uni (retval0), 
	vprintf, 
	(
	param0, 
	param1
	);
	ld.param.b32 	%r1063, [retval0];
	} // callseq 151
	ld.global.s8 	%r1065, [%rd227+2];
	ld.global.s8 	%r1066, [%rd22];
	ld.global.s8 	%r1067, [%rd23];
	st.local.v2.u32 	[%rd3], {%r1065, %r1066};
	st.local.u32 	[%rd3+8], %r1067;
	{ // callseq 152, 0
	.param .b64 param0;
	st.param.b64 	[param0], %rd229;
	.param .b64 param1;
	st.param.b64 	[param1], %rd73;
	.param .b32 retval0;
	call.uni (retval0), 
	vprintf, 
	(
	param0, 
	param1
	);
	ld.param.b32 	%r1068, [retval0];
	} // callseq 152
	ld.global.s8 	%r1070, [%rd227+3];
	ld.global.s8 	%r1071, [%rd22];
	ld.global.s8 	%r1072, [%rd23];
	st.local.v2.u32 	[%rd3], {%r1070, %r1071};
	st.local.u32 	[%rd3+8], %r1072;
	{ // callseq 153, 0
	.param .b64 param0;
	st.param.b64 	[param0], %rd229;
	.param .b64 param1;
	st.param.b64 	[param1], %rd73;
	.param .b32 retval0;
	call.uni (retval0), 
	vprintf, 
	(
	param0, 
	param1
	);
	ld.param.b32 	%r1073, [retval0];
	} // callseq 153
	ld.global.s8 	%r1075, [%rd227+4];
	ld.global.s8 	%r1076, [%rd22];
	ld.global.s8 	%r1077, [%rd23];
	st.local.v2.u32 	[%rd3], {%r1075, %r1076};
	st.local.u32 	[%rd3+8], %r1077;
	{ // callseq 154, 0
	.param .b64 param0;
	st.param.b64 	[param0], %rd229;
	.param .b64 param1;
	st.param.b64 	[param1], %rd73;
	.param .b32 retval0;
	call.uni (retval0), 
	vprintf, 
	(
	param0, 
	param1
	);
	ld.param.b32 	%r1078, [retval0];
	} // callseq 154
	ld.global.s8 	%r1080, [%rd227+5];
	ld.global.s8 	%r1081, [%rd22];
	ld.global.s8 	%r1082, [%rd23];
	st.local.v2.u32 	[%rd3], {%r1080, %r1081};
	st.local.u32 	[%rd3+8], %r1082;
	{ // callseq 155, 0
	.param .b64 param0;
	st.param.b64 	[param0], %rd229;
	.param .b64 param1;
	st.param.b64 	[param1], %rd73;
	.param .b32 retval0;
	call.uni (retval0), 
	vprintf, 
	(
	param0, 
	param1
	);
	ld.param.b32 	%r1083, [retval0];
	} // callseq 155
	ld.global.s8 	%r1085, [%rd227+6];
	ld.global.s8 	%r1086, [%rd22];
	ld.global.s8 	%r1087, [%rd23];
	st.local.v2.u32 	[%rd3], {%r1085, %r1086};
	st.local.u32 	[%rd3+8], %r1087;
	{ // callseq 156, 0
	.param .b64 param0;
	st.param.b64 	[param0], %rd229;
	.param .b64 param1;
	st.param.b64 	[param1], %rd73;
	.param .b32 retval0;
	call.uni (retval0), 
	vprintf, 
	(
	param0, 
	param1
	);
	ld.param.b32 	%r1088, [retval0];
	} // callseq 156
	ld.global.s8 	%r1090, [%rd227+7];
	ld.global.s8 	%r1091, [%rd22];
	ld.global.s8 	%r1092, [%rd23];
	st.local.v2.u32 	[%rd3], {%r1090, %r1091};
	st.local.u32 	[%rd3+8], %r1092;
	{ // callseq 157, 0
	.param .b64 param0;
	st.param.b64 	[param0], %rd229;
	.param .b64 param1;
	st.param.b64 	[param1], %rd73;
	.param .b32 retval0;
	call.uni (retval0), 
	vprintf, 
	(
	param0, 
	param1
	);
	ld.param.b32 	%r1093, [retval0];
	} // callseq 157
	add.s32 	%r1354, %r1354, 8;
$L__BB1_97:
	setp.eq.s32 	%p64, %r73, 0;
	@%p64 bra 	$L__BB1_116;
	setp.lt.u32 	%p65, %r73, 4;
	@%p65 bra 	$L__BB1_100;
	cvt.u64.u32 	%rd231, %r1354;
	add.s64 	%rd232, %rd1, %rd231;
	ld.global.s8 	%r1095, [%rd232];
	ld.global.s8 	%r1096, [%rd22];
	ld.global.s8 	%r1097, [%rd23];
	st.local.v2.u32 	[%rd3], {%r1095, %r1096};
	st.local.u32 	[%rd3+8], %r1097;
	mov.u64 	%rd233, $str$5;
	cvta.global.u64 	%rd234, %rd233;
	{ // callseq 158, 0
	.param .b64 param0;
	st.param.b64 	[param0], %rd234;
	.param .b64 param1;
	st.param.b64 	[param1], %rd73;
	.param .b32 retval0;
	call.uni (retval0), 
	vprintf, 
	(
	param0, 
	param1
	);
	ld.param.b32 	%r1098, [retval0];
	} // callseq 158
	ld.global.s8 	%r1100, [%rd232+1];
	ld.global.s8 	%r1101, [%rd22];
	ld.global.s8 	%r1102, [%rd23];
	st.local.v2.u32 	[%rd3], {%r1100, %r1101};
	st.local.u32 	[%rd3+8], %r1102;
	{ // callseq 159, 0
	.param .b64 param0;
	st.param.b64 	[param0], %rd234;
	.param .b64 param1;
	st.param.b64 	[param1], %rd73;
	.param .b32 retval0;
	call.uni (retval0), 
	vprintf, 
	(
	param0, 
	param1
	);
	ld.param.b32 	%r1103, [retval0];
	} // callseq 159
	ld.global.s8 	%r1105, [%rd232+2];
	ld.global.s8 	%r1106, [%rd22];
	ld.global.s8 	%r1107, [%rd23];
	st.local.v2.u32 	[%rd3], {%r1105, %r1106};
	st.local.u32 	[%rd3+8], %r1107;
	{ // callseq 160, 0
	.param .b64 param0;
	st.param.b64 	[param0], %rd234;
	.param .b64 param1;
	st.param.b64 	[param1], %rd73;
	.param .b32 retval0;
	call.uni (retval0), 
	vprintf, 
	(
	param0, 
	param1
	);
	ld.param.b32 	%r1108, [retval0];
	} // callseq 160
	ld.global.s8 	%r1110, [%rd232+3];
	ld.global.s8 	%r1111, [%rd22];
	ld.global.s8 	%r1112, [%rd23];
	st.local.v2.u32 	[%rd3], {%r1110, %r1111};
	st.local.u32 	[%rd3+8], %r1112;
	{ // callseq 161, 0
	.param .b64 param0;
	st.param.b64 	[param0], %rd234;
	.param .b64 param1;
	st.param.b64 	[param1], %rd73;
	.param .b32 retval0;
	call.uni (retval0), 
	vprintf, 
	(
	param0, 
	param1
	);
	ld.param.b32 	%r1113, [retval0];
	} // callseq 161
	add.s32 	%r1354, %r1354, 4;
$L__BB1_100:
	and.b32  	%r1115, %r3, 3;
	setp.eq.s32 	%p66, %r1115, 0;
	@%p66 bra 	$L__BB1_116;
	cvt.u64.u32 	%rd236, %r1354;
	add.s64 	%rd285, %rd1, %rd236;
	neg.s32 	%r1357, %r1115;
	mov.u64 	%rd237, $str$5;
$L__BB1_102:
	.pragma "nounroll";
	ld.global.s8 	%r1117, [%rd285];
	ld.global.s8 	%r1118, [%rd22];
	ld.global.s8 	%r1119, [%rd23];
	st.local.v2.u32 	[%rd3], {%r1117, %r1118};
	st.local.u32 	[%rd3+8], %r1119;
	cvta.global.u64 	%rd238, %rd237;
	{ // callseq 162, 0
	.param .b64 param0;
	st.param.b64 	[param0], %rd238;
	.param .b64 param1;
	st.param.b64 	[param1], %rd73;
	.param .b32 retval0;
	call.uni (retval0), 
	vprintf, 
	(
	param0, 
	param1
	);
	ld.param.b32 	%r1120, [retval0];
	} // callseq 162
	add.s64 	%rd285, %rd285, 1;
	add.s32 	%r1357, %r1357, 1;
	setp.eq.s32 	%p67, %r1357, 0;
	@%p67 bra 	$L__BB1_116;
	bra.uni 	$L__BB1_102;
$L__BB1_103:
	setp.eq.s32 	%p77, %r3, 0;
	@%p77 bra 	$L__BB1_116;
	add.s32 	%r1245, %r3, -1;
	and.b32  	%r32, %r3, 15;
	setp.lt.u32 	%p78, %r1245, 15;
	mov.b32 	%r1347, 0;
	@%p78 bra 	$L__BB1_107;
	and.b32  	%r1347, %r3, 2147483632;
	and.b32  	%r1246, %r3, -16;
	neg.s32 	%r1338, %r1246;
	add.s64 	%rd275, %rd1, 7;
	mov.u64 	%rd258, $str$3;
$L__BB1_106:
	.pragma "nounroll";
	ld.global.s8 	%r1247, [%rd275+-7];
	st.local.u32 	[%rd3], %r1247;
	cvta.global.u64 	%rd259, %rd258;
	{ // callseq 192, 0
	.param .b64 param0;
	st.param.b64 	[param0], %rd259;
	.param .b64 param1;
	st.param.b64 	[param1], %rd73;
	.param .b32 retval0;
	call.uni (retval0), 
	vprintf, 
	(
	param0, 
	param1
	);
	ld.param.b32 	%r1248, [retval0];
	} // callseq 192
	ld.global.s8 	%r1250, [%rd275+-6];
	st.local.u32 	[%rd3], %r1250;
	{ // callseq 193, 0
	.param .b64 param0;
	st.param.b64 	[param0], %rd259;
	.param .b64 param1;
	st.param.b64 	[param1], %rd73;
	.param .b32 retval0;
	call.uni (retval0), 
	vprintf, 
	(
	param0, 
	param1
	);
	ld.param.b32 	%r1251, [retval0];
	} // callseq 193
	ld.global.s8 	%r1253, [%rd275+-5];
	st.local.u32 	[%rd3], %r1253;
	{ // callseq 194, 0
	.param .b64 param0;
	st.param.b64 	[param0], %rd259;
	.param .b64 param1;
	st.param.b64 	[param1], %rd73;
	.param .b32 retval0;
	call.uni (retval0), 
	vprintf, 
	(
	param0, 
	param1
	);
	ld.param.b32 	%r1254, [retval0];
	} // callseq 194
	ld.global.s8 	%r1256, [%rd275+-4];
	st.local.u32 	[%rd3], %r1256;
	{ // callseq 195, 0
	.param .b64 param0;
	st.param.b64 	[param0], %rd259;
	.param .b64 param1;
	st.param.b64 	[param1], %rd73;
	.param .b32 retval0;
	call.uni (retval0), 
	vprintf, 
	(
	param0, 
	param1
	);
	ld.param.b32 	%r1257, [retval0];
	} // callseq 195
	ld.global.s8 	%r1259, [%rd275+-3];
	st.local.u32 	[%rd3], %r1259;
	{ // callseq 196, 0
	.param .b64 param0;
	st.param.b64 	[param0], %rd259;
	.param .b64 param1;
	st.param.b64 	[param1], %rd73;
	.param .b32 retval0;
	call.uni (retval0), 
	vprintf, 
	(
	param0, 
	param1
	);
	ld.param.b32 	%r1260, [retval0];
	} // callseq 196
	ld.global.s8 	%r1262, [%rd275+-2];
	st.local.u32 	[%rd3], %r1262;
	{ // callseq 197, 0
	.param .b64 param0;
	st.param.b64 	[param0], %rd259;
	.param .b64 param1;
	st.param.b64 	[param1], %rd73;
	.param .b32 retval0;
	call.uni (retval0), 
	vprintf, 
	(
	param0, 
	param1
	);
	ld.param.b32 	%r1263, [retval0];
	} // callseq 197
	ld.global.s8 	%r1265, [%rd275+-1];
	st.local.u32 	[%rd3], %r1265;
	{ // callseq 198, 0
	.param .b64 param0;
	st.param.b64 	[param0], %rd259;
	.param .b64 param1;
	st.param.b64 	[param1], %rd73;
	.param .b32 retval0;
	call.uni (retval0), 
	vprintf, 
	(
	param0, 
	param1
	);
	ld.param.b32 	%r1266, [retval0];
	} // callseq 198
	ld.global.s8 	%r1268, [%rd275];
	st.local.u32 	[%rd3], %r1268;
	{ // callseq 199, 0
	.param .b64 param0;
	st.param.b64 	[param0], %rd259;
	.param .b64 param1;
	st.param.b64 	[param1], %rd73;
	.param .b32 retval0;
	call.uni (retval0), 
	vprintf, 
	(
	param0, 
	param1
	);
	ld.param.b32 	%r1269, [retval0];
	} // callseq 199
	ld.global.s8 	%r1271, [%rd275+1];
	st.local.u32 	[%rd3], %r1271;
	{ // callseq 200, 0
	.param .b64 param0;
	st.param.b64 	[param0], %rd259;
	.param .b64 param1;
	st.param.b64 	[param1], %rd73;
	.param .b32 retval0;
	call.uni (retval0), 
	vprintf, 
	(
	param0, 
	param1
	);
	ld.param.b32 	%r1272, [retval0];
	} // callseq 200
	ld.global.s8 	%r1274, [%rd275+2];
	st.local.u32 	[%rd3], %r1274;
	{ // callseq 201, 0
	.param .b64 param0;
	st.param.b64 	[param0], %rd259;
	.param .b64 param1;
	st.param.b64 	[param1], %rd73;
	.param .b32 retval0;
	call.uni (retval0), 
	vprintf, 
	(
	param0, 
	param1
	);
	ld.param.b32 	%r1275, [retval0];
	} // callseq 201
	ld.global.s8 	%r1277, [%rd275+3];
	st.local.u32 	[%rd3], %r1277;
	{ // callseq 202, 0
	.param .b64 param0;
	st.param.b64 	[param0], %rd259;
	.param .b64 param1;
	st.param.b64 	[param1], %rd73;
	.param .b32 retval0;
	call.uni (retval0), 
	vprintf, 
	(
	param0, 
	param1
	);
	ld.param.b32 	%r1278, [retval0];
	} // callseq 202
	ld.global.s8 	%r1280, [%rd275+4];
	st.local.u32 	[%rd3], %r1280;
	{ // callseq 203, 0
	.param .b64 param0;
	st.param.b64 	[param0], %rd259;
	.param .b64 param1;
	st.param.b64 	[param1], %rd73;
	.param .b32 retval0;
	call.uni (retval0), 
	vprintf, 
	(
	param0, 
	param1
	);
	ld.param.b32 	%r1281, [retval0];
	} // callseq 203
	ld.global.s8 	%r1283, [%rd275+5];
	st.local.u32 	[%rd3], %r1283;
	{ // callseq 204, 0
	.param .b64 param0;
	st.param.b64 	[param0], %rd259;
	.param .b64 param1;
	st.param.b64 	[param1], %rd73;
	.param .b32 retval0;
	call.uni (retval0), 
	vprintf, 
	(
	param0, 
	param1
	);
	ld.param.b32 	%r1284, [retval0];
	} // callseq 204
	ld.global.s8 	%r1286, [%rd275+6];
	st.local.u32 	[%rd3], %r1286;
	{ // callseq 205, 0
	.param .b64 param0;
	st.param.b64 	[param0], %rd259;
	.param .b64 param1;
	st.param.b64 	[param1], %rd73;
	.param .b32 retval0;
	call.uni (retval0), 
	vprintf, 
	(
	param0, 
	param1
	);
	ld.param.b32 	%r1287, [retval0];
	} // callseq 205
	ld.global.s8 	%r1289, [%rd275+7];
	st.local.u32 	[%rd3], %r1289;
	{ // callseq 206, 0
	.param .b64 param0;
	st.param.b64 	[param0], %rd259;
	.param .b64 param1;
	st.param.b64 	[param1], %rd73;
	.param .b32 retval0;
	call.uni (retval0), 
	vprintf, 
	(
	param0, 
	param1
	);
	ld.param.b32 	%r1290, [retval0];
	} // callseq 206
	ld.global.s8 	%r1292, [%rd275+8];
	st.local.u32 	[%rd3], %r1292;
	{ // callseq 207, 0
	.param .b64 param0;
	st.param.b64 	[param0], %rd259;
	.param .b64 param1;
	st.param.b64 	[param1], %rd73;
	.param .b32 retval0;
	call.uni (retval0), 
	vprintf, 
	(
	param0, 
	param1
	);
	ld.param.b32 	%r1293, [retval0];
	} // callseq 207
	add.s32 	%r1338, %r1338, 16;
	add.s64 	%rd275, %rd275, 16;
	setp.eq.s32 	%p79, %r1338, 0;
	@%p79 bra 	$L__BB1_107;
	bra.uni 	$L__BB1_106;
$L__BB1_107:
	setp.eq.s32 	%p80, %r32, 0;
	@%p80 bra 	$L__BB1_116;
	and.b32  	%r55, %r3, 7;
	setp.lt.u32 	%p81, %r32, 8;
	@%p81 bra 	$L__BB1_110;
	cvt.u64.u32 	%rd261, %r1347;
	add.s64 	%rd262, %rd1, %rd261;
	ld.global.s8 	%r1295, [%rd262];
	st.local.u32 	[%rd3], %r1295;
	mov.u64 	%rd263, $str$3;
	cvta.global.u64 	%rd264, %rd263;
	{ // callseq 208, 0
	.param .b64 param0;
	st.param.b64 	[param0], %rd264;
	.param .b64 param1;
	st.param.b64 	[param1], %rd73;
	.param .b32 retval0;
	call.uni (retval0), 
	vprintf, 
	(
	param0, 
	param1
	);
	ld.param.b32 	%r1296, [retval0];
	} // callseq 208
	ld.global.s8 	%r1298, [%rd262+1];
	st.local.u32 	[%rd3], %r1298;
	{ // callseq 209, 0
	.param .b64 param0;
	st.param.b64 	[param0], %rd264;
	.param .b64 param1;
	st.param.b64 	[param1], %rd73;
	.param .b32 retval0;
	call.uni (retval0), 
	vprintf, 
	(
	param0, 
	param1
	);
	ld.param.b32 	%r1299, [retval0];
	} // callseq 209
	ld.global.s8 	%r1301, [%rd262+2];
	st.local.u32 	[%rd3], %r1301;
	{ // callseq 210, 0
	.param .b64 param0;
	st.param.b64 	[param0], %rd264;
	.param .b64 param1;
	st.param.b64 	[param1], %rd73;
	.param .b32 retval0;
	call.uni (retval0), 
	vprintf, 
	(
	param0, 
	param1
	);
	ld.param.b32 	%r1302, [retval0];
	} // callseq 210
	ld.global.s8 	%r1304, [%rd262+3];
	st.local.u32 	[%rd3], %r1304;
	{ // callseq 211, 0
	.param .b64 param0;
	st.param.b64 	[param0], %rd264;
	.param .b64 param1;
	st.param.b64 	[param1], %rd73;
	.param .b32 retval0;
	call.uni (retval0), 
	vprintf, 
	(
	param0, 
	param1
	);
	ld.param.b32 	%r1305, [retval0];
	} // callseq 211
	ld.global.s8 	%r1307, [%rd262+4];
	st.local.u32 	[%rd3], %r1307;
	{ // callseq 212, 0
	.param .b64 param0;
	st.param.b64 	[param0], %rd264;
	.param .b64 param1;
	st.param.b64 	[param1], %rd73;
	.param .b32 retval0;
	call.uni (retval0), 
	vprintf, 
	(
	param0, 
	param1
	);
	ld.param.b32 	%r1308, [retval0];
	} // callseq 212
	ld.global.s8 	%r1310, [%rd262+5];
	st.local.u32 	[%rd3], %r1310;
	{ // callseq 213, 0
	.param .b64 param0;
	st.param.b64 	[param0], %rd264;
	.param .b64 param1;
	st.param.b64 	[param1], %rd73;
	.param .b32 retval0;
	call.uni (retval0), 
	vprintf, 
	(
	param0, 
	param1
	);
	ld.param.b32 	%r1311, [retval0];
	} // callseq 213
	ld.global.s8 	%r1313, [%rd262+6];
	st.local.u32 	[%rd3], %r1313;
	{ // callseq 214, 0
	.param .b64 param0;
	st.param.b64 	[param0], %rd264;
	.param .b64 param1;
	st.param.b64 	[param1], %rd73;
	.param .b32 retval0;
	call.uni (retval0), 
	vprintf, 
	(
	param0, 
	param1
	);
	ld.param.b32 	%r1314, [retval0];
	} // callseq 214
	ld.global.s8 	%r1316, [%rd262+7];
	st.local.u32 	[%rd3], %r1316;
	{ // callseq 215, 0
	.param .b64 param0;
	st.param.b64 	[param0], %rd264;
	.param .b64 param1;
	st.param.b64 	[param1], %rd73;
	.param .b32 retval0;
	call.uni (retval0), 
	vprintf, 
	(
	param0, 
	param1
	);
	ld.param.b32 	%r1317, [retval0];
	} // callseq 215
	add.s32 	%r1347, %r1347, 8;
$L__BB1_110:
	setp.eq.s32 	%p82, %r55, 0;
	@%p82 bra 	$L__BB1_116;
	setp.lt.u32 	%p83, %r55, 4;
	@%p83 bra 	$L__BB1_113;
	cvt.u64.u32 	%rd266, %r1347;
	add.s64 	%rd267, %rd1, %rd266;
	ld.global.s8 	%r1319, [%rd267];
	st.local.u32 	[%rd3], %r1319;
	mov.u64 	%rd268, $str$3;
	cvta.global.u64 	%rd269, %rd268;
	{ // callseq 216, 0
	.param .b64 param0;
	st.param.b64 	[param0], %rd269;
	.param .b64 param1;
	st.param.b64 	[param1], %rd73;
	.param .b32 retval0;
	call.uni (retval0), 
	vprintf, 
	(
	param0, 
	param1
	);
	ld.param.b32 	%r1320, [retval0];
	} // callseq 216
	ld.global.s8 	%r1322, [%rd267+1];
	st.local.u32 	[%rd3], %r1322;
	{ // callseq 217, 0
	.param .b64 param0;
	st.param.b64 	[param0], %rd269;
	.param .b64 param1;
	st.param.b64 	[param1], %rd73;
	.param .b32 retval0;
	call.uni (retval0), 
	vprintf, 
	(
	param0, 
	param1
	);
	ld.param.b32 	%r1323, [retval0];
	} // callseq 217
	ld.global.s8 	%r1325, [%rd267+2];
	st.local.u32 	[%rd3], %r1325;
	{ // callseq 218, 0
	.param .b64 param0;
	st.param.b64 	[param0], %rd269;
	.param .b64 param1;
	st.param.b64 	[param1], %rd73;
	.param .b32 retval0;
	call.uni (retval0), 
	vprintf, 
	(
	param0, 
	param1
	);
	ld.param.b32 	%r1326, [retval0];
	} // callseq 218
	ld.global.s8 	%r1328, [%rd267+3];
	st.local.u32 	[%rd3], %r1328;
	{ // callseq 219, 0
	.param .b64 param0;
	st.param.b64 	[param0], %rd269;
	.param .b64 param1;
	st.param.b64 	[param1], %rd73;
	.param .b32 retval0;
	call.uni (retval0), 
	vprintf, 
	(
	param0, 
	param1
	);
	ld.param.b32 	%r1329, [retval0];
	} // callseq 219
	add.s32 	%r1347, %r1347, 4;
$L__BB1_113:
	and.b32  	%r1331, %r3, 3;
	setp.eq.s32 	%p84, %r1331, 0;
	@%p84 bra 	$L__BB1_116;
	cvt.u64.u32 	%rd271, %r1347;
	add.s64 	%rd283, %rd1, %rd271;
	neg.s32 	%r1349, %r1331;
	mov.u64 	%rd272, $str$3;
$L__BB1_115:
	.pragma "nounroll";
	ld.global.s8 	%r1333, [%rd283];
	st.local.u32 	[%rd3], %r1333;
	cvta.global.u64 	%rd273, %rd272;
	{ // callseq 220, 0
	.param .b64 param0;
	st.param.b64 	[param0], %rd273;
	.param .b64 param1;
	st.param.b64 	[param1], %rd73;
	.param .b32 retval0;
	call.uni (retval0), 
	vprintf, 
	(
	param0, 
	param1
	);
	ld.param.b32 	%r1334, [retval0];
	} // callseq 220
	add.s64 	%rd283, %rd283, 1;
	add.s32 	%r1349, %r1349, 1;
	setp.eq.s32 	%p85, %r1349, 0;
	@%p85 bra 	$L__BB1_116;
	bra.uni 	$L__BB1_115;
$L__BB1_116:
	ret;

}


// ===== COMPILED SASS (sm_100) =====

	.target	sm_100

	.elftype	@"ET_EXEC"


//--------------------- .note.nv.tkinfo           --------------------------
	.section	.note.nv.tkinfo,"",@"SHT_NOTE"
	.sectionflags	@"SHF_NOTE_NV_TKINFO"
	.tkinfo
        /*0018*/ 	.word	0x00000002
        /*0030*/ 	.string	""
        /*0030*/ 	.string	"ptxas"
        /*0030*/ 	.string	"Cuda compilation tools, release 13.0, V13.0.88"
        /*0030*/ 	.string	"Build cuda_13.0.r13.0/compiler.36424714_0"
        /*0030*/ 	.string	"-arch sm_100 -m 64 "



//--------------------- .note.nv.cuinfo           --------------------------
	.section	.note.nv.cuinfo,"",@"SHT_NOTE"
	.sectionflags	@"SHF_NOTE_NV_CUINFO"
        /*0018*/ 	.short	0x0002
        /*001a*/ 	.short	0x0064
        /*001c*/ 	.short	0x0082
	.zero		2


//--------------------- .nv.info                  --------------------------
	.section	.nv.info,"",@"SHT_CUDA_INFO"
	.align	4


	//----- nvinfo : EIATTR_REGCOUNT
	.align		4
        /*0000*/ 	.byte	0x04, 0x2f
        /*0002*/ 	.short	(.L_21 - .L_20)
	.align		4
.L_20:
        /*0004*/ 	.word	index@(_Z15random_passwordPcS_j)
        /*0008*/ 	.word	0x0000001d


	//----- nvinfo : EIATTR_FRAME_SIZE
	.align		4
.L_21:
        /*000c*/ 	.byte	0x04, 0x11
        /*000e*/ 	.short	(.L_23 - .L_22)
	.align		4
.L_22:
        /*0010*/ 	.word	index@(_Z15random_passwordPcS_j)
        /*0014*/ 	.word	0x00000018


	//----- nvinfo : EIATTR_REGCOUNT
	.align		4
.L_23:
        /*0018*/ 	.byte	0x04, 0x2f
        /*001a*/ 	.short	(.L_25 - .L_24)
	.align		4
.L_24:
        /*001c*/ 	.word	index@(_Z10bruteforcePcS_S_)
        /*0020*/ 	.word	0x00000030


	//----- nvinfo : EIATTR_FRAME_SIZE
	.align		4
.L_25:
        /*0024*/ 	.byte	0x04, 0x11
        /*0026*/ 	.short	(.L_27 - .L_26)
	.align		4
.L_26:
        /*0028*/ 	.word	index@(_Z10bruteforcePcS_S_)
        /*002c*/ 	.word	0x00000020


	//----- nvinfo : EIATTR_MIN_STACK_SIZE
	.align		4
.L_27:
        /*0030*/ 	.byte	0x04, 0x12
        /*0032*/ 	.short	(.L_29 - .L_28)
	.align		4
.L_28:
        /*0034*/ 	.word	index@(_Z10bruteforcePcS_S_)
        /*0038*/ 	.word	0x00000020


	//----- nvinfo : EIATTR_MIN_STACK_SIZE
	.align		4
.L_29:
        /*003c*/ 	.byte	0x04, 0x12
        /*003e*/ 	.short	(.L_31 - .L_30)
	.align		4
.L_30:
        /*0040*/ 	.word	index@(_Z15random_passwordPcS_j)
        /*0044*/ 	.word	0x00000018
.L_31:


//--------------------- .nv.compat                --------------------------
	.section	.nv.compat,"",@"SHT_CUDA_COMPAT_INFO"
	.align	4
        /*0000*/ 	.byte	0x02, 0x09, 0x00, 0x00, 0x02, 0x02, 0x01, 0x00, 0x02, 0x05, 0x05, 0x00, 0x03, 0x07, 0x01, 0x01
        /*0010*/ 	.byte	0x02, 0x03, 0x00, 0x00, 0x02, 0x06, 0x01, 0x00, 0x04, 0x0b, 0x08, 0x00, 0x09, 0x00, 0x00, 0x00
        /*0020*/ 	.byte	0x00, 0x00, 0x00, 0x00


//--------------------- .nv.info._Z10bruteforcePcS_S_ --------------------------
	.section	.nv.info._Z10bruteforcePcS_S_,"",@"SHT_CUDA_INFO"
	.sectionflags	@""
	.align	4


	//----- nvinfo : EIATTR_CUDA_API_VERSION
	.align		4
        /*0000*/ 	.byte	0x04, 0x37
        /*0002*/ 	.short	(.L_33 - .L_32)
.L_32:
        /*0004*/ 	.word	0x00000082


	//----- nvinfo : EIATTR_KPARAM_INFO
	.align		4
.L_33:
        /*0008*/ 	.byte	0x04, 0x17
        /*000a*/ 	.short	(.L_35 - .L_34)
.L_34:
        /*000c*/ 	.word	0x00000000
        /*0010*/ 	.short	0x0002
        /*0012*/ 	.short	0x0010
        /*0014*/ 	.byte	0x00, 0xf5, 0x21, 0x00


	//----- nvinfo : EIATTR_KPARAM_INFO
	.align		4
.L_35:
        /*0018*/ 	.byte	0x04, 0x17
        /*001a*/ 	.short	(.L_37 - .L_36)
.L_36:
        /*001c*/ 	.word	0x00000000
        /*0020*/ 	.short	0x0001
        /*0022*/ 	.short	0x0008
        /*0024*/ 	.byte	0x00, 0xf5, 0x21, 0x00


	//----- nvinfo : EIATTR_KPARAM_INFO
	.align		4
.L_37:
        /*0028*/ 	.byte	0x04, 0x17
        /*002a*/ 	.short	(.L_39 - .L_38)
.L_38:
        /*002c*/ 	.word	0x00000000
        /*0030*/ 	.short	0x0000
        /*0032*/ 	.short	0x0000
        /*0034*/ 	.byte	0x00, 0xf5, 0x21, 0x00


	//----- nvinfo : EIATTR_SPARSE_MMA_MASK
	.align		4
.L_39:
        /*0038*/ 	.byte	0x03, 0x50
        /*003a*/ 	.short	0x0000


	//----- nvinfo : EIATTR_MAXREG_COUNT
	.align		4
        /*003c*/ 	.byte	0x03, 0x1b
        /*003e*/ 	.short	0x00ff


	//----- nvinfo : EIATTR_EXTERNS
	.align		4
        /*0040*/ 	.byte	0x04, 0x0f
        /*0042*/ 	.short	(.L_41 - .L_40)


	//   ....[0]....
	.align		4
.L_40:
        /*0044*/ 	.word	index@(vprintf)


	//----- nvinfo : EIATTR_MERCURY_ISA_VERSION
	.align		4
.L_41:
        /*0048*/ 	.byte	0x03, 0x5f
        /*004a*/ 	.short	0x0101


	//----- nvinfo : EIATTR_VRC_CTA_INIT_COUNT
	.align		4
        /*004c*/ 	.byte	0x02, 0x4a
	.zero		1
	.zero		1


	//----- nvinfo : EIATTR_SYSCALL_OFFSETS
	.align		4
        /*0050*/ 	.byte	0x04, 0x46
        /*0052*/ 	.short	(.L_43 - .L_42)


	//   ....[0]....
.L_42:
        /*0054*/ 	.word	0x00000450


	//   ....[1]....
        /*0058*/ 	.word	0x00000500


	//   ....[2]....
        /*005c*/ 	.word	0x000005b0


	//   ....[3]....
        /*0060*/ 	.word	0x00000660


	//   ....[4]....
        /*0064*/ 	.word	0x00000710


	//   ....[5]....
        /*0068*/ 	.word	0x000007c0


	//   ....[6]....
        /*006c*/ 	.word	0x00000870


	//   ....[7]....
        /*0070*/ 	.word	0x00000920


	//   ....[8]....
        /*0074*/ 	.word	0x000009d0


	//   ....[9]....
        /*0078*/ 	.word	0x00000a80


	//   ....[10]....
        /*007c*/ 	.word	0x00000b30


	//   ....[11]....
        /*0080*/ 	.word	0x00000be0


	//   ....[12]....
        /*0084*/ 	.word	0x00000c90


	//   ....[13]....
        /*0088*/ 	.word	0x00000d40


	//   ....[14]....
        /*008c*/ 	.word	0x00000df0


	//   ....[15]....
        /*0090*/ 	.word	0x00000ea0


	//   ....[16]....
        /*0094*/ 	.word	0x00001030


	//   ....[17]....
        /*0098*/ 	.word	0x000010e0


	//   ....[18]....
        /*009c*/ 	.word	0x00001190


	//   ....[19]....
        /*00a0*/ 	.word	0x00001240


	//   ....[20]....
        /*00a4*/ 	.word	0x000012f0


	//   ....[21]....
        /*00a8*/ 	.word	0x000013a0


	//   ....[22]....
        /*00ac*/ 	.word	0x00001450


	//   ....[23]....
        /*00b0*/ 	.word	0x00001500


	//   ....[24]....
        /*00b4*/ 	.word	0x00001640


	//   ....[25]....
        /*00b8*/ 	.word	0x000016f0


	//   ....[26]....
        /*00bc*/ 	.word	0x000017a0


	//   ....[27]....
        /*00c0*/ 	.word	0x00001850


	//   ....[28]....
        /*00c4*/ 	.word	0x000019a0


	//   ....[29]....
        /*00c8*/ 	.word	0x00001bf0


	//   ....[30]....
        /*00cc*/ 	.word	0x00001c90


	//   ....[31]....
        /*00d0*/ 	.word	0x00001d30


	//   ....[32]....
        /*00d4*/ 	.word	0x00001dd0


	//   ....[33]....
        /*00d8*/ 	.word	0x00001e70


	//   ....[34]....
        /*00dc*/ 	.word	0x00001f10


	//   ....[35]....
        /*00e0*/ 	.word	0x00001fb0


	//   ....[36]....
        /*00e4*/ 	.word	0x00002050


	//   ....[37]....
        /*00e8*/ 	.word	0x000020f0


	//   ....[38]....
        /*00ec*/ 	.word	0x00002190


	//   ....[39]....
        /*00f0*/ 	.word	0x00002230


	//   ....[40]....
        /*00f4*/ 	.word	0x000022d0


	//   ....[41]....
        /*00f8*/ 	.word	0x00002370


	//   ....[42]....
        /*00fc*/ 	.word	0x00002410


	//   ....[43]....
        /*0100*/ 	.word	0x000024b0


	//   ....[44]....
        /*0104*/ 	.word	0x00002550


	//   ....[45]....
        /*0108*/ 	.word	0x000026d0


	//   ....[46]....
        /*010c*/ 	.word	0x00002770


	//   ....[47]....
        /*0110*/ 	.word	0x00002810


	//   ....[48]....
        /*0114*/ 	.word	0x000028b0


	//   ....[49]....
        /*0118*/ 	.word	0x00002950


	//   ....[50]....
        /*011c*/ 	.word	0x000029f0


	//   ....[51]....
        /*0120*/ 	.word	0x00002a90


	//   ....[52]....
        /*0124*/ 	.word	0x00002b30


	//   ....[53]....
        /*0128*/ 	.word	0x00002c60


	//   ....[54]....
        /*012c*/ 	.word	0x00002d00


	//   ....[55]....
        /*0130*/ 	.word	0x00002da0


	//   ....[56]....
        /*0134*/ 	.word	0x00002e40


	//   ....[57]....
        /*0138*/ 	.word	0x00002f80


	//   ....[58]....
        /*013c*/ 	.word	0x00003480


	//   ....[59]....
        /*0140*/ 	.word	0x00003550


	//   ....[60]....
        /*0144*/ 	.word	0x00003620


	//   ....[61]....
        /*0148*/ 	.word	0x000036f0


	//   ....[62]....
        /*014c*/ 	.word	0x000037c0


	//   ....[63]....
        /*0150*/ 	.word	0x00003890


	//   ....[64]....
        /*0154*/ 	.word	0x00003960


	//   ....[65]....
        /*0158*/ 	.word	0x00003a30


	//   ....[66]....
        /*015c*/ 	.word	0x00003b00


	//   ....[67]....
        /*0160*/ 	.word	0x00003bd0


	//   ....[68]....
        /*0164*/ 	.word	0x00003ca0


	//   ....[69]....
        /*0168*/ 	.word	0x00003d70


	//   ....[70]....
        /*016c*/ 	.word	0x00003e40


	//   ....[71]....
        /*0170*/ 	.word	0x00003f10


	//   ....[72]....
        /*0174*/ 	.word	0x00003fe0


	//   ....[73]....
        /*0178*/ 	.word	0x000040b0


	//   ....[74]....
        /*017c*/ 	.word	0x00004260


	//   ....[75]....
        /*0180*/ 	.word	0x00004330


	//   ....[76]....
        /*0184*/ 	.word	0x00004400


	//   ....[77]....
        /*0188*/ 	.word	0x000044d0


	//   ....[78]....
        /*018c*/ 	.word	0x000045a0


	//   ....[79]....
        /*0190*/ 	.word	0x00004670


	//   ....[80]....
        /*0194*/ 	.word	0x00004740


	//   ....[81]....
        /*0198*/ 	.word	0x00004810


	//   ....[82]....
        /*019c*/ 	.word	0x00004970


	//   ....[83]....
        /*01a0*/ 	.word	0x00004a40


	//   ....[84]....
        /*01a4*/ 	.word	0x00004b10


	//   ....[85]....
        /*01a8*/ 	.word	0x00004be0


	//   ....[86]....
        /*01ac*/ 	.word	0x00004d50


	//   ....[87]....
        /*01b0*/ 	.word	0x00005140


	//   ....[88]....
        /*01b4*/ 	.word	0x00005210


	//   ....[89]....
        /*01b8*/ 	.word	0x000052e0


	//   ....[90]....
        /*01bc*/ 	.word	0x000053b0


	//   ....[91]....
        /*01c0*/ 	.word	0x00005480


	//   ....[92]....
        /*01c4*/ 	.word	0x00005550


	//   ....[93]....
        /*01c8*/ 	.word	0x00005620


	//   ....[94]....
        /*01cc*/ 	.word	0x000056f0


	//   ....[95]....
        /*01d0*/ 	.word	0x000057c0


	//   ....[96]....
        /*01d4*/ 	.word	0x00005890


	//   ....[97]....
        /*01d8*/ 	.word	0x00005960


	//   ....[98]....
        /*01dc*/ 	.word	0x00005a30


	//   ....[99]....
        /*01e0*/ 	.word	0x00005b00


	//   ....[100]....
        /*01e4*/ 	.word	0x00005bd0


	//   ....[101]....
        /*01e8*/ 	.word	0x00005ca0


	//   ....[102]....
        /*01ec*/ 	.word	0x00005d70


	//   ....[103]....
        /*01f0*/ 	.word	0x00005f20


	//   ....[104]....
        /*01f4*/ 	.word	0x00005ff0


	//   ....[105]....
        /*01f8*/ 	.word	0x000060c0


	//   ....[106]....
        /*01fc*/ 	.word	0x00006190


	//   ....[107]....
        /*0200*/ 	.word	0x00006260


	//   ....[108]....
        /*0204*/ 	.word	0x00006330


	//   ....[109]....
        /*0208*/ 	.word	0x00006400


	//   ....[110]....
        /*020c*/ 	.word	0x000064d0


	//   ....[111]....
        /*0210*/ 	.word	0x00006630


	//   ....[112]....
        /*0214*/ 	.word	0x00006700


	//   ....[113]....
        /*0218*/ 	.word	0x000067d0


	//   ....[114]....
        /*021c*/ 	.word	0x000068a0


	//   ....[115]....
        /*0220*/ 	.word	0x00006a10


	//   ....[116]....
        /*0224*/ 	.word	0x00007300


	//   ....[117]....
        /*0228*/ 	.word	0x00007400


	//   ....[118]....
        /*022c*/ 	.word	0x00007500


	//   ....[119]....
        /*0230*/ 	.word	0x00007600


	//   ....[120]....
        /*0234*/ 	.word	0x00007700


	//   ....[121]....
        /*0238*/ 	.word	0x00007800


	//   ....[122]....
        /*023c*/ 	.word	0x00007900


	//   ....[123]....
        /*0240*/ 	.word	0x00007a00


	//   ....[124]....
        /*0244*/ 	.word	0x00007be0


	//   ....[125]....
        /*0248*/ 	.word	0x00007ce0


	//   ....[126]....
        /*024c*/ 	.word	0x00007de0


	//   ....[127]....
        /*0250*/ 	.word	0x00007ee0


	//   ....[128]....
        /*0254*/ 	.word	0x00008070


	//   ....[129]....
        /*0258*/ 	.word	0x00008170


	//   ....[130]....
        /*025c*/ 	.word	0x000082f0


	//   ....[131]....
        /*0260*/ 	.word	0x00008920


	//   ....[132]....
        /*0264*/ 	.word	0x00008a10


	//   ....[133]....
        /*0268*/ 	.word	0x00008b00


	//   ....[134]....
        /*026c*/ 	.word	0x00008bf0


	//   ....[135]....
        /*0270*/ 	.word	0x00008ce0


	//   ....[136]....
        /*0274*/ 	.word	0x00008dd0


	//   ....[137]....
        /*0278*/ 	.word	0x00008ec0


	//   ....[138]....
        /*027c*/ 	.word	0x00008fb0


	//   ....[139]....
        /*0280*/ 	.word	0x000090a0


	//   ....[140]....
        /*0284*/ 	.word	0x00009190


	//   ....[141]....
        /*0288*/ 	.word	0x00009280


	//   ....[142]....
        /*028c*/ 	.word	0x00009370


	//   ....[143]....
        /*0290*/ 	.word	0x00009460


	//   ....[144]....
        /*0294*/ 	.word	0x00009550


	//   ....[145]....
        /*0298*/ 	.word	0x00009640


	//   ....[146]....
        /*029c*/ 	.word	0x00009730


	//   ....[147]....
        /*02a0*/ 	.word	0x00009920


	//   ....[148]....
        /*02a4*/ 	.word	0x00009a10


	//   ....[149]....
        /*02a8*/ 	.word	0x00009b00


	//   ....[150]....
        /*02ac*/ 	.word	0x00009bf0


	//   ....[151]....
        /*02b0*/ 	.word	0x00009ce0


	//   ....[152]....
        /*02b4*/ 	.word	0x00009dd0


	//   ....[153]....
        /*02b8*/ 	.word	0x00009ec0


	//   ....[154]....
        /*02bc*/ 	.word	0x00009fb0


	//   ....[155]....
        /*02c0*/ 	.word	0x0000a130


	//   ....[156]....
        /*02c4*/ 	.word	0x0000a220


	//   ....[157]....
        /*02c8*/ 	.word	0x0000a310


	//   ....[158]....
        /*02cc*/ 	.word	0x0000a400


	//   ....[159]....
        /*02d0*/ 	.word	0x0000a590


	//   ....[160]....
        /*02d4*/ 	.word	0x0000b220


	//   ....[161]....
        /*02d8*/ 	.word	0x0000b3b0


	//   ....[162]....
        /*02dc*/ 	.word	0x0000b4d0


	//   ....[163]....
        /*02e0*/ 	.word	0x0000b5f0


	//   ....[164]....
        /*02e4*/ 	.word	0x0000b710


	//   ....[165]....
        /*02e8*/ 	.word	0x0000b830


	//   ....[166]....
        /*02ec*/ 	.word	0x0000b950


	//   ....[167]....
        /*02f0*/ 	.word	0x0000ba70


	//   ....[168]....
        /*02f4*/ 	.word	0x0000bd30


	//   ....[169]....
        /*02f8*/ 	.word	0x0000be50


	//   ....[170]....
        /*02fc*/ 	.word	0x0000bf70


	//   ....[171]....
        /*0300*/ 	.word	0x0000c090


	//   ....[172]....
        /*0304*/ 	.word	0x0000c280


	//   ....[173]....
        /*0308*/ 	.word	0x0000c3a0


	//   ....[174]....
        /*030c*/ 	.word	0x0000c540


	//   ....[175]....
        /*0310*/ 	.word	0x0000cf50


	//   ....[176]....
        /*0314*/ 	.word	0x0000d0a0


	//   ....[177]....
        /*0318*/ 	.word	0x0000d1c0


	//   ....[178]....
        /*031c*/ 	.word	0x0000d2e0


	//   ....[179]....
        /*0320*/ 	.word	0x0000d400


	//   ....[180]....
        /*0324*/ 	.word	0x0000d520


	//   ....[181]....
        /*0328*/ 	.word	0x0000d640


	//   ....[182]....
        /*032c*/ 	.word	0x0000d760


	//   ....[183]....
        /*0330*/ 	.word	0x0000da00


	//   ....[184]....
        /*0334*/ 	.word	0x0000db20


	//   ....[185]....
        /*0338*/ 	.word	0x0000dc40


	//   ....[186]....
        /*033c*/ 	.word	0x0000dd60


	//   ....[187]....
        /*0340*/ 	.word	0x0000df30


	//   ....[188]....
        /*0344*/ 	.word	0x0000e050


	//   ....[189]....
        /*0348*/ 	.word	0x0000e1f0


	//----- nvinfo : EIATTR_EXIT_INSTR_OFFSETS
	.align		4
.L_43:
        /*034c*/ 	.byte	0x04, 0x1c
        /*034e*/ 	.short	(.L_45 - .L_44)


	//   ....[0]....
.L_44:
        /*0350*/ 	.word	0x00000240


	//   ....[1]....
        /*0354*/ 	.word	0x00000260


	//   ....[2]....
        /*0358*/ 	.word	0x00000f10


	//   ....[3]....
        /*035c*/ 	.word	0x00001530


	//   ....[4]....
        /*0360*/ 	.word	0x00001880


	//   ....[5]....
        /*0364*/ 	.word	0x000019f0


	//   ....[6]....
        /*0368*/ 	.word	0x00001a40


	//   ....[7]....
        /*036c*/ 	.word	0x000025c0


	//   ....[8]....
        /*0370*/ 	.word	0x00002b60


	//   ....[9]....
        /*0374*/ 	.word	0x00002e70


	//   ....[10]....
        /*0378*/ 	.word	0x00002fd0


	//   ....[11]....
        /*037c*/ 	.word	0x00003040


	//   ....[12]....
        /*0380*/ 	.word	0x00003060


	//   ....[13]....
        /*0384*/ 	.word	0x00004120


	//   ....[14]....
        /*0388*/ 	.word	0x00004840


	//   ....[15]....
        /*038c*/ 	.word	0x00004c10


	//   ....[16]....
        /*0390*/ 	.word	0x00004da0


	//   ....[17]....
        /*0394*/ 	.word	0x00004df0


	//   ....[18]....
        /*0398*/ 	.word	0x00005de0


	//   ....[19]....
        /*039c*/ 	.word	0x00006500


	//   ....[20]....
        /*03a0*/ 	.word	0x000068d0


	//   ....[21]....
        /*03a4*/ 	.word	0x00006a60


	//   ....[22]....
        /*03a8*/ 	.word	0x00006af0


	//   ....[23]....
        /*03ac*/ 	.word	0x00006b10


	//   ....[24]....
        /*03b0*/ 	.word	0x00007a70


	//   ....[25]....
        /*03b4*/ 	.word	0x00007f10


	//   ....[26]....
        /*03b8*/ 	.word	0x000081b0


	//   ....[27]....
        /*03bc*/ 	.word	0x00008300


	//   ....[28]....
        /*03c0*/ 	.word	0x00008320


	//   ....[29]....
        /*03c4*/ 	.word	0x000097a0


	//   ....[30]....
        /*03c8*/ 	.word	0x00009fe0


	//   ....[31]....
        /*03cc*/ 	.word	0x0000a430


	//   ....[32]....
        /*03d0*/ 	.word	0x0000a5e0


	//   ....[33]....
        /*03d4*/ 	.word	0x0000a650


	//   ....[34]....
        /*03d8*/ 	.word	0x0000a670


	//   ....[35]....
        /*03dc*/ 	.word	0x0000bae0


	//   ....[36]....
        /*03e0*/ 	.word	0x0000c0c0


	//   ....[37]....
        /*03e4*/ 	.word	0x0000c3e0


	//   ....[38]....
        /*03e8*/ 	.word	0x0000c550


	//   ....[39]....
        /*03ec*/ 	.word	0x0000c570


	//   ....[40]....
        /*03f0*/ 	.word	0x0000d7d0


	//   ....[41]....
        /*03f4*/ 	.word	0x0000dd90


	//   ....[42]....
        /*03f8*/ 	.word	0x0000e090


	//   ....[43]....
        /*03fc*/ 	.word	0x0000e200


	//----- nvinfo : EIATTR_CRS_STACK_SIZE
	.align		4
.L_45:
        /*0400*/ 	.byte	0x04, 0x1e
        /*0402*/ 	.short	(.L_47 - .L_46)
.L_46:
        /*0404*/ 	.word	0x00000000


	//----- nvinfo : EIATTR_CBANK_PARAM_SIZE
	.align		4
.L_47:
        /*0408*/ 	.byte	0x03, 0x19
        /*040a*/ 	.short	0x0018


	//----- nvinfo : EIATTR_PARAM_CBANK
	.align		4
        /*040c*/ 	.byte	0x04, 0x0a
        /*040e*/ 	.short	(.L_49 - .L_48)
	.align		4
.L_48:
        /*0410*/ 	.word	index@(.nv.constant0._Z10bruteforcePcS_S_)
        /*0414*/ 	.short	0x0380
        /*0416*/ 	.short	0x0018


	//----- nvinfo : EIATTR_SW_WAR
	.align		4
.L_49:
        /*0418*/ 	.byte	0x04, 0x36
        /*041a*/ 	.short	(.L_51 - .L_50)
.L_50:
        /*041c*/ 	.word	0x00000008
.L_51:


//--------------------- .nv.info._Z15random_passwordPcS_j --------------------------
	.section	.nv.info._Z15random_passwordPcS_j,"",@"SHT_CUDA_INFO"
	.sectionflags	@""
	.align	4


	//----- nvinfo : EIATTR_CUDA_API_VERSION
	.align		4
        /*0000*/ 	.byte	0x04, 0x37
        /*0002*/ 	.short	(.L_53 - .L_52)
.L_52:
        /*0004*/ 	.word	0x00000082


	//----- nvinfo : EIATTR_KPARAM_INFO
	.align		4
.L_53:
        /*0008*/ 	.byte	0x04, 0x17
        /*000a*/ 	.short	(.L_55 - .L_54)
.L_54:
        /*000c*/ 	.word	0x00000000
        /*0010*/ 	.short	0x0002
        /*0012*/ 	.short	0x0010
        /*0014*/ 	.byte	0x00, 0xf0, 0x11, 0x00


	//----- nvinfo : EIATTR_KPARAM_INFO
	.align		4
.L_55:
        /*0018*/ 	.byte	0x04, 0x17
        /*001a*/ 	.short	(.L_57 - .L_56)
.L_56:
        /*001c*/ 	.word	0x00000000
        /*0020*/ 	.short	0x0001
        /*0022*/ 	.short	0x0008
        /*0024*/ 	.byte	0x00, 0xf5, 0x21, 0x00


	//----- nvinfo : EIATTR_KPARAM_INFO
	.align		4
.L_57:
        /*0028*/ 	.byte	0x04, 0x17
        /*002a*/ 	.short	(.L_59 - .L_58)
.L_58:
        /*002c*/ 	.word	0x00000000
        /*0030*/ 	.short	0x0000
        /*0032*/ 	.short	0x0000
        /*0034*/ 	.byte	0x00, 0xf5, 0x21, 0x00


	//----- nvinfo : EIATTR_SPARSE_MMA_MASK
	.align		4
.L_59:
        /*0038*/ 	.byte	0x03, 0x50
        /*003a*/ 	.short	0x0000


	//----- nvinfo : EIATTR_MAXREG_COUNT
	.align		4
        /*003c*/ 	.byte	0x03, 0x1b
        /*003e*/ 	.short	0x00ff


	//----- nvinfo : EIATTR_EXTERNS
	.align		4
        /*0040*/ 	.byte	0x04, 0x0f
        /*0042*/ 	.short	(.L_61 - .L_60)


	//   ....[0]....
	.align		4
.L_60:
        /*0044*/ 	.word	index@(vprintf)


	//----- nvinfo : EIATTR_MERCURY_ISA_VERSION
	.align		4
.L_61:
        /*0048*/ 	.byte	0x03, 0x5f
        /*004a*/ 	.short	0x0101


	//----- nvinfo : EIATTR_VRC_CTA_INIT_COUNT
	.align		4
        /*004c*/ 	.byte	0x02, 0x4a
	.zero		1
	.zero		1


	//----- nvinfo : EIATTR_SYSCALL_OFFSETS
	.align		4
        /*0050*/ 	.byte	0x04, 0x46
        /*0052*/ 	.short	(.L_63 - .L_62)


	//   ....[0]....
.L_62:
        /*0054*/ 	.word	0x000009f0


	//   ....[1]....
        /*0058*/ 	.word	0x00000a90


	//   ....[2]....
        /*005c*/ 	.word	0x00001900


	//   ....[3]....
        /*0060*/ 	.word	0x000019a0


	//   ....[4]....
        /*0064*/ 	.word	0x00001a40


	//   ....[5]....
        /*0068*/ 	.word	0x00001ae0


	//   ....[6]....
        /*006c*/ 	.word	0x00001b80


	//   ....[7]....
        /*0070*/ 	.word	0x00001c20


	//   ....[8]....
        /*0074*/ 	.word	0x00001cc0


	//   ....[9]....
        /*0078*/ 	.word	0x00001d60


	//   ....[10]....
        /*007c*/ 	.word	0x00001e00


	//   ....[11]....
        /*0080*/ 	.word	0x00001ea0


	//   ....[12]....
        /*0084*/ 	.word	0x00001f40


	//   ....[13]....
        /*0088*/ 	.word	0x00001fe0


	//   ....[14]....
        /*008c*/ 	.word	0x00002080


	//   ....[15]....
        /*0090*/ 	.word	0x00002120


	//   ....[16]....
        /*0094*/ 	.word	0x000021c0


	//   ....[17]....
        /*0098*/ 	.word	0x00002260


	//   ....[18]....
        /*009c*/ 	.word	0x000023e0


	//   ....[19]....
        /*00a0*/ 	.word	0x00002480


	//   ....[20]....
        /*00a4*/ 	.word	0x00002520


	//   ....[21]....
        /*00a8*/ 	.word	0x000025c0


	//   ....[22]....
        /*00ac*/ 	.word	0x00002660


	//   ....[23]....
        /*00b0*/ 	.word	0x00002700


	//   ....[24]....
        /*00b4*/ 	.word	0x000027a0


	//   ....[25]....
        /*00b8*/ 	.word	0x00002840


	//   ....[26]....
        /*00bc*/ 	.word	0x00002970


	//   ....[27]....
        /*00c0*/ 	.word	0x00002a10


	//   ....[28]....
        /*00c4*/ 	.word	0x00002ab0


	//   ....[29]....
        /*00c8*/ 	.word	0x00002b50


	//   ....[30]....
        /*00cc*/ 	.word	0x00002c90


	//----- nvinfo : EIATTR_EXIT_INSTR_OFFSETS
	.align		4
.L_63:
        /*00d0*/ 	.byte	0x04, 0x1c
        /*00d2*/ 	.short	(.L_65 - .L_64)


	//   ....[0]....
.L_64:
        /*00d4*/ 	.word	0x000022d0


	//   ....[1]....
        /*00d8*/ 	.word	0x00002870


	//   ....[2]....
        /*00dc*/ 	.word	0x00002b90


	//   ....[3]....
        /*00e0*/ 	.word	0x00002cc0


	//   ....[4]....
        /*00e4*/ 	.word	0x00002d10


	//----- nvinfo : EIATTR_CRS_STACK_SIZE
	.align		4
.L_65:
        /*00e8*/ 	.byte	0x04, 0x1e
        /*00ea*/ 	.short	(.L_67 - .L_66)
.L_66:
        /*00ec*/ 	.word	0x00000000


	//----- nvinfo : EIATTR_CBANK_PARAM_SIZE
	.align		4
.L_67:
        /*00f0*/ 	.byte	0x03, 0x19
        /*00f2*/ 	.short	0x0014


	//----- nvinfo : EIATTR_PARAM_CBANK
	.align		4
        /*00f4*/ 	.byte	0x04, 0x0a
        /*00f6*/ 	.short	(.L_69 - .L_68)
	.align		4
.L_68:
        /*00f8*/ 	.word	index@(.nv.constant0._Z15random_passwordPcS_j)
        /*00fc*/ 	.short	0x0380
        /*00fe*/ 	.short	0x0014


	//----- nvinfo : EIATTR_SW_WAR
	.align		4
.L_69:
        /*0100*/ 	.byte	0x04, 0x36
        /*0102*/ 	.short	(.L_71 - .L_70)
.L_70:
        /*0104*/ 	.word	0x00000008
.L_71:


//--------------------- .nv.callgraph             --------------------------
	.section	.nv.callgraph,"",@"SHT_CUDA_CALLGRAPH"
	.align	4
	.sectionentsize	8
	.align		4
        /*0000*/ 	.word	0x00000000
	.align		4
        /*0004*/ 	.word	0xffffffff
	.align		4
        /*0008*/ 	.word	index@(_Z10bruteforcePcS_S_)
	.align		4
        /*000c*/ 	.word	index@(vprintf)
	.align		4
        /*0010*/ 	.word	index@(_Z15random_passwordPcS_j)
	.align		4
        /*0014*/ 	.word	index@(vprintf)
	.align		4
        /*0018*/ 	.word	0x00000000
	.align		4
        /*001c*/ 	.word	0xfffffffe
	.align		4
        /*0020*/ 	.word	0x00000000
	.align		4
        /*0024*/ 	.word	0xfffffffd
	.align		4
        /*0028*/ 	.word	0x00000000
	.align		4
        /*002c*/ 	.word	0xfffffffc


//--------------------- .nv.constant4             --------------------------
	.section	.nv.constant4,"a",@progbits
	.align	8
	.align		8
.nv.constant4:
        /*0000*/ 	.dword	vprintf
	.align		8
        /*0008*/ 	.dword	precalc_xorwow_matrix
	.align		8
        /*0010*/ 	.dword	precalc_xorwow_offset_matrix
	.align		8
        /*0018*/ 	.dword	mrg32k3aM1
	.align		8
        /*0020*/ 	.dword	mrg32k3aM2
	.align		8
        /*0028*/ 	.dword	mrg32k3aM1SubSeq
	.align		8
        /*0030*/ 	.dword	mrg32k3aM2SubSeq
	.align		8
        /*0038*/ 	.dword	mrg32k3aM1Seq
	.align		8
        /*0040*/ 	.dword	mrg32k3aM2Seq
	.align		8
        /*0048*/ 	.dword	$str
	.align		8
        /*0050*/ 	.dword	$str$1
	.align		8
        /*0058*/ 	.dword	$str$2
	.align		8
        /*0060*/ 	.dword	$str$3
	.align		8
        /*0068*/ 	.dword	$str$4
	.align		8
        /*0070*/ 	.dword	$str$5
	.align		8
        /*0078*/ 	.dword	$str$6
	.align		8
        /*0080*/ 	.dword	$str$7
	.align		8
        /*0088*/ 	.dword	$str$8
	.align		8
        /*0090*/ 	.dword	$str$9
	.align		8
        /*0098*/ 	.dword	$str$10


//--------------------- .nv.constant3             --------------------------
	.section	.nv.constant3,"a",@progbits
	.align	8
.nv.constant3:
	.type		__cr_lgamma_table,@object
	.size		__cr_lgamma_table,(.L_8 - __cr_lgamma_table)
__cr_lgamma_table:
        /*0000*/ 	.byte	0x00, 0x00, 0x00, 0x00, 0x00, 0x00, 0x00, 0x00, 0x00, 0x00, 0x00, 0x00, 0x00, 0x00, 0x00, 0x00
        /*0010*/ 	.byte	0xef, 0x39, 0xfa, 0xfe, 0x42, 0x2e, 0xe6, 0x3f, 0x02, 0x20, 0x2a, 0xfa, 0x0b, 0xab, 0xfc, 0x3f
        /*0020*/ 	.byte	0xf9, 0x2c, 0x92, 0x7c, 0xa7, 0x6c, 0x09, 0x40, 0xc9, 0x79, 0x44, 0x3c, 0x64, 0x26, 0x13, 0x40
        /*0030*/ 	.byte	0xca, 0x01, 0xcf, 0x3a, 0x27, 0x51, 0x1a, 0x40, 0x30, 0xcc, 0x2d, 0xf3, 0xe1, 0x0c, 0x21, 0x40
        /*0040*/ 	.byte	0x0d, 0xb7, 0xfc, 0x82, 0x8e, 0x35, 0x25, 0x40
.L_8:


//--------------------- .text._Z10bruteforcePcS_S_ --------------------------
	.section	.text._Z10bruteforcePcS_S_,"ax",@progbits
	.align	128
        .global         _Z10bruteforcePcS_S_
        .type           _Z10bruteforcePcS_S_,@function
        .size           _Z10bruteforcePcS_S_,(.L_x_288 - _Z10bruteforcePcS_S_)
        .other          _Z10bruteforcePcS_S_,@"STO_CUDA_ENTRY STV_DEFAULT"
_Z10bruteforcePcS_S_:
.text._Z10bruteforcePcS_S_:
[----:B------:R-:W0:Y:S01]  /*0000*/  LDC R1, c[0x0][0x37c] ;  /* 0x0000df00ff017b82 */ /* 0x000e220000000800 */
[----:B------:R-:W1:Y:S01]  /*0010*/  LDCU UR4, c[0x0][0x2f8] ;  /* 0x00005f00ff0477ac */ /* 0x000e620008000800 */
[----:B0-----:R-:W-:Y:S01]  /*0020*/  VIADD R1, R1, 0xffffffe0 ;  /* 0xffffffe001017836 */ /* 0x001fe20000000000 */
[----:B------:R-:W0:Y:S01]  /*0030*/  LDCU UR5, c[0x0][0x2fc] ;  /* 0x00005f80ff0577ac */ /* 0x000e220008000800 */
[----:B------:R-:W2:Y:S01]  /*0040*/  LDCU.64 UR36, c[0x0][0x358] ;  /* 0x00006b00ff2477ac */ /* 0x000ea20008000a00 */
[----:B------:R-:W3:Y:S02]  /*0050*/  LDCU.64 UR8, c[0x0][0x380] ;  /* 0x00007000ff0877ac */ /* 0x000ee40008000a00 */
[----:B-1----:R-:W-:Y:S01]  /*0060*/  IADD3 R2, P0, PT, R1, UR4, RZ ;  /* 0x0000000401027c10 */ /* 0x002fe2000ff1e0ff */
[----:B------:R-:W-:-:S04]  /*0070*/  UMOV UR4, URZ ;  /* 0x000000ff00047c82 */ /* 0x000fc80008000000 */
[----:B0-----:R-:W-:-:S08]  /*0080*/  IMAD.X R16, RZ, RZ, UR5, P0 ;  /* 0x00000005ff107e24 */ /* 0x001fd000080e06ff */
.L_x_0:
[----:B---3--:R-:W-:-:S04]  /*0090*/  UIADD3 UR5, UP0, UPT, UR4, UR8, URZ ;  /* 0x0000000804057290 */ /* 0x008fc8000ff1e0ff */
[----:B------:R-:W-:Y:S02]  /*00a0*/  UIADD3.X UR6, UPT, UPT, URZ, UR9, URZ, UP0, !UPT ;  /* 0x00000009ff067290 */ /* 0x000fe400087fe4ff */
[----:B------:R-:W-:-:S04]  /*00b0*/  IMAD.U32 R4, RZ, RZ, UR5 ;  /* 0x00000005ff047e24 */ /* 0x000fc8000f8e00ff */
[----:B------:R-:W-:-:S05]  /*00c0*/  MOV R5, UR6 ;  /* 0x0000000600057c02 */ /* 0x000fca0008000f00 */
[----:B--2---:R-:W2:Y:S01]  /*00d0*/  LDG.E.U8 R4, desc[UR36][R4.64] ;  /* 0x0000002404047981 */ /* 0x004ea2000c1e1100 */
[----:B------:R-:W-:Y:S01]  /*00e0*/  IMAD.U32 R0, RZ, RZ, UR4 ;  /* 0x00000004ff007e24 */ /* 0x000fe2000f8e00ff */
[----:B------:R-:W-:Y:S01]  /*00f0*/  UIADD3 UR4, UPT, UPT, UR4, 0x1, URZ ;  /* 0x0000000104047890 */ /* 0x000fe2000fffe0ff */
[----:B--2---:R-:W-:-:S13]  /*0100*/  ISETP.NE.AND P0, PT, R4, RZ, PT ;  /* 0x000000ff0400720c */ /* 0x004fda0003f05270 */
[----:B------:R-:W-:Y:S05]  /*0110*/  @P0 BRA `(.L_x_0) ;  /* 0xfffffffc00dc0947 */ /* 0x000fea000383ffff */
[----:B------:R-:W0:Y:S01]  /*0120*/  LDCU.64 UR38, c[0x0][0x388] ;  /* 0x00007100ff2677ac */ /* 0x000e220008000a00 */
[----:B------:R-:W-:-:S05]  /*0130*/  UMOV UR4, URZ ;  /* 0x000000ff00047c82 */ /* 0x000fca0008000000 */
.L_x_1:
[----:B0-----:R-:W-:-:S04]  /*0140*/  UIADD3 UR5, UP0, UPT, UR4, UR38, URZ ;  /* 0x0000002604057290 */ /* 0x001fc8000ff1e0ff */
[----:B------:R-:W-:Y:S02]  /*0150*/  UIADD3.X UR6, UPT, UPT, URZ, UR39, URZ, UP0, !UPT ;  /* 0x00000027ff067290 */ /* 0x000fe400087fe4ff */
[----:B------:R-:W-:-:S04]  /*0160*/  IMAD.U32 R4, RZ, RZ, UR5 ;  /* 0x00000005ff047e24 */ /* 0x000fc8000f8e00ff */
[----:B------:R-:W-:-:S05]  /*0170*/  IMAD.U32 R5, RZ, RZ, UR6 ;  /* 0x00000006ff057e24 */ /* 0x000fca000f8e00ff */
[----:B------:R-:W2:Y:S01]  /*0180*/  LDG.E.U8 R4, desc[UR36][R4.64] ;  /* 0x0000002404047981 */ /* 0x000ea2000c1e1100 */
[----:B------:R-:W-:Y:S01]  /*0190*/  MOV R17, UR4 ;  /* 0x0000000400117c02 */ /* 0x000fe20008000f00 */
[----:B------:R-:W-:Y:S01]  /*01a0*/  UIADD3 UR4, UPT, UPT, UR4, 0x1, URZ ;  /* 0x0000000104047890 */ /* 0x000fe2000fffe0ff */
[----:B--2---:R-:W-:-:S13]  /*01b0*/  ISETP.NE.AND P0, PT, R4, RZ, PT ;  /* 0x000000ff0400720c */ /* 0x004fda0003f05270 */
[----:B------:R-:W-:Y:S05]  /*01c0*/  @P0 BRA `(.L_x_1) ;  /* 0xfffffffc00dc0947 */ /* 0x000fea000383ffff */
[----:B------:R-:W-:-:S13]  /*01d0*/  ISETP.GT.AND P0, PT, R0, 0x4, PT ;  /* 0x000000040000780c */ /* 0x000fda0003f04270 */
[----:B------:R-:W-:Y:S05]  /*01e0*/  @P0 BRA `(.L_x_2) ;  /* 0x00000068002c0947 */ /* 0x000fea0003800000 */
[----:B------:R-:W-:-:S13]  /*01f0*/  ISETP.GT.AND P0, PT, R0, 0x2, PT ;  /* 0x000000020000780c */ /* 0x000fda0003f04270 */
[----:B------:R-:W-:Y:S05]  /*0200*/  @P0 BRA `(.L_x_3) ;  /* 0x0000002c00800947 */ /* 0x000fea0003800000 */
[----:B------:R-:W-:-:S13]  /*0210*/  ISETP.NE.AND P0, PT, R0, 0x1, PT ;  /* 0x000000010000780c */ /* 0x000fda0003f05270 */
[----:B------:R-:W-:Y:S05]  /*0220*/  @!P0 BRA `(.L_x_4) ;  /* 0x0000001800008947 */ /* 0x000fea0003800000 */
[----:B------:R-:W-:-:S13]  /*0230*/  ISETP.NE.AND P0, PT, R0, 0x2, PT ;  /* 0x000000020000780c */ /* 0x000fda0003f05270 */
[----:B------:R-:W-:Y:S05]  /*0240*/  @P0 EXIT ;  /* 0x000000000000094d */ /* 0x000fea0003800000 */
[----:B------:R-:W-:-:S13]  /*0250*/  ISETP.NE.AND P0, PT, R17, RZ, PT ;  /* 0x000000ff1100720c */ /* 0x000fda0003f05270 */
[----:B------:R-:W-:Y:S05]  /*0260*/  @!P0 EXIT ;  /* 0x000000000000894d */ /* 0x000fea0003800000 */
[----:B------:R-:W0:Y:S01]  /*0270*/  S2R R18, SR_TID.X ;  /* 0x0000000000127919 */ /* 0x000e220000002100 */
[C---:B------:R-:W-:Y:S01]  /*0280*/  VIADD R0, R17.reuse, 0xffffffff ;  /* 0xffffffff11007836 */ /* 0x040fe20000000000 */
[----:B------:R-:W-:Y:S01]  /*0290*/  LOP3.LUT R27, R17, 0xf, RZ, 0xc0, !PT ;  /* 0x0000000f111b7812 */ /* 0x000fe200078ec0ff */
[----:B------:R-:W-:-:S03]  /*02a0*/  IMAD.MOV.U32 R26, RZ, RZ, RZ ;  /* 0x000000ffff1a7224 */ /* 0x000fc600078e00ff */
[----:B------:R-:W-:Y:S02]  /*02b0*/  ISETP.GE.U32.AND P0, PT, R0, 0xf, PT ;  /* 0x0000000f0000780c */ /* 0x000fe40003f06070 */
[----:B0-----:R-:W-:-:S05]  /*02c0*/  IADD3 R18, P1, PT, R18, UR38, RZ ;  /* 0x0000002612127c10 */ /* 0x001fca000ff3e0ff */
[----:B------:R-:W-:-:S06]  /*02d0*/  IMAD.X R19, RZ, RZ, UR39, P1 ;  /* 0x00000027ff137e24 */ /* 0x000fcc00088e06ff */
[----:B------:R-:W-:Y:S05]  /*02e0*/  @!P0 BRA `(.L_x_5) ;  /* 0x0000000c00048947 */ /* 0x000fea0003800000 */
[----:B------:R-:W-:Y:S01]  /*02f0*/  UIADD3 UR4, UP0, UPT, UR38, 0x7, URZ ;  /* 0x0000000726047890 */ /* 0x000fe2000ff1e0ff */
[C---:B------:R-:W-:Y:S01]  /*0300*/  LOP3.LUT R25, R17.reuse, 0xfffffff0, RZ, 0xc0, !PT ;  /* 0xfffffff011197812 */ /* 0x040fe200078ec0ff */
[----:B------:R-:W-:Y:S01]  /*0310*/  BSSY.RECONVERGENT B6, `(.L_x_5) ;  /* 0x00000be000067945 */ /* 0x000fe20003800200 */
[----:B------:R-:W-:Y:S01]  /*0320*/  LOP3.LUT R26, R17, 0x7ffffff0, RZ, 0xc0, !PT ;  /* 0x7ffffff0111a7812 */ /* 0x000fe200078ec0ff */
[----:B------:R-:W-:Y:S01]  /*0330*/  UIADD3.X UR5, UPT, UPT, URZ, UR39, URZ, UP0, !UPT ;  /* 0x00000027ff057290 */ /* 0x000fe200087fe4ff */
[----:B------:R-:W-:Y:S01]  /*0340*/  IADD3 R25, PT, PT, -R25, RZ, RZ ;  /* 0x000000ff19197210 */ /* 0x000fe20007ffe1ff */
[----:B------:R-:W-:-:S04]  /*0350*/  IMAD.U32 R22, RZ, RZ, UR4 ;  /* 0x00000004ff167e24 */ /* 0x000fc8000f8e00ff */
[----:B------:R-:W-:-:S07]  /*0360*/  IMAD.U32 R23, RZ, RZ, UR5 ;  /* 0x00000005ff177e24 */ /* 0x000fce000f8e00ff */
.L_x_22:
[----:B------:R-:W2:Y:S04]  /*0370*/  LDG.E.S8 R9, desc[UR36][R18.64] ;  /* 0x0000002412097981 */ /* 0x000ea8000c1e1300 */
[----:B------:R-:W2:Y:S01]  /*0380*/  LDG.E.S8 R8, desc[UR36][R22.64+-0x7] ;  /* 0xfffff92416087981 */ /* 0x000ea2000c1e1300 */
[----:B------:R-:W-:Y:S01]  /*0390*/  MOV R24, 0x0 ;  /* 0x0000000000187802 */ /* 0x000fe20000000f00 */
[----:B------:R-:W0:Y:S01]  /*03a0*/  LDCU.64 UR4, c[0x4][0x68] ;  /* 0x01000d00ff0477ac */ /* 0x000e220008000a00 */
[----:B------:R-:W-:Y:S02]  /*03b0*/  VIADD R25, R25, 0x10 ;  /* 0x0000001019197836 */ /* 0x000fe40000000000 */
[----:B------:R1:W3:Y:S01]  /*03c0*/  LDC.64 R10, c[0x4][R24] ;  /* 0x01000000180a7b82 */ /* 0x0002e20000000a00 */
[----:B------:R-:W-:-:S02]  /*03d0*/  IMAD.MOV.U32 R6, RZ, RZ, R2 ;  /* 0x000000ffff067224 */ /* 0x000fc400078e0002 */
[----:B------:R-:W-:Y:S01]  /*03e0*/  ISETP.NE.AND P0, PT, R25, RZ, PT ;  /* 0x000000ff1900720c */ /* 0x000fe20003f05270 */
[----:B------:R-:W-:-:S03]  /*03f0*/  IMAD.MOV.U32 R7, RZ, RZ, R16 ;  /* 0x000000ffff077224 */ /* 0x000fc600078e0010 */
[----:B------:R-:W-:Y:S02]  /*0400*/  P2R R28, PR, RZ, 0x1 ;  /* 0x00000001ff1c7803 */ /* 0x000fe40000000000 */
[----:B0-----:R-:W-:Y:S01]  /*0410*/  MOV R4, UR4 ;  /* 0x0000000400047c02 */ /* 0x001fe20008000f00 */
[----:B------:R-:W-:Y:S01]  /*0420*/  IMAD.U32 R5, RZ, RZ, UR5 ;  /* 0x00000005ff057e24 */ /* 0x000fe2000f8e00ff */
[----:B--23--:R1:W-:Y:S06]  /*0430*/  STL.64 [R1], R8 ;  /* 0x0000000801007387 */ /* 0x00c3ec0000100a00 */
[----:B------:R-:W-:-:S07]  /*0440*/  LEPC R20, `(.L_x_6) ;  /* 0x000000001014794e */ /* 0x000fce0000000000 */
[----:B-1----:R-:W-:Y:S05]  /*0450*/  CALL.ABS.NOINC R10 ;  /* 0x000000000a007343 */ /* 0x002fea0003c00000 */
.L_x_6:
[----:B------:R-:W2:Y:S04]  /*0460*/  LDG.E.S8 R8, desc[UR36][R22.64+-0x6] ;  /* 0xfffffa2416087981 */ /* 0x000ea8000c1e1300 */
[----:B------:R-:W2:Y:S01]  /*0470*/  LDG.E.S8 R9, desc[UR36][R18.64] ;  /* 0x0000002412097981 */ /* 0x000ea2000c1e1300 */
[----:B------:R0:W1:Y:S01]  /*0480*/  LDC.64 R10, c[0x4][R24] ;  /* 0x01000000180a7b82 */ /* 0x0000620000000a00 */
[----:B------:R-:W3:Y:S01]  /*0490*/  LDCU.64 UR4, c[0x4][0x68] ;  /* 0x01000d00ff0477ac */ /* 0x000ee20008000a00 */
[----:B------:R-:W-:Y:S02]  /*04a0*/  IMAD.MOV.U32 R6, RZ, RZ, R2 ;  /* 0x000000ffff067224 */ /* 0x000fe400078e0002 */
[----:B------:R-:W-:Y:S01]  /*04b0*/  IMAD.MOV.U32 R7, RZ, RZ, R16 ;  /* 0x000000ffff077224 */ /* 0x000fe200078e0010 */
[----:B---3--:R-:W-:Y:S01]  /*04c0*/  MOV R4, UR4 ;  /* 0x0000000400047c02 */ /* 0x008fe20008000f00 */
[----:B------:R-:W-:Y:S01]  /*04d0*/  IMAD.U32 R5, RZ, RZ, UR5 ;  /* 0x00000005ff057e24 */ /* 0x000fe2000f8e00ff */
[----:B-12---:R0:W-:Y:S06]  /*04e0*/  STL.64 [R1], R8 ;  /* 0x0000000801007387 */ /* 0x0061ec0000100a00 */
[----:B------:R-:W-:-:S07]  /*04f0*/  LEPC R20, `(.L_x_7) ;  /* 0x000000001014794e */ /* 0x000fce0000000000 */
[----:B0-----:R-:W-:Y:S05]  /*0500*/  CALL.ABS.NOINC R10 ;  /* 0x000000000a007343 */ /* 0x001fea0003c00000 */
.L_x_7:
        /* <DEDUP_REMOVED lines=11> */
.L_x_8:
        /* <DEDUP_REMOVED lines=11> */
.L_x_9:
        /* <DEDUP_REMOVED lines=11> */
.L_x_10:
        /* <DEDUP_REMOVED lines=11> */
.L_x_11:
        /* <DEDUP_REMOVED lines=11> */
.L_x_12:
        /* <DEDUP_REMOVED lines=11> */
.L_x_13:
        /* <DEDUP_REMOVED lines=11> */
.L_x_14:
        /* <DEDUP_REMOVED lines=11> */
.L_x_15:
        /* <DEDUP_REMOVED lines=11> */
.L_x_16:
        /* <DEDUP_REMOVED lines=11> */
.L_x_17:
        /* <DEDUP_REMOVED lines=11> */
.L_x_18:
        /* <DEDUP_REMOVED lines=11> */
.L_x_19:
        /* <DEDUP_REMOVED lines=11> */
.L_x_20:
        /* <DEDUP_REMOVED lines=11> */
.L_x_21:
[----:B------:R-:W-:Y:S02]  /*0eb0*/  ISETP.NE.AND P6, PT, R28, RZ, PT ;  /* 0x000000ff1c00720c */ /* 0x000fe40003fc5270 */
[----:B------:R-:W-:-:S04]  /*0ec0*/  IADD3 R22, P0, PT, R22, 0x10, RZ ;  /* 0x0000001016167810 */ /* 0x000fc80007f1e0ff */
[----:B------:R-:W-:-:S07]  /*0ed0*/  IADD3.X R23, PT, PT, RZ, R23, RZ, P0, !PT ;  /* 0x00000017ff177210 */ /* 0x000fce00007fe4ff */
[----:B------:R-:W-:Y:S05]  /*0ee0*/  @P6 BRA `(.L_x_22) ;  /* 0xfffffff400206947 */ /* 0x000fea000383ffff */
[----:B------:R-:W-:Y:S05]  /*0ef0*/  BSYNC.RECONVERGENT B6 ;  /* 0x0000000000067941 */ /* 0x000fea0003800200 */
.L_x_5:
[----:B------:R-:W-:-:S13]  /*0f00*/  ISETP.NE.AND P0, PT, R27, RZ, PT ;  /* 0x000000ff1b00720c */ /* 0x000fda0003f05270 */
[----:B------:R-:W-:Y:S05]  /*0f10*/  @!P0 EXIT ;  /* 0x000000000000894d */ /* 0x000fea0003800000 */
[----:B------:R-:W-:Y:S02]  /*0f20*/  ISETP.GE.U32.AND P0, PT, R27, 0x8, PT ;  /* 0x000000081b00780c */ /* 0x000fe40003f06070 */
[----:B------:R-:W-:-:S11]  /*0f30*/  LOP3.LUT R25, R17, 0x7, RZ, 0xc0, !PT ;  /* 0x0000000711197812 */ /* 0x000fd600078ec0ff */
[----:B------:R-:W-:Y:S05]  /*0f40*/  @!P0 BRA `(.L_x_23) ;  /* 0x0000000400748947 */ /* 0x000fea0003800000 */
[----:B------:R-:W0:Y:S01]  /*0f50*/  LDCU.64 UR4, c[0x0][0x388] ;  /* 0x00007100ff0477ac */ /* 0x000e220008000a00 */
[----:B------:R-:W2:Y:S01]  /*0f60*/  LDG.E.S8 R9, desc[UR36][R18.64] ;  /* 0x0000002412097981 */ /* 0x000ea2000c1e1300 */
[----:B0-----:R-:W-:-:S05]  /*0f70*/  IADD3 R22, P0, PT, R26, UR4, RZ ;  /* 0x000000041a167c10 */ /* 0x001fca000ff1e0ff */
[----:B------:R-:W-:Y:S01]  /*0f80*/  IMAD.X R23, RZ, RZ, UR5, P0 ;  /* 0x00000005ff177e24 */ /* 0x000fe200080e06ff */
[----:B------:R-:W-:Y:S01]  /*0f90*/  MOV R24, 0x0 ;  /* 0x0000000000187802 */ /* 0x000fe20000000f00 */
[----:B------:R-:W0:Y:S03]  /*0fa0*/  LDCU.64 UR4, c[0x4][0x68] ;  /* 0x01000d00ff0477ac */ /* 0x000e260008000a00 */
[----:B------:R-:W2:Y:S01]  /*0fb0*/  LDG.E.S8 R8, desc[UR36][R22.64] ;  /* 0x0000002416087981 */ /* 0x000ea2000c1e1300 */
[----:B------:R1:W3:Y:S01]  /*0fc0*/  LDC.64 R10, c[0x4][R24] ;  /* 0x01000000180a7b82 */ /* 0x0002e20000000a00 */
[----:B------:R-:W-:Y:S01]  /*0fd0*/  MOV R6, R2 ;  /* 0x0000000200067202 */ /* 0x000fe20000000f00 */
[----:B------:R-:W-:Y:S02]  /*0fe0*/  IMAD.MOV.U32 R7, RZ, RZ, R16 ;  /* 0x000000ffff077224 */ /* 0x000fe400078e0010 */
[----:B0-----:R-:W-:-:S02]  /*0ff0*/  IMAD.U32 R4, RZ, RZ, UR4 ;  /* 0x00000004ff047e24 */ /* 0x001fc4000f8e00ff */
[----:B------:R-:W-:Y:S01]  /*1000*/  IMAD.U32 R5, RZ, RZ, UR5 ;  /* 0x00000005ff057e24 */ /* 0x000fe2000f8e00ff */
[----:B--23--:R1:W-:Y:S06]  /*1010*/  STL.64 [R1], R8 ;  /* 0x0000000801007387 */ /* 0x00c3ec0000100a00 */
[----:B------:R-:W-:-:S07]  /*1020*/  LEPC R20, `(.L_x_24) ;  /* 0x000000001014794e */ /* 0x000fce0000000000 */
[----:B-1----:R-:W-:Y:S05]  /*1030*/  CALL.ABS.NOINC R10 ;  /* 0x000000000a007343 */ /* 0x002fea0003c00000 */
.L_x_24:
[----:B------:R-:W2:Y:S04]  /*1040*/  LDG.E.S8 R8, desc[UR36][R22.64+0x1] ;  /* 0x0000012416087981 */ /* 0x000ea8000c1e1300 */
[----:B------:R-:W2:Y:S01]  /*1050*/  LDG.E.S8 R9, desc[UR36][R18.64] ;  /* 0x0000002412097981 */ /* 0x000ea2000c1e1300 */
[----:B------:R0:W1:Y:S01]  /*1060*/  LDC.64 R10, c[0x4][R24] ;  /* 0x01000000180a7b82 */ /* 0x0000620000000a00 */
[----:B------:R-:W3:Y:S01]  /*1070*/  LDCU.64 UR4, c[0x4][0x68] ;  /* 0x01000d00ff0477ac */ /* 0x000ee20008000a00 */
[----:B------:R-:W-:Y:S01]  /*1080*/  MOV R6, R2 ;  /* 0x0000000200067202 */ /* 0x000fe20000000f00 */
[----:B------:R-:W-:Y:S02]  /*1090*/  IMAD.MOV.U32 R7, RZ, RZ, R16 ;  /* 0x000000ffff077224 */ /* 0x000fe400078e0010 */
[----:B---3--:R-:W-:-:S02]  /*10a0*/  IMAD.U32 R4, RZ, RZ, UR4 ;  /* 0x00000004ff047e24 */ /* 0x008fc4000f8e00ff */
[----:B------:R-:W-:Y:S01]  /*10b0*/  IMAD.U32 R5, RZ, RZ, UR5 ;  /* 0x00000005ff057e24 */ /* 0x000fe2000f8e00ff */
[----:B-12---:R0:W-:Y:S06]  /*10c0*/  STL.64 [R1], R8 ;  /* 0x0000000801007387 */ /* 0x0061ec0000100a00 */
[----:B------:R-:W-:-:S07]  /*10d0*/  LEPC R20, `(.L_x_25) ;  /* 0x000000001014794e */ /* 0x000fce0000000000 */
[----:B0-----:R-:W-:Y:S05]  /*10e0*/  CALL.ABS.NOINC R10 ;  /* 0x000000000a007343 */ /* 0x001fea0003c00000 */
.L_x_25:
        /* <DEDUP_REMOVED lines=11> */
.L_x_26:
        /* <DEDUP_REMOVED lines=11> */
.L_x_27:
        /* <DEDUP_REMOVED lines=11> */
.L_x_28:
        /* <DEDUP_REMOVED lines=11> */
.L_x_29:
        /* <DEDUP_REMOVED lines=11> */
.L_x_30:
        /* <DEDUP_REMOVED lines=11> */
.L_x_31:
[----:B------:R-:W-:-:S07]  /*1510*/  VIADD R26, R26, 0x8 ;  /* 0x000000081a1a7836 */ /* 0x000fce0000000000 */
.L_x_23:
[----:B------:R-:W-:-:S13]  /*1520*/  ISETP.NE.AND P0, PT, R25, RZ, PT ;  /* 0x000000ff1900720c */ /* 0x000fda0003f05270 */
[----:B------:R-:W-:Y:S05]  /*1530*/  @!P0 EXIT ;  /* 0x000000000000894d */ /* 0x000fea0003800000 */
[----:B------:R-:W-:-:S13]  /*1540*/  ISETP.GE.U32.AND P0, PT, R25, 0x4, PT ;  /* 0x000000041900780c */ /* 0x000fda0003f06070 */
        /* <DEDUP_REMOVED lines=9> */
[----:B------:R-:W-:Y:S02]  /*15e0*/  IMAD.MOV.U32 R6, RZ, RZ, R2 ;  /* 0x000000ffff067224 */ /* 0x000fe400078e0002 */
[----:B------:R-:W-:Y:S01]  /*15f0*/  IMAD.MOV.U32 R7, RZ, RZ, R16 ;  /* 0x000000ffff077224 */ /* 0x000fe200078e0010 */
[----:B0-----:R-:W-:Y:S01]  /*1600*/  MOV R4, UR4 ;  /* 0x0000000400047c02 */ /* 0x001fe20008000f00 */
[----:B------:R-:W-:Y:S01]  /*1610*/  IMAD.U32 R5, RZ, RZ, UR5 ;  /* 0x00000005ff057e24 */ /* 0x000fe2000f8e00ff */
[----:B--23--:R1:W-:Y:S06]  /*1620*/  STL.64 [R1], R8 ;  /* 0x0000000801007387 */ /* 0x00c3ec0000100a00 */
[----:B------:R-:W-:-:S07]  /*1630*/  LEPC R20, `(.L_x_33) ;  /* 0x000000001014794e */ /* 0x000fce0000000000 */
[----:B-1----:R-:W-:Y:S05]  /*1640*/  CALL.ABS.NOINC R10 ;  /* 0x000000000a007343 */ /* 0x002fea0003c00000 */
.L_x_33:
        /* <DEDUP_REMOVED lines=11> */
.L_x_34:
        /* <DEDUP_REMOVED lines=11> */
.L_x_35:
[----:B------:R-:W2:Y:S04]  /*17b0*/  LDG.E.S8 R8, desc[UR36][R22.64+0x3] ;  /* 0x0000032416087981 */ /* 0x000ea8000c1e1300 */
[----:B------:R-:W2:Y:S01]  /*17c0*/  LDG.E.S8 R9, desc[UR36][R18.64] ;  /* 0x0000002412097981 */ /* 0x000ea2000c1e1300 */
[----:B------:R-:W0:Y:S01]  /*17d0*/  LDC.64 R24, c[0x4][R24] ;  /* 0x0100000018187b82 */ /* 0x000e220000000a00 */
[----:B------:R-:W1:Y:S01]  /*17e0*/  LDCU.64 UR4, c[0x4][0x68] ;  /* 0x01000d00ff0477ac */ /* 0x000e620008000a00 */
[----:B------:R-:W-:Y:S02]  /*17f0*/  IMAD.MOV.U32 R6, RZ, RZ, R2 ;  /* 0x000000ffff067224 */ /* 0x000fe400078e0002 */
[----:B------:R-:W-:Y:S01]  /*1800*/  IMAD.MOV.U32 R7, RZ, RZ, R16 ;  /* 0x000000ffff077224 */ /* 0x000fe200078e0010 */
[----:B-1----:R-:W-:Y:S01]  /*1810*/  MOV R4, UR4 ;  /* 0x0000000400047c02 */ /* 0x002fe20008000f00 */
[----:B------:R-:W-:Y:S01]  /*1820*/  IMAD.U32 R5, RZ, RZ, UR5 ;  /* 0x00000005ff057e24 */ /* 0x000fe2000f8e00ff */
[----:B0-2---:R1:W-:Y:S06]  /*1830*/  STL.64 [R1], R8 ;  /* 0x0000000801007387 */ /* 0x0053ec0000100a00 */
[----:B------:R-:W-:-:S07]  /*1840*/  LEPC R20, `(.L_x_36) ;  /* 0x000000001014794e */ /* 0x000fce0000000000 */
[----:B-1----:R-:W-:Y:S05]  /*1850*/  CALL.ABS.NOINC R24 ;  /* 0x0000000018007343 */ /* 0x002fea0003c00000 */
.L_x_36:
[----:B------:R-:W-:-:S07]  /*1860*/  IADD3 R26, PT, PT, R26, 0x4, RZ ;  /* 0x000000041a1a7810 */ /* 0x000fce0007ffe0ff */
.L_x_32:
[----:B------:R-:W-:-:S13]  /*1870*/  LOP3.LUT P0, R17, R17, 0x3, RZ, 0xc0, !PT ;  /* 0x0000000311117812 */ /* 0x000fda000780c0ff */
[----:B------:R-:W-:Y:S05]  /*1880*/  @!P0 EXIT ;  /* 0x000000000000894d */ /* 0x000fea0003800000 */
[----:B------:R-:W0:Y:S01]  /*1890*/  LDCU.64 UR4, c[0x0][0x388] ;  /* 0x00007100ff0477ac */ /* 0x000e220008000a00 */
[----:B------:R-:W-:Y:S01]  /*18a0*/  IMAD.MOV R17, RZ, RZ, -R17 ;  /* 0x000000ffff117224 */ /* 0x000fe200078e0a11 */
[----:B0-----:R-:W-:-:S05]  /*18b0*/  IADD3 R26, P0, PT, R26, UR4, RZ ;  /* 0x000000041a1a7c10 */ /* 0x001fca000ff1e0ff */
[----:B------:R-:W-:-:S08]  /*18c0*/  IMAD.X R27, RZ, RZ, UR5, P0 ;  /* 0x00000005ff1b7e24 */ /* 0x000fd000080e06ff */
.L_x_38:
[----:B------:R-:W-:Y:S01]  /*18d0*/  IMAD.MOV.U32 R10, RZ, RZ, R26 ;  /* 0x000000ffff0a7224 */ /* 0x000fe200078e001a */
[----:B------:R-:W-:Y:S01]  /*18e0*/  MOV R11, R27 ;  /* 0x0000001b000b7202 */ /* 0x000fe20000000f00 */
[----:B------:R-:W2:Y:S01]  /*18f0*/  LDG.E.S8 R9, desc[UR36][R18.64] ;  /* 0x0000002412097981 */ /* 0x000ea2000c1e1300 */
[----:B------:R-:W-:Y:S01]  /*1900*/  MOV R0, 0x0 ;  /* 0x0000000000007802 */ /* 0x000fe20000000f00 */
[----:B------:R-:W0:Y:S02]  /*1910*/  LDCU.64 UR4, c[0x4][0x68] ;  /* 0x01000d00ff0477ac */ /* 0x000e240008000a00 */
[----:B------:R-:W2:Y:S01]  /*1920*/  LDG.E.S8 R8, desc[UR36][R10.64] ;  /* 0x000000240a087981 */ /* 0x000ea2000c1e1300 */
[----:B------:R1:W3:Y:S01]  /*1930*/  LDC.64 R12, c[0x4][R0] ;  /* 0x01000000000c7b82 */ /* 0x0002e20000000a00 */
[----:B------:R-:W-:Y:S01]  /*1940*/  IMAD.MOV.U32 R6, RZ, RZ, R2 ;  /* 0x000000ffff067224 */ /* 0x000fe200078e0002 */
[----:B------:R-:W-:Y:S01]  /*1950*/  MOV R7, R16 ;  /* 0x0000001000077202 */ /* 0x000fe20000000f00 */
[----:B0-----:R-:W-:-:S02]  /*1960*/  IMAD.U32 R4, RZ, RZ, UR4 ;  /* 0x00000004ff047e24 */ /* 0x001fc4000f8e00ff */
[----:B------:R-:W-:Y:S01]  /*1970*/  IMAD.U32 R5, RZ, RZ, UR5 ;  /* 0x00000005ff057e24 */ /* 0x000fe2000f8e00ff */
[----:B--23--:R1:W-:Y:S06]  /*1980*/  STL.64 [R1], R8 ;  /* 0x0000000801007387 */ /* 0x00c3ec0000100a00 */
[----:B------:R-:W-:-:S07]  /*1990*/  LEPC R20, `(.L_x_37) ;  /* 0x000000001014794e */ /* 0x000fce0000000000 */
[----:B-1----:R-:W-:Y:S05]  /*19a0*/  CALL.ABS.NOINC R12 ;  /* 0x000000000c007343 */ /* 0x002fea0003c00000 */
.L_x_37:
[----:B------:R-:W-:Y:S01]  /*19b0*/  VIADD R17, R17, 0x1 ;  /* 0x0000000111117836 */ /* 0x000fe20000000000 */
[----:B------:R-:W-:-:S04]  /*19c0*/  IADD3 R0, P1, PT, R26, 0x1, RZ ;  /* 0x000000011a007810 */ /* 0x000fc80007f3e0ff */
[----:B------:R-:W-:Y:S01]  /*19d0*/  ISETP.NE.AND P0, PT, R17, RZ, PT ;  /* 0x000000ff1100720c */ /* 0x000fe20003f05270 */
[----:B------:R-:W-:-:S12]  /*19e0*/  IMAD.X R3, RZ, RZ, R27, P1 ;  /* 0x000000ffff037224 */ /* 0x000fd800008e061b */
[----:B------:R-:W-:Y:S05]  /*19f0*/  @!P0 EXIT ;  /* 0x000000000000894d */ /* 0x000fea0003800000 */
[----:B------:R-:W-:Y:S01]  /*1a00*/  IMAD.MOV.U32 R26, RZ, RZ, R0 ;  /* 0x000000ffff1a7224 */ /* 0x000fe200078e0000 */
[----:B------:R-:W-:Y:S01]  /*1a10*/  MOV R27, R3 ;  /* 0x00000003001b7202 */ /* 0x000fe20000000f00 */
[----:B------:R-:W-:Y:S06]  /*1a20*/  BRA `(.L_x_38) ;  /* 0xfffffffc00a87947 */ /* 0x000fec000383ffff */
.L_x_4:
[----:B------:R-:W-:-:S13]  /*1a30*/  ISETP.NE.AND P0, PT, R17, RZ, PT ;  /* 0x000000ff1100720c */ /* 0x000fda0003f05270 */
[----:B------:R-:W-:Y:S05]  /*1a40*/  @!P0 EXIT ;  /* 0x000000000000894d */ /* 0x000fea0003800000 */
[C---:B------:R-:W-:Y:S01]  /*1a50*/  VIADD R0, R17.reuse, 0xffffffff ;  /* 0xffffffff11007836 */ /* 0x040fe20000000000 */
[----:B------:R-:W-:Y:S01]  /*1a60*/  LOP3.LUT R25, R17, 0xf, RZ, 0xc0, !PT ;  /* 0x0000000f11197812 */ /* 0x000fe200078ec0ff */
[----:B------:R-:W-:-:S03]  /*1a70*/  IMAD.MOV.U32 R24, RZ, RZ, RZ ;  /* 0x000000ffff187224 */ /* 0x000fc600078e00ff */
[----:B------:R-:W-:-:S13]  /*1a80*/  ISETP.GE.U32.AND P0, PT, R0, 0xf, PT ;  /* 0x0000000f0000780c */ /* 0x000fda0003f06070 */
[----:B------:R-:W-:Y:S05]  /*1a90*/  @!P0 BRA `(.L_x_39) ;  /* 0x0000000800c48947 */ /* 0x000fea0003800000 */
[----:B------:R-:W-:Y:S01]  /*1aa0*/  UIADD3 UR4, UP0, UPT, UR38, 0x7, URZ ;  /* 0x0000000726047890 */ /* 0x000fe2000ff1e0ff */
[C---:B------:R-:W-:Y:S01]  /*1ab0*/  LOP3.LUT R23, R17.reuse, 0xfffffff0, RZ, 0xc0, !PT ;  /* 0xfffffff011177812 */ /* 0x040fe200078ec0ff */
[----:B------:R-:W-:Y:S01]  /*1ac0*/  BSSY.RECONVERGENT B6, `(.L_x_39) ;  /* 0x00000ae000067945 */ /* 0x000fe20003800200 */
[----:B------:R-:W-:Y:S01]  /*1ad0*/  LOP3.LUT R24, R17, 0x7ffffff0, RZ, 0xc0, !PT ;  /* 0x7ffffff011187812 */ /* 0x000fe200078ec0ff */
[----:B------:R-:W-:Y:S02]  /*1ae0*/  UIADD3.X UR5, UPT, UPT, URZ, UR39, URZ, UP0, !UPT ;  /* 0x00000027ff057290 */ /* 0x000fe400087fe4ff */
[----:B------:R-:W-:Y:S01]  /*1af0*/  IMAD.MOV R23, RZ, RZ, -R23 ;  /* 0x000000ffff177224 */ /* 0x000fe200078e0a17 */
[----:B------:R-:W-:-:S03]  /*1b00*/  MOV R18, UR4 ;  /* 0x0000000400127c02 */ /* 0x000fc60008000f00 */
[----:B------:R-:W-:-:S07]  /*1b10*/  IMAD.U32 R19, RZ, RZ, UR5 ;  /* 0x00000005ff137e24 */ /* 0x000fce000f8e00ff */
.L_x_56:
[----:B------:R-:W2:Y:S01]  /*1b20*/  LDG.E.S8 R0, desc[UR36][R18.64+-0x7] ;  /* 0xfffff92412007981 */ /* 0x000ea2000c1e1300 */
[----:B------:R-:W-:Y:S01]  /*1b30*/  MOV R22, 0x0 ;  /* 0x0000000000167802 */ /* 0x000fe20000000f00 */
[----:B------:R-:W0:Y:S01]  /*1b40*/  LDCU.64 UR4, c[0x4][0x60] ;  /* 0x01000c00ff0477ac */ /* 0x000e220008000a00 */
[----:B------:R-:W-:Y:S02]  /*1b50*/  VIADD R23, R23, 0x10 ;  /* 0x0000001017177836 */ /* 0x000fe40000000000 */
[----:B------:R1:W3:Y:S01]  /*1b60*/  LDC.64 R8, c[0x4][R22] ;  /* 0x0100000016087b82 */ /* 0x0002e20000000a00 */
[----:B------:R-:W-:Y:S02]  /*1b70*/  IMAD.MOV.U32 R6, RZ, RZ, R2 ;  /* 0x000000ffff067224 */ /* 0x000fe400078e0002 */
[----:B------:R-:W-:Y:S01]  /*1b80*/  ISETP.NE.AND P0, PT, R23, RZ, PT ;  /* 0x000000ff1700720c */ /* 0x000fe20003f05270 */
[----:B------:R-:W-:-:S03]  /*1b90*/  IMAD.MOV.U32 R7, RZ, RZ, R16 ;  /* 0x000000ffff077224 */ /* 0x000fc600078e0010 */
[----:B------:R-:W-:Y:S01]  /*1ba0*/  P2R R26, PR, RZ, 0x1 ;  /* 0x00000001ff1a7803 */ /* 0x000fe20000000000 */
[----:B0-----:R-:W-:Y:S01]  /*1bb0*/  IMAD.U32 R4, RZ, RZ, UR4 ;  /* 0x00000004ff047e24 */ /* 0x001fe2000f8e00ff */
[----:B------:R-:W-:Y:S01]  /*1bc0*/  MOV R5, UR5 ;  /* 0x0000000500057c02 */ /* 0x000fe20008000f00 */
[----:B--23--:R1:W-:Y:S06]  /*1bd0*/  STL [R1], R0 ;  /* 0x0000000001007387 */ /* 0x00c3ec0000100800 */
[----:B------:R-:W-:-:S07]  /*1be0*/  LEPC R20, `(.L_x_40) ;  /* 0x000000001014794e */ /* 0x000fce0000000000 */
[----:B-1----:R-:W-:Y:S05]  /*1bf0*/  CALL.ABS.NOINC R8 ;  /* 0x0000000008007343 */ /* 0x002fea0003c00000 */
.L_x_40:
[----:B------:R-:W2:Y:S01]  /*1c00*/  LDG.E.S8 R0, desc[UR36][R18.64+-0x6] ;  /* 0xfffffa2412007981 */ /* 0x000ea2000c1e1300 */
[----:B------:R0:W1:Y:S01]  /*1c10*/  LDC.64 R8, c[0x4][R22] ;  /* 0x0100000016087b82 */ /* 0x0000620000000a00 */
[----:B------:R-:W3:Y:S01]  /*1c20*/  LDCU.64 UR4, c[0x4][0x60] ;  /* 0x01000c00ff0477ac */ /* 0x000ee20008000a00 */
[----:B------:R-:W-:Y:S02]  /*1c30*/  IMAD.MOV.U32 R6, RZ, RZ, R2 ;  /* 0x000000ffff067224 */ /* 0x000fe400078e0002 */
[----:B------:R-:W-:Y:S02]  /*1c40*/  IMAD.MOV.U32 R7, RZ, RZ, R16 ;  /* 0x000000ffff077224 */ /* 0x000fe400078e0010 */
[----:B---3--:R-:W-:Y:S01]  /*1c50*/  IMAD.U32 R4, RZ, RZ, UR4 ;  /* 0x00000004ff047e24 */ /* 0x008fe2000f8e00ff */
[----:B------:R-:W-:Y:S01]  /*1c60*/  MOV R5, UR5 ;  /* 0x0000000500057c02 */ /* 0x000fe20008000f00 */
[----:B-12---:R0:W-:Y:S06]  /*1c70*/  STL [R1], R0 ;  /* 0x0000000001007387 */ /* 0x0061ec0000100800 */
[----:B------:R-:W-:-:S07]  /*1c80*/  LEPC R20, `(.L_x_41) ;  /* 0x000000001014794e */ /* 0x000fce0000000000 */
[----:B0-----:R-:W-:Y:S05]  /*1c90*/  CALL.ABS.NOINC R8 ;  /* 0x0000000008007343 */ /* 0x001fea0003c00000 */
.L_x_41:
        /* <DEDUP_REMOVED lines=10> */
.L_x_42:
        /* <DEDUP_REMOVED lines=10> */
.L_x_43:
        /* <DEDUP_REMOVED lines=10> */
.L_x_44:
        /* <DEDUP_REMOVED lines=10> */
.L_x_45:
        /* <DEDUP_REMOVED lines=10> */
.L_x_46:
        /* <DEDUP_REMOVED lines=10> */
.L_x_47:
        /* <DEDUP_REMOVED lines=10> */
.L_x_48:
        /* <DEDUP_REMOVED lines=10> */
.L_x_49:
        /* <DEDUP_REMOVED lines=10> */
.L_x_50:
        /* <DEDUP_REMOVED lines=10> */
.L_x_51:
        /* <DEDUP_REMOVED lines=10> */
.L_x_52:
        /* <DEDUP_REMOVED lines=10> */
.L_x_53:
        /* <DEDUP_REMOVED lines=10> */
.L_x_54:
        /* <DEDUP_REMOVED lines=10> */
.L_x_55:
[----:B------:R-:W-:Y:S02]  /*2560*/  ISETP.NE.AND P6, PT, R26, RZ, PT ;  /* 0x000000ff1a00720c */ /* 0x000fe40003fc5270 */
[----:B------:R-:W-:-:S05]  /*2570*/  IADD3 R18, P0, PT, R18, 0x10, RZ ;  /* 0x0000001012127810 */ /* 0x000fca0007f1e0ff */
[----:B------:R-:W-:-:S06]  /*2580*/  IMAD.X R19, RZ, RZ, R19, P0 ;  /* 0x000000ffff137224 */ /* 0x000fcc00000e0613 */
[----:B------:R-:W-:Y:S05]  /*2590*/  @P6 BRA `(.L_x_56) ;  /* 0xfffffff400606947 */ /* 0x000fea000383ffff */
[----:B------:R-:W-:Y:S05]  /*25a0*/  BSYNC.RECONVERGENT B6 ;  /* 0x0000000000067941 */ /* 0x000fea0003800200 */
.L_x_39:
[----:B------:R-:W-:-:S13]  /*25b0*/  ISETP.NE.AND P0, PT, R25, RZ, PT ;  /* 0x000000ff1900720c */ /* 0x000fda0003f05270 */
[----:B------:R-:W-:Y:S05]  /*25c0*/  @!P0 EXIT ;  /* 0x000000000000894d */ /* 0x000fea0003800000 */
[----:B------:R-:W-:Y:S02]  /*25d0*/  ISETP.GE.U32.AND P0, PT, R25, 0x8, PT ;  /* 0x000000081900780c */ /* 0x000fe40003f06070 */
[----:B------:R-:W-:-:S11]  /*25e0*/  LOP3.LUT R23, R17, 0x7, RZ, 0xc0, !PT ;  /* 0x0000000711177812 */ /* 0x000fd600078ec0ff */
[----:B------:R-:W-:Y:S05]  /*25f0*/  @!P0 BRA `(.L_x_57) ;  /* 0x0000000400548947 */ /* 0x000fea0003800000 */
[----:B------:R-:W0:Y:S02]  /*2600*/  LDCU.64 UR4, c[0x0][0x388] ;  /* 0x00007100ff0477ac */ /* 0x000e240008000a00 */
[----:B0-----:R-:W-:-:S04]  /*2610*/  IADD3 R18, P0, PT, R24, UR4, RZ ;  /* 0x0000000418127c10 */ /* 0x001fc8000ff1e0ff */
[----:B------:R-:W-:Y:S01]  /*2620*/  IADD3.X R19, PT, PT, RZ, UR5, RZ, P0, !PT ;  /* 0x00000005ff137c10 */ /* 0x000fe200087fe4ff */
[----:B------:R-:W0:Y:S04]  /*2630*/  LDCU.64 UR4, c[0x4][0x60] ;  /* 0x01000c00ff0477ac */ /* 0x000e280008000a00 */
[----:B------:R-:W2:Y:S01]  /*2640*/  LDG.E.S8 R0, desc[UR36][R18.64] ;  /* 0x0000002412007981 */ /* 0x000ea2000c1e1300 */
[----:B------:R-:W-:Y:S01]  /*2650*/  MOV R22, 0x0 ;  /* 0x0000000000167802 */ /* 0x000fe20000000f00 */
[----:B------:R-:W-:Y:S01]  /*2660*/  IMAD.MOV.U32 R6, RZ, RZ, R2 ;  /* 0x000000ffff067224 */ /* 0x000fe200078e0002 */
[----:B------:R-:W-:Y:S02]  /*2670*/  MOV R7, R16 ;  /* 0x0000001000077202 */ /* 0x000fe40000000f00 */
[----:B------:R1:W3:Y:S01]  /*2680*/  LDC.64 R8, c[0x4][R22] ;  /* 0x0100000016087b82 */ /* 0x0002e20000000a00 */
[----:B0-----:R-:W-:-:S02]  /*2690*/  IMAD.U32 R4, RZ, RZ, UR4 ;  /* 0x00000004ff047e24 */ /* 0x001fc4000f8e00ff */
[----:B------:R-:W-:Y:S01]  /*26a0*/  IMAD.U32 R5, RZ, RZ, UR5 ;  /* 0x00000005ff057e24 */ /* 0x000fe2000f8e00ff */
[----:B--23--:R1:W-:Y:S06]  /*26b0*/  STL [R1], R0 ;  /* 0x0000000001007387 */ /* 0x00c3ec0000100800 */
[----:B------:R-:W-:-:S07]  /*26c0*/  LEPC R20, `(.L_x_58) ;  /* 0x000000001014794e */ /* 0x000fce0000000000 */
[----:B-1----:R-:W-:Y:S05]  /*26d0*/  CALL.ABS.NOINC R8 ;  /* 0x0000000008007343 */ /* 0x002fea0003c00000 */
.L_x_58:
[----:B------:R-:W2:Y:S01]  /*26e0*/  LDG.E.S8 R0, desc[UR36][R18.64+0x1] ;  /* 0x0000012412007981 */ /* 0x000ea2000c1e1300 */
[----:B------:R0:W1:Y:S01]  /*26f0*/  LDC.64 R8, c[0x4][R22] ;  /* 0x0100000016087b82 */ /* 0x0000620000000a00 */
[----:B------:R-:W3:Y:S01]  /*2700*/  LDCU.64 UR4, c[0x4][0x60] ;  /* 0x01000c00ff0477ac */ /* 0x000ee20008000a00 */
[----:B------:R-:W-:Y:S01]  /*2710*/  IMAD.MOV.U32 R6, RZ, RZ, R2 ;  /* 0x000000ffff067224 */ /* 0x000fe200078e0002 */
[----:B------:R-:W-:Y:S01]  /*2720*/  MOV R7, R16 ;  /* 0x0000001000077202 */ /* 0x000fe20000000f00 */
[----:B---3--:R-:W-:Y:S02]  /*2730*/  IMAD.U32 R4, RZ, RZ, UR4 ;  /* 0x00000004ff047e24 */ /* 0x008fe4000f8e00ff */
[----:B------:R-:W-:Y:S01]  /*2740*/  IMAD.U32 R5, RZ, RZ, UR5 ;  /* 0x00000005ff057e24 */ /* 0x000fe2000f8e00ff */
[----:B-12---:R0:W-:Y:S06]  /*2750*/  STL [R1], R0 ;  /* 0x0000000001007387 */ /* 0x0061ec0000100800 */
[----:B------:R-:W-:-:S07]  /*2760*/  LEPC R20, `(.L_x_59) ;  /* 0x000000001014794e */ /* 0x000fce0000000000 */
[----:B0-----:R-:W-:Y:S05]  /*2770*/  CALL.ABS.NOINC R8 ;  /* 0x0000000008007343 */ /* 0x001fea0003c00000 */
.L_x_59:
        /* <DEDUP_REMOVED lines=10> */
.L_x_60:
        /* <DEDUP_REMOVED lines=10> */
.L_x_61:
        /* <DEDUP_REMOVED lines=10> */
.L_x_62:
        /* <DEDUP_REMOVED lines=10> */
.L_x_63:
        /* <DEDUP_REMOVED lines=10> */
.L_x_64:
        /* <DEDUP_REMOVED lines=10> */
.L_x_65:
[----:B------:R-:W-:-:S07]  /*2b40*/  VIADD R24, R24, 0x8 ;  /* 0x0000000818187836 */ /* 0x000fce0000000000 */
.L_x_57:
[----:B------:R-:W-:-:S13]  /*2b50*/  ISETP.NE.AND P0, PT, R23, RZ, PT ;  /* 0x000000ff1700720c */ /* 0x000fda0003f05270 */
[----:B------:R-:W-:Y:S05]  /*2b60*/  @!P0 EXIT ;  /* 0x000000000000894d */ /* 0x000fea0003800000 */
[----:B------:R-:W-:-:S13]  /*2b70*/  ISETP.GE.U32.AND P0, PT, R23, 0x4, PT ;  /* 0x000000041700780c */ /* 0x000fda0003f06070 */
[----:B------:R-:W-:Y:S05]  /*2b80*/  @!P0 BRA `(.L_x_66) ;  /* 0x0000000000b48947 */ /* 0x000fea0003800000 */
[----:B------:R-:W0:Y:S02]  /*2b90*/  LDCU.64 UR4, c[0x0][0x388] ;  /* 0x00007100ff0477ac */ /* 0x000e240008000a00 */
[----:B0-----:R-:W-:-:S05]  /*2ba0*/  IADD3 R18, P0, PT, R24, UR4, RZ ;  /* 0x0000000418127c10 */ /* 0x001fca000ff1e0ff */
[----:B------:R-:W-:Y:S01]  /*2bb0*/  IMAD.X R19, RZ, RZ, UR5, P0 ;  /* 0x00000005ff137e24 */ /* 0x000fe200080e06ff */
[----:B------:R-:W-:Y:S01]  /*2bc0*/  MOV R22, 0x0 ;  /* 0x0000000000167802 */ /* 0x000fe20000000f00 */
[----:B------:R-:W0:Y:S03]  /*2bd0*/  LDCU.64 UR4, c[0x4][0x60] ;  /* 0x01000c00ff0477ac */ /* 0x000e260008000a00 */
[----:B------:R-:W2:Y:S01]  /*2be0*/  LDG.E.S8 R0, desc[UR36][R18.64] ;  /* 0x0000002412007981 */ /* 0x000ea2000c1e1300 */
[----:B------:R1:W3:Y:S01]  /*2bf0*/  LDC.64 R8, c[0x4][R22] ;  /* 0x0100000016087b82 */ /* 0x0002e20000000a00 */
[----:B------:R-:W-:Y:S02]  /*2c00*/  IMAD.MOV.U32 R6, RZ, RZ, R2 ;  /* 0x000000ffff067224 */ /* 0x000fe400078e0002 */
[----:B------:R-:W-:Y:S02]  /*2c10*/  IMAD.MOV.U32 R7, RZ, RZ, R16 ;  /* 0x000000ffff077224 */ /* 0x000fe400078e0010 */
[----:B0-----:R-:W-:Y:S01]  /*2c20*/  IMAD.U32 R4, RZ, RZ, UR4 ;  /* 0x00000004ff047e24 */ /* 0x001fe2000f8e00ff */
[----:B------:R-:W-:Y:S01]  /*2c30*/  MOV R5, UR5 ;  /* 0x0000000500057c02 */ /* 0x000fe20008000f00 */
[----:B--23--:R1:W-:Y:S06]  /*2c40*/  STL [R1], R0 ;  /* 0x0000000001007387 */ /* 0x00c3ec0000100800 */
[----:B------:R-:W-:-:S07]  /*2c50*/  LEPC R20, `(.L_x_67) ;  /* 0x000000001014794e */ /* 0x000fce0000000000 */
[----:B-1----:R-:W-:Y:S05]  /*2c60*/  CALL.ABS.NOINC R8 ;  /* 0x0000000008007343 */ /* 0x002fea0003c00000 */
.L_x_67:
        /* <DEDUP_REMOVED lines=10> */
.L_x_68:
        /* <DEDUP_REMOVED lines=10> */
.L_x_69:
[----:B------:R-:W2:Y:S01]  /*2db0*/  LDG.E.S8 R18, desc[UR36][R18.64+0x3] ;  /* 0x0000032412127981 */ /* 0x000ea2000c1e1300 */
[----:B------:R-:W0:Y:S01]  /*2dc0*/  LDC.64 R22, c[0x4][R22] ;  /* 0x0100000016167b82 */ /* 0x000e220000000a00 */
[----:B------:R-:W1:Y:S01]  /*2dd0*/  LDCU.64 UR4, c[0x4][0x60] ;  /* 0x01000c00ff0477ac */ /* 0x000e620008000a00 */
[----:B------:R-:W-:Y:S02]  /*2de0*/  IMAD.MOV.U32 R6, RZ, RZ, R2 ;  /* 0x000000ffff067224 */ /* 0x000fe400078e0002 */
[----:B------:R-:W-:Y:S02]  /*2df0*/  IMAD.MOV.U32 R7, RZ, RZ, R16 ;  /* 0x000000ffff077224 */ /* 0x000fe400078e0010 */
[----:B-1----:R-:W-:Y:S01]  /*2e00*/  IMAD.U32 R4, RZ, RZ, UR4 ;  /* 0x00000004ff047e24 */ /* 0x002fe2000f8e00ff */
[----:B------:R-:W-:Y:S01]  /*2e10*/  MOV R5, UR5 ;  /* 0x0000000500057c02 */ /* 0x000fe20008000f00 */
[----:B0-2---:R1:W-:Y:S06]  /*2e20*/  STL [R1], R18 ;  /* 0x0000001201007387 */ /* 0x0053ec0000100800 */
[----:B------:R-:W-:-:S07]  /*2e30*/  LEPC R20, `(.L_x_70) ;  /* 0x000000001014794e */ /* 0x000fce0000000000 */
[----:B-1----:R-:W-:Y:S05]  /*2e40*/  CALL.ABS.NOINC R22 ;  /* 0x0000000016007343 */ /* 0x002fea0003c00000 */
.L_x_70:
[----:B------:R-:W-:-:S07]  /*2e50*/  VIADD R24, R24, 0x4 ;  /* 0x0000000418187836 */ /* 0x000fce0000000000 */
.L_x_66:
[----:B------:R-:W-:-:S13]  /*2e60*/  LOP3.LUT P0, R17, R17, 0x3, RZ, 0xc0, !PT ;  /* 0x0000000311117812 */ /* 0x000fda000780c0ff */
[----:B------:R-:W-:Y:S05]  /*2e70*/  @!P0 EXIT ;  /* 0x000000000000894d */ /* 0x000fea0003800000 */
[----:B------:R-:W0:Y:S01]  /*2e80*/  LDCU.64 UR4, c[0x0][0x388] ;  /* 0x00007100ff0477ac */ /* 0x000e220008000a00 */
[----:B------:R-:W-:Y:S02]  /*2e90*/  IADD3 R17, PT, PT, -R17, RZ, RZ ;  /* 0x000000ff11117210 */ /* 0x000fe40007ffe1ff */
[----:B0-----:R-:W-:-:S05]  /*2ea0*/  IADD3 R24, P0, PT, R24, UR4, RZ ;  /* 0x0000000418187c10 */ /* 0x001fca000ff1e0ff */
[----:B------:R-:W-:-:S08]  /*2eb0*/  IMAD.X R25, RZ, RZ, UR5, P0 ;  /* 0x00000005ff197e24 */ /* 0x000fd000080e06ff */
.L_x_72:
[----:B------:R-:W-:Y:S02]  /*2ec0*/  IMAD.MOV.U32 R8, RZ, RZ, R24 ;  /* 0x000000ffff087224 */ /* 0x000fe400078e0018 */
[----:B------:R-:W-:Y:S01]  /*2ed0*/  IMAD.MOV.U32 R9, RZ, RZ, R25 ;  /* 0x000000ffff097224 */ /* 0x000fe200078e0019 */
        /* <DEDUP_REMOVED lines=8> */
[----:B--23--:R1:W-:Y:S06]  /*2f60*/  STL [R1], R0 ;  /* 0x0000000001007387 */ /* 0x00c3ec0000100800 */
[----:B------:R-:W-:-:S07]  /*2f70*/  LEPC R20, `(.L_x_71) ;  /* 0x000000001014794e */ /* 0x000fce0000000000 */
[----:B-1----:R-:W-:Y:S05]  /*2f80*/  CALL.ABS.NOINC R10 ;  /* 0x000000000a007343 */ /* 0x002fea0003c00000 */
.L_x_71:
[----:B------:R-:W-:Y:S02]  /*2f90*/  IADD3 R17, PT, PT, R17, 0x1, RZ ;  /* 0x0000000111117810 */ /* 0x000fe40007ffe0ff */
[----:B------:R-:W-:Y:S02]  /*2fa0*/  IADD3 R0, P1, PT, R24, 0x1, RZ ;  /* 0x0000000118007810 */ /* 0x000fe40007f3e0ff */
[----:B------:R-:W-:-:S03]  /*2fb0*/  ISETP.NE.AND P0, PT, R17, RZ, PT ;  /* 0x000000ff1100720c */ /* 0x000fc60003f05270 */
[----:B------:R-:W-:-:S10]  /*2fc0*/  IMAD.X R3, RZ, RZ, R25, P1 ;  /* 0x000000ffff037224 */ /* 0x000fd400008e0619 */
[----:B------:R-:W-:Y:S05]  /*2fd0*/  @!P0 EXIT ;  /* 0x000000000000894d */ /* 0x000fea0003800000 */
[----:B------:R-:W-:Y:S02]  /*2fe0*/  IMAD.MOV.U32 R24, RZ, RZ, R0 ;  /* 0x000000ffff187224 */ /* 0x000fe400078e0000 */
[----:B------:R-:W-:Y:S01]  /*2ff0*/  IMAD.MOV.U32 R25, RZ, RZ, R3 ;  /* 0x000000ffff197224 */ /* 0x000fe200078e0003 */
[----:B------:R-:W-:Y:S06]  /*3000*/  BRA `(.L_x_72) ;  /* 0xfffffffc00ac7947 */ /* 0x000fec000383ffff */
.L_x_3:
[----:B------:R-:W-:-:S13]  /*3010*/  ISETP.NE.AND P0, PT, R0, 0x3, PT ;  /* 0x000000030000780c */ /* 0x000fda0003f05270 */
[----:B------:R-:W-:Y:S05]  /*3020*/  @!P0 BRA `(.L_x_73) ;  /* 0x0000001c006c8947 */ /* 0x000fea0003800000 */
[----:B------:R-:W-:-:S13]  /*3030*/  ISETP.NE.AND P0, PT, R0, 0x4, PT ;  /* 0x000000040000780c */ /* 0x000fda0003f05270 */
[----:B------:R-:W-:Y:S05]  /*3040*/  @P0 EXIT ;  /* 0x000000000000094d */ /* 0x000fea0003800000 */
[----:B------:R-:W-:-:S13]  /*3050*/  ISETP.NE.AND P0, PT, R17, RZ, PT ;  /* 0x000000ff1100720c */ /* 0x000fda0003f05270 */
[----:B------:R-:W-:Y:S05]  /*3060*/  @!P0 EXIT ;  /* 0x000000000000894d */ /* 0x000fea0003800000 */
[----:B------:R-:W0:Y:S01]  /*3070*/  I2F.U32.RP R0, R17 ;  /* 0x0000001100007306 */ /* 0x000e220000209000 */
[----:B------:R-:W1:Y:S01]  /*3080*/  S2UR UR4, SR_CTAID.X ;  /* 0x00000000000479c3 */ /* 0x000e620000002500 */
[----:B------:R-:W2:Y:S01]  /*3090*/  S2R R18, SR_TID.X ;  /* 0x0000000000127919 */ /* 0x000ea20000002100 */
[----:B------:R-:W-:Y:S01]  /*30a0*/  LOP3.LUT R25, R17, 0xf, RZ, 0xc0, !PT ;  /* 0x0000000f11197812 */ /* 0x000fe200078ec0ff */
[----:B------:R-:W-:-:S04]  /*30b0*/  IMAD.MOV.U32 R26, RZ, RZ, RZ ;  /* 0x000000ffff1a7224 */ /* 0x000fc800078e00ff */
[----:B0-----:R-:W0:Y:S02]  /*30c0*/  MUFU.RCP R0, R0 ;  /* 0x0000000000007308 */ /* 0x001e240000001000 */
[----:B0-----:R-:W-:Y:S02]  /*30d0*/  IADD3 R4, PT, PT, R0, 0xffffffe, RZ ;  /* 0x0ffffffe00047810 */ /* 0x001fe40007ffe0ff */
[----:B--2---:R-:W-:-:S04]  /*30e0*/  IADD3 R18, P3, PT, R18, UR38, RZ ;  /* 0x0000002612127c10 */ /* 0x004fc8000ff7e0ff */
[----:B------:R0:W2:Y:S01]  /*30f0*/  F2I.FTZ.U32.TRUNC.NTZ R5, R4 ;  /* 0x0000000400057305 */ /* 0x0000a2000021f000 */
[----:B------:R-:W-:Y:S02]  /*3100*/  IMAD.X R19, RZ, RZ, UR39, P3 ;  /* 0x00000027ff137e24 */ /* 0x000fe400098e06ff */
[----:B0-----:R-:W-:Y:S02]  /*3110*/  IMAD.MOV.U32 R4, RZ, RZ, RZ ;  /* 0x000000ffff047224 */ /* 0x001fe400078e00ff */
[----:B--2---:R-:W-:-:S04]  /*3120*/  IMAD.MOV R6, RZ, RZ, -R5 ;  /* 0x000000ffff067224 */ /* 0x004fc800078e0a05 */
[----:B------:R-:W-:-:S04]  /*3130*/  IMAD R3, R6, R17, RZ ;  /* 0x0000001106037224 */ /* 0x000fc800078e02ff */
[----:B------:R-:W-:-:S06]  /*3140*/  IMAD.HI.U32 R5, R5, R3, R4 ;  /* 0x0000000305057227 */ /* 0x000fcc00078e0004 */
[----:B-1----:R-:W-:-:S04]  /*3150*/  IMAD.HI.U32 R3, R5, UR4, RZ ;  /* 0x0000000405037c27 */ /* 0x002fc8000f8e00ff */
[----:B------:R-:W-:-:S04]  /*3160*/  IMAD.MOV R6, RZ, RZ, -R3 ;  /* 0x000000ffff067224 */ /* 0x000fc800078e0a03 */
[----:B------:R-:W-:-:S05]  /*3170*/  IMAD R0, R17, R6, UR4 ;  /* 0x0000000411007e24 */ /* 0x000fca000f8e0206 */
[----:B------:R-:W-:-:S13]  /*3180*/  ISETP.GE.U32.AND P0, PT, R0, R17, PT ;  /* 0x000000110000720c */ /* 0x000fda0003f06070 */
[-C--:B------:R-:W-:Y:S01]  /*3190*/  @P0 IADD3 R0, PT, PT, R0, -R17.reuse, RZ ;  /* 0x8000001100000210 */ /* 0x080fe20007ffe0ff */
[----:B------:R-:W-:Y:S01]  /*31a0*/  @P0 VIADD R3, R3, 0x1 ;  /* 0x0000000103030836 */ /* 0x000fe20000000000 */
[----:B------:R-:W-:Y:S02]  /*31b0*/  ISETP.NE.U32.AND P0, PT, R17, RZ, PT ;  /* 0x000000ff1100720c */ /* 0x000fe40003f05070 */
[-C--:B------:R-:W-:Y:S02]  /*31c0*/  ISETP.GE.U32.AND P1, PT, R0, R17.reuse, PT ;  /* 0x000000110000720c */ /* 0x080fe40003f26070 */
[----:B------:R-:W-:-:S11]  /*31d0*/  LOP3.LUT R0, RZ, R17, RZ, 0x33, !PT ;  /* 0x00000011ff007212 */ /* 0x000fd600078e33ff */
[----:B------:R-:W-:-:S05]  /*31e0*/  @P1 VIADD R3, R3, 0x1 ;  /* 0x0000000103031836 */ /* 0x000fca0000000000 */
[----:B------:R-:W-:-:S05]  /*31f0*/  SEL R4, R0, R3, !P0 ;  /* 0x0000000300047207 */ /* 0x000fca0004000000 */
[----:B------:R-:W-:-:S04]  /*3200*/  IMAD.HI.U32 R5, R5, R4, RZ ;  /* 0x0000000405057227 */ /* 0x000fc800078e00ff */
[----:B------:R-:W-:Y:S02]  /*3210*/  IMAD.MOV R5, RZ, RZ, -R5 ;  /* 0x000000ffff057224 */ /* 0x000fe400078e0a05 */
[--C-:B------:R-:W-:Y:S02]  /*3220*/  IMAD.MOV R30, RZ, RZ, -R4.reuse ;  /* 0x000000ffff1e7224 */ /* 0x100fe400078e0a04 */
[C---:B------:R-:W-:Y:S02]  /*3230*/  IMAD R6, R17.reuse, R5, R4 ;  /* 0x0000000511067224 */ /* 0x040fe400078e0204 */
[----:B------:R-:W-:-:S03]  /*3240*/  IMAD R30, R17, R30, UR4 ;  /* 0x00000004111e7e24 */ /* 0x000fc6000f8e021e */
[----:B------:R-:W-:-:S13]  /*3250*/  ISETP.GE.U32.AND P1, PT, R6, R17, PT ;  /* 0x000000110600720c */ /* 0x000fda0003f26070 */
[----:B------:R-:W-:-:S04]  /*3260*/  @P1 IADD3 R6, PT, PT, R6, -R17, RZ ;  /* 0x8000001106061210 */ /* 0x000fc80007ffe0ff */
[----:B------:R-:W-:-:S13]  /*3270*/  ISETP.GE.U32.AND P1, PT, R6, R17, PT ;  /* 0x000000110600720c */ /* 0x000fda0003f26070 */
[----:B------:R-:W-:Y:S01]  /*3280*/  @P1 IMAD.IADD R6, R6, 0x1, -R17 ;  /* 0x0000000106061824 */ /* 0x000fe200078e0a11 */
[----:B------:R-:W-:-:S04]  /*3290*/  IADD3 R30, P1, PT, R30, UR38, RZ ;  /* 0x000000261e1e7c10 */ /* 0x000fc8000ff3e0ff */
[----:B------:R-:W-:Y:S02]  /*32a0*/  SEL R0, R0, R6, !P0 ;  /* 0x0000000600007207 */ /* 0x000fe40004000000 */
[----:B------:R-:W-:Y:S02]  /*32b0*/  ISETP.GE.U32.AND P0, PT, R17, 0x10, PT ;  /* 0x000000101100780c */ /* 0x000fe40003f06070 */
[----:B------:R-:W-:Y:S02]  /*32c0*/  IADD3 R28, P2, PT, R0, UR38, RZ ;  /* 0x00000026001c7c10 */ /* 0x000fe4000ff5e0ff */
[----:B------:R-:W-:-:S03]  /*32d0*/  IADD3.X R31, PT, PT, RZ, UR39, RZ, P1, !PT ;  /* 0x00000027ff1f7c10 */ /* 0x000fc60008ffe4ff */
[----:B------:R-:W-:-:S06]  /*32e0*/  IMAD.X R29, RZ, RZ, UR39, P2 ;  /* 0x00000027ff1d7e24 */ /* 0x000fcc00090e06ff */
        /* <DEDUP_REMOVED lines=9> */
.L_x_91:
[----:B------:R-:W2:Y:S04]  /*3380*/  LDG.E.S8 R9, desc[UR36][R18.64] ;  /* 0x0000002412097981 */ /* 0x000ea8000c1e1300 */
[----:B------:R-:W2:Y:S04]  /*3390*/  LDG.E.S8 R10, desc[UR36][R30.64] ;  /* 0x000000241e0a7981 */ /* 0x000ea8000c1e1300 */
[----:B------:R-:W2:Y:S04]  /*33a0*/  LDG.E.S8 R11, desc[UR36][R28.64] ;  /* 0x000000241c0b7981 */ /* 0x000ea8000c1e1300 */
[----:B------:R-:W2:Y:S01]  /*33b0*/  LDG.E.S8 R8, desc[UR36][R32.64+-0x7] ;  /* 0xfffff92420087981 */ /* 0x000ea2000c1e1300 */
[----:B------:R-:W-:Y:S01]  /*33c0*/  MOV R22, 0x0 ;  /* 0x0000000000167802 */ /* 0x000fe20000000f00 */
[----:B------:R-:W0:Y:S01]  /*33d0*/  LDCU.64 UR4, c[0x4][0x78] ;  /* 0x01000f00ff0477ac */ /* 0x000e220008000a00 */
[----:B------:R-:W-:-:S02]  /*33e0*/  VIADD R23, R23, 0x10 ;  /* 0x0000001017177836 */ /* 0x000fc40000000000 */
[----:B------:R1:W3:Y:S01]  /*33f0*/  LDC.64 R12, c[0x4][R22] ;  /* 0x01000000160c7b82 */ /* 0x0002e20000000a00 */
[----:B------:R-:W-:Y:S02]  /*3400*/  IMAD.MOV.U32 R6, RZ, RZ, R2 ;  /* 0x000000ffff067224 */ /* 0x000fe400078e0002 */
[----:B------:R-:W-:Y:S01]  /*3410*/  ISETP.NE.AND P0, PT, R23, RZ, PT ;  /* 0x000000ff1700720c */ /* 0x000fe20003f05270 */
[----:B------:R-:W-:-:S03]  /*3420*/  IMAD.MOV.U32 R7, RZ, RZ, R16 ;  /* 0x000000ffff077224 */ /* 0x000fc600078e0010 */
[----:B------:R-:W-:Y:S01]  /*3430*/  P2R R24, PR, RZ, 0x1 ;  /* 0x00000001ff187803 */ /* 0x000fe20000000000 */
[----:B0-----:R-:W-:Y:S01]  /*3440*/  IMAD.U32 R4, RZ, RZ, UR4 ;  /* 0x00000004ff047e24 */ /* 0x001fe2000f8e00ff */
[----:B------:R-:W-:Y:S01]  /*3450*/  MOV R5, UR5 ;  /* 0x0000000500057c02 */ /* 0x000fe20008000f00 */
[----:B--23--:R1:W-:Y:S06]  /*3460*/  STL.128 [R1], R8 ;  /* 0x0000000801007387 */ /* 0x00c3ec0000100c00 */
[----:B------:R-:W-:-:S07]  /*3470*/  LEPC R20, `(.L_x_75) ;  /* 0x000000001014794e */ /* 0x000fce0000000000 */
[----:B-1----:R-:W-:Y:S05]  /*3480*/  CALL.ABS.NOINC R12 ;  /* 0x000000000c007343 */ /* 0x002fea0003c00000 */
.L_x_75:
[----:B------:R-:W2:Y:S04]  /*3490*/  LDG.E.S8 R8, desc[UR36][R32.64+-0x6] ;  /* 0xfffffa2420087981 */ /* 0x000ea8000c1e1300 */
[----:B------:R-:W2:Y:S04]  /*34a0*/  LDG.E.S8 R9, desc[UR36][R18.64] ;  /* 0x0000002412097981 */ /* 0x000ea8000c1e1300 */
[----:B------:R-:W2:Y:S04]  /*34b0*/  LDG.E.S8 R10, desc[UR36][R30.64] ;  /* 0x000000241e0a7981 */ /* 0x000ea8000c1e1300 */
[----:B------:R-:W2:Y:S01]  /*34c0*/  LDG.E.S8 R11, desc[UR36][R28.64] ;  /* 0x000000241c0b7981 */ /* 0x000ea2000c1e1300 */
[----:B------:R0:W1:Y:S01]  /*34d0*/  LDC.64 R12, c[0x4][R22] ;  /* 0x01000000160c7b82 */ /* 0x0000620000000a00 */
[----:B------:R-:W3:Y:S01]  /*34e0*/  LDCU.64 UR4, c[0x4][0x78] ;  /* 0x01000f00ff0477ac */ /* 0x000ee20008000a00 */
[----:B------:R-:W-:-:S02]  /*34f0*/  IMAD.MOV.U32 R6, RZ, RZ, R2 ;  /* 0x000000ffff067224 */ /* 0x000fc400078e0002 */
[----:B------:R-:W-:Y:S02]  /*3500*/  IMAD.MOV.U32 R7, RZ, RZ, R16 ;  /* 0x000000ffff077224 */ /* 0x000fe400078e0010 */
[----:B---3--:R-:W-:Y:S01]  /*3510*/  IMAD.U32 R4, RZ, RZ, UR4 ;  /* 0x00000004ff047e24 */ /* 0x008fe2000f8e00ff */
[----:B------:R-:W-:Y:S01]  /*3520*/  MOV R5, UR5 ;  /* 0x0000000500057c02 */ /* 0x000fe20008000f00 */
[----:B-12---:R0:W-:Y:S06]  /*3530*/  STL.128 [R1], R8 ;  /* 0x0000000801007387 */ /* 0x0061ec0000100c00 */
[----:B------:R-:W-:-:S07]  /*3540*/  LEPC R20, `(.L_x_76) ;  /* 0x000000001014794e */ /* 0x000fce0000000000 */
[----:B0-----:R-:W-:Y:S05]  /*3550*/  CALL.ABS.NOINC R12 ;  /* 0x000000000c007343 */ /* 0x001fea0003c00000 */
.L_x_76:
        /* <DEDUP_REMOVED lines=13> */
.L_x_77:
        /* <DEDUP_REMOVED lines=13> */
.L_x_78:
        /* <DEDUP_REMOVED lines=13> */
.L_x_79:
        /* <DEDUP_REMOVED lines=13> */
.L_x_80:
        /* <DEDUP_REMOVED lines=13> */
.L_x_81:
        /* <DEDUP_REMOVED lines=13> */
.L_x_82:
        /* <DEDUP_REMOVED lines=13> */
.L_x_83:
        /* <DEDUP_REMOVED lines=13> */
.L_x_84:
        /* <DEDUP_REMOVED lines=13> */
.L_x_85:
        /* <DEDUP_REMOVED lines=13> */
.L_x_86:
        /* <DEDUP_REMOVED lines=13> */
.L_x_87:
        /* <DEDUP_REMOVED lines=13> */
.L_x_88:
        /* <DEDUP_REMOVED lines=13> */
.L_x_89:
        /* <DEDUP_REMOVED lines=13> */
.L_x_90:
[----:B------:R-:W-:Y:S02]  /*40c0*/  ISETP.NE.AND P6, PT, R24, RZ, PT ;  /* 0x000000ff1800720c */ /* 0x000fe40003fc5270 */
[----:B------:R-:W-:-:S05]  /*40d0*/  IADD3 R32, P0, PT, R32, 0x10, RZ ;  /* 0x0000001020207810 */ /* 0x000fca0007f1e0ff */
[----:B------:R-:W-:-:S06]  /*40e0*/  IMAD.X R33, RZ, RZ, R33, P0 ;  /* 0x000000ffff217224 */ /* 0x000fcc00000e0621 */
[----:B------:R-:W-:Y:S05]  /*40f0*/  @P6 BRA `(.L_x_91) ;  /* 0xfffffff000a06947 */ /* 0x000fea000383ffff */
[----:B------:R-:W-:Y:S05]  /*4100*/  BSYNC.RECONVERGENT B6 ;  /* 0x0000000000067941 */ /* 0x000fea0003800200 */
.L_x_74:
[----:B------:R-:W-:-:S13]  /*4110*/  ISETP.NE.AND P0, PT, R25, RZ, PT ;  /* 0x000000ff1900720c */ /* 0x000fda0003f05270 */
[----:B------:R-:W-:Y:S05]  /*4120*/  @!P0 EXIT ;  /* 0x000000000000894d */ /* 0x000fea0003800000 */
[----:B------:R-:W-:Y:S02]  /*4130*/  ISETP.GE.U32.AND P0, PT, R25, 0x8, PT ;  /* 0x000000081900780c */ /* 0x000fe40003f06070 */
[----:B------:R-:W-:-:S11]  /*4140*/  LOP3.LUT R23, R17, 0x7, RZ, 0xc0, !PT ;  /* 0x0000000711177812 */ /* 0x000fd600078ec0ff */
[----:B------:R-:W-:Y:S05]  /*4150*/  @!P0 BRA `(.L_x_92) ;  /* 0x0000000400b48947 */ /* 0x000fea0003800000 */
[----:B------:R-:W0:Y:S01]  /*4160*/  LDCU.64 UR4, c[0x0][0x388] ;  /* 0x00007100ff0477ac */ /* 0x000e220008000a00 */
[----:B------:R-:W2:Y:S04]  /*4170*/  LDG.E.S8 R9, desc[UR36][R18.64] ;  /* 0x0000002412097981 */ /* 0x000ea8000c1e1300 */
[----:B------:R-:W2:Y:S04]  /*4180*/  LDG.E.S8 R10, desc[UR36][R30.64] ;  /* 0x000000241e0a7981 */ /* 0x000ea8000c1e1300 */
[----:B------:R-:W2:Y:S01]  /*4190*/  LDG.E.S8 R11, desc[UR36][R28.64] ;  /* 0x000000241c0b7981 */ /* 0x000ea2000c1e1300 */
[----:B0-----:R-:W-:-:S04]  /*41a0*/  IADD3 R24, P0, PT, R26, UR4, RZ ;  /* 0x000000041a187c10 */ /* 0x001fc8000ff1e0ff */
[----:B------:R-:W-:Y:S01]  /*41b0*/  IADD3.X R25, PT, PT, RZ, UR5, RZ, P0, !PT ;  /* 0x00000005ff197c10 */ /* 0x000fe200087fe4ff */
[----:B------:R-:W0:Y:S04]  /*41c0*/  LDCU.64 UR4, c[0x4][0x78] ;  /* 0x01000f00ff0477ac */ /* 0x000e280008000a00 */
[----:B------:R-:W2:Y:S01]  /*41d0*/  LDG.E.S8 R8, desc[UR36][R24.64] ;  /* 0x0000002418087981 */ /* 0x000ea2000c1e1300 */
[----:B------:R-:W-:-:S04]  /*41e0*/  MOV R22, 0x0 ;  /* 0x0000000000167802 */ /* 0x000fc80000000f00 */
[----:B------:R1:W3:Y:S01]  /*41f0*/  LDC.64 R12, c[0x4][R22] ;  /* 0x01000000160c7b82 */ /* 0x0002e20000000a00 */
[----:B------:R-:W-:Y:S01]  /*4200*/  IMAD.MOV.U32 R6, RZ, RZ, R2 ;  /* 0x000000ffff067224 */ /* 0x000fe200078e0002 */
[----:B------:R-:W-:Y:S01]  /*4210*/  MOV R7, R16 ;  /* 0x0000001000077202 */ /* 0x000fe20000000f00 */
[----:B0-----:R-:W-:Y:S02]  /*4220*/  IMAD.U32 R4, RZ, RZ, UR4 ;  /* 0x00000004ff047e24 */ /* 0x001fe4000f8e00ff */
[----:B------:R-:W-:Y:S01]  /*4230*/  IMAD.U32 R5, RZ, RZ, UR5 ;  /* 0x00000005ff057e24 */ /* 0x000fe2000f8e00ff */
[----:B--23--:R1:W-:Y:S06]  /*4240*/  STL.128 [R1], R8 ;  /* 0x0000000801007387 */ /* 0x00c3ec0000100c00 */
[----:B------:R-:W-:-:S07]  /*4250*/  LEPC R20, `(.L_x_93) ;  /* 0x000000001014794e */ /* 0x000fce0000000000 */
[----:B-1----:R-:W-:Y:S05]  /*4260*/  CALL.ABS.NOINC R12 ;  /* 0x000000000c007343 */ /* 0x002fea0003c00000 */
.L_x_93:
[----:B------:R-:W2:Y:S04]  /*4270*/  LDG.E.S8 R8, desc[UR36][R24.64+0x1] ;  /* 0x0000012418087981 */ /* 0x000ea8000c1e1300 */
[----:B------:R-:W2:Y:S04]  /*4280*/  LDG.E.S8 R9, desc[UR36][R18.64] ;  /* 0x0000002412097981 */ /* 0x000ea8000c1e1300 */
[----:B------:R-:W2:Y:S04]  /*4290*/  LDG.E.S8 R10, desc[UR36][R30.64] ;  /* 0x000000241e0a7981 */ /* 0x000ea8000c1e1300 */
[----:B------:R-:W2:Y:S01]  /*42a0*/  LDG.E.S8 R11, desc[UR36][R28.64] ;  /* 0x000000241c0b7981 */ /* 0x000ea2000c1e1300 */
[----:B------:R0:W1:Y:S01]  /*42b0*/  LDC.64 R12, c[0x4][R22] ;  /* 0x01000000160c7b82 */ /* 0x0000620000000a00 */
[----:B------:R-:W3:Y:S01]  /*42c0*/  LDCU.64 UR4, c[0x4][0x78] ;  /* 0x01000f00ff0477ac */ /* 0x000ee20008000a00 */
[----:B------:R-:W-:Y:S01]  /*42d0*/  IMAD.MOV.U32 R6, RZ, RZ, R2 ;  /* 0x000000ffff067224 */ /* 0x000fe200078e0002 */
[----:B------:R-:W-:Y:S01]  /*42e0*/  MOV R7, R16 ;  /* 0x0000001000077202 */ /* 0x000fe20000000f00 */
[----:B---3--:R-:W-:-:S02]  /*42f0*/  IMAD.U32 R4, RZ, RZ, UR4 ;  /* 0x00000004ff047e24 */ /* 0x008fc4000f8e00ff */
[----:B------:R-:W-:Y:S01]  /*4300*/  IMAD.U32 R5, RZ, RZ, UR5 ;  /* 0x00000005ff057e24 */ /* 0x000fe2000f8e00ff */
[----:B-12---:R0:W-:Y:S06]  /*4310*/  STL.128 [R1], R8 ;  /* 0x0000000801007387 */ /* 0x0061ec0000100c00 */
[----:B------:R-:W-:-:S07]  /*4320*/  LEPC R20, `(.L_x_94) ;  /* 0x000000001014794e */ /* 0x000fce0000000000 */
[----:B0-----:R-:W-:Y:S05]  /*4330*/  CALL.ABS.NOINC R12 ;  /* 0x000000000c007343 */ /* 0x001fea0003c00000 */
.L_x_94:
        /* <DEDUP_REMOVED lines=13> */
.L_x_95:
        /* <DEDUP_REMOVED lines=13> */
.L_x_96:
        /* <DEDUP_REMOVED lines=13> */
.L_x_97:
        /* <DEDUP_REMOVED lines=13> */
.L_x_98:
        /* <DEDUP_REMOVED lines=13> */
.L_x_99:
        /* <DEDUP_REMOVED lines=13> */
.L_x_100:
[----:B------:R-:W-:-:S07]  /*4820*/  VIADD R26, R26, 0x8 ;  /* 0x000000081a1a7836 */ /* 0x000fce0000000000 */
.L_x_92:
[----:B------:R-:W-:-:S13]  /*4830*/  ISETP.NE.AND P0, PT, R23, RZ, PT ;  /* 0x000000ff1700720c */ /* 0x000fda0003f05270 */
[----:B------:R-:W-:Y:S05]  /*4840*/  @!P0 EXIT ;  /* 0x000000000000894d */ /* 0x000fea0003800000 */
[----:B------:R-:W-:-:S13]  /*4850*/  ISETP.GE.U32.AND P0, PT, R23, 0x4, PT ;  /* 0x000000041700780c */ /* 0x000fda0003f06070 */
[----:B------:R-:W-:Y:S05]  /*4860*/  @!P0 BRA `(.L_x_101) ;  /* 0x0000000000e48947 */ /* 0x000fea0003800000 */
[----:B------:R-:W0:Y:S01]  /*4870*/  LDCU.64 UR4, c[0x0][0x388] ;  /* 0x00007100ff0477ac */ /* 0x000e220008000a00 */
[----:B------:R-:W2:Y:S04]  /*4880*/  LDG.E.S8 R9, desc[UR36][R18.64] ;  /* 0x0000002412097981 */ /* 0x000ea8000c1e1300 */
[----:B------:R-:W2:Y:S04]  /*4890*/  LDG.E.S8 R10, desc[UR36][R30.64] ;  /* 0x000000241e0a7981 */ /* 0x000ea8000c1e1300 */
        /* <DEDUP_REMOVED lines=11> */
[----:B--23--:R1:W-:Y:S06]  /*4950*/  STL.128 [R1], R8 ;  /* 0x0000000801007387 */ /* 0x00c3ec0000100c00 */
[----:B------:R-:W-:-:S07]  /*4960*/  LEPC R20, `(.L_x_102) ;  /* 0x000000001014794e */ /* 0x000fce0000000000 */
[----:B-1----:R-:W-:Y:S05]  /*4970*/  CALL.ABS.NOINC R12 ;  /* 0x000000000c007343 */ /* 0x002fea0003c00000 */
.L_x_102:
        /* <DEDUP_REMOVED lines=13> */
.L_x_103:
        /* <DEDUP_REMOVED lines=13> */
.L_x_104:
[----:B------:R-:W2:Y:S04]  /*4b20*/  LDG.E.S8 R8, desc[UR36][R22.64+0x3] ;  /* 0x0000032416087981 */ /* 0x000ea8000c1e1300 */
[----:B------:R-:W2:Y:S04]  /*4b30*/  LDG.E.S8 R9, desc[UR36][R18.64] ;  /* 0x0000002412097981 */ /* 0x000ea8000c1e1300 */
[----:B------:R-:W2:Y:S04]  /*4b40*/  LDG.E.S8 R10, desc[UR36][R30.64] ;  /* 0x000000241e0a7981 */ /* 0x000ea8000c1e1300 */
[----:B------:R-:W2:Y:S01]  /*4b50*/  LDG.E.S8 R11, desc[UR36][R28.64] ;  /* 0x000000241c0b7981 */ /* 0x000ea2000c1e1300 */
[----:B------:R-:W0:Y:S01]  /*4b60*/  LDC.64 R24, c[0x4][R24] ;  /* 0x0100000018187b82 */ /* 0x000e220000000a00 */
[----:B------:R-:W1:Y:S01]  /*4b70*/  LDCU.64 UR4, c[0x4][0x78] ;  /* 0x01000f00ff0477ac */ /* 0x000e620008000a00 */
[----:B------:R-:W-:-:S02]  /*4b80*/  IMAD.MOV.U32 R6, RZ, RZ, R2 ;  /* 0x000000ffff067224 */ /* 0x000fc400078e0002 */
[----:B------:R-:W-:Y:S02]  /*4b90*/  IMAD.MOV.U32 R7, RZ, RZ, R16 ;  /* 0x000000ffff077224 */ /* 0x000fe400078e0010 */
[----:B-1----:R-:W-:Y:S01]  /*4ba0*/  IMAD.U32 R4, RZ, RZ, UR4 ;  /* 0x00000004ff047e24 */ /* 0x002fe2000f8e00ff */
[----:B------:R-:W-:Y:S01]  /*4bb0*/  MOV R5, UR5 ;  /* 0x0000000500057c02 */ /* 0x000fe20008000f00 */
[----:B0-2---:R1:W-:Y:S06]  /*4bc0*/  STL.128 [R1], R8 ;  /* 0x0000000801007387 */ /* 0x0053ec0000100c00 */
[----:B------:R-:W-:-:S07]  /*4bd0*/  LEPC R20, `(.L_x_105) ;  /* 0x000000001014794e */ /* 0x000fce0000000000 */
[----:B-1----:R-:W-:Y:S05]  /*4be0*/  CALL.ABS.NOINC R24 ;  /* 0x0000000018007343 */ /* 0x002fea0003c00000 */
.L_x_105:
[----:B------:R-:W-:-:S07]  /*4bf0*/  VIADD R26, R26, 0x4 ;  /* 0x000000041a1a7836 */ /* 0x000fce0000000000 */
.L_x_101:
[----:B------:R-:W-:-:S13]  /*4c00*/  LOP3.LUT P0, R17, R17, 0x3, RZ, 0xc0, !PT ;  /* 0x0000000311117812 */ /* 0x000fda000780c0ff */
[----:B------:R-:W-:Y:S05]  /*4c10*/  @!P0 EXIT ;  /* 0x000000000000894d */ /* 0x000fea0003800000 */
[----:B------:R-:W0:Y:S01]  /*4c20*/  LDCU.64 UR4, c[0x0][0x388] ;  /* 0x00007100ff0477ac */ /* 0x000e220008000a00 */
[----:B------:R-:W-:Y:S02]  /*4c30*/  IADD3 R17, PT, PT, -R17, RZ, RZ ;  /* 0x000000ff11117210 */ /* 0x000fe40007ffe1ff */
[----:B0-----:R-:W-:-:S05]  /*4c40*/  IADD3 R26, P0, PT, R26, UR4, RZ ;  /* 0x000000041a1a7c10 */ /* 0x001fca000ff1e0ff */
[----:B------:R-:W-:-:S08]  /*4c50*/  IMAD.X R27, RZ, RZ, UR5, P0 ;  /* 0x00000005ff1b7e24 */ /* 0x000fd000080e06ff */
.L_x_107:
[----:B------:R-:W-:Y:S01]  /*4c60*/  IMAD.MOV.U32 R12, RZ, RZ, R26 ;  /* 0x000000ffff0c7224 */ /* 0x000fe200078e001a */
[----:B------:R-:W2:Y:S01]  /*4c70*/  LDG.E.S8 R9, desc[UR36][R18.64] ;  /* 0x0000002412097981 */ /* 0x000ea2000c1e1300 */
[----:B------:R-:W-:-:S03]  /*4c80*/  IMAD.MOV.U32 R13, RZ, RZ, R27 ;  /* 0x000000ffff0d7224 */ /* 0x000fc600078e001b */
[----:B------:R-:W2:Y:S04]  /*4c90*/  LDG.E.S8 R10, desc[UR36][R30.64] ;  /* 0x000000241e0a7981 */ /* 0x000ea8000c1e1300 */
[----:B------:R-:W2:Y:S01]  /*4ca0*/  LDG.E.S8 R11, desc[UR36][R28.64] ;  /* 0x000000241c0b7981 */ /* 0x000ea2000c1e1300 */
[----:B------:R-:W-:Y:S01]  /*4cb0*/  MOV R0, 0x0 ;  /* 0x0000000000007802 */ /* 0x000fe20000000f00 */
[----:B------:R-:W0:Y:S02]  /*4cc0*/  LDCU.64 UR4, c[0x4][0x78] ;  /* 0x01000f00ff0477ac */ /* 0x000e240008000a00 */
[----:B------:R-:W2:Y:S01]  /*4cd0*/  LDG.E.S8 R8, desc[UR36][R12.64] ;  /* 0x000000240c087981 */ /* 0x000ea2000c1e1300 */
[----:B------:R1:W3:Y:S01]  /*4ce0*/  LDC.64 R14, c[0x4][R0] ;  /* 0x01000000000e7b82 */ /* 0x0002e20000000a00 */
[----:B------:R-:W-:-:S02]  /*4cf0*/  IMAD.MOV.U32 R6, RZ, RZ, R2 ;  /* 0x000000ffff067224 */ /* 0x000fc400078e0002 */
[----:B------:R-:W-:Y:S01]  /*4d00*/  IMAD.MOV.U32 R7, RZ, RZ, R16 ;  /* 0x000000ffff077224 */ /* 0x000fe200078e0010 */
[----:B0-----:R-:W-:Y:S01]  /*4d10*/  MOV R4, UR4 ;  /* 0x0000000400047c02 */ /* 0x001fe20008000f00 */
[----:B------:R-:W-:Y:S01]  /*4d20*/  IMAD.U32 R5, RZ, RZ, UR5 ;  /* 0x00000005ff057e24 */ /* 0x000fe2000f8e00ff */
[----:B--23--:R1:W-:Y:S06]  /*4d30*/  STL.128 [R1], R8 ;  /* 0x0000000801007387 */ /* 0x00c3ec0000100c00 */
[----:B------:R-:W-:-:S07]  /*4d40*/  LEPC R20, `(.L_x_106) ;  /* 0x000000001014794e */ /* 0x000fce0000000000 */
[----:B-1----:R-:W-:Y:S05]  /*4d50*/  CALL.ABS.NOINC R14 ;  /* 0x000000000e007343 */ /* 0x002fea0003c00000 */
.L_x_106:
        /* <DEDUP_REMOVED lines=8> */
.L_x_73:
[----:B------:R-:W-:-:S13]  /*4de0*/  ISETP.NE.AND P0, PT, R17, RZ, PT ;  /* 0x000000ff1100720c */ /* 0x000fda0003f05270 */
[----:B------:R-:W-:Y:S05]  /*4df0*/  @!P0 EXIT ;  /* 0x000000000000894d */ /* 0x000fea0003800000 */
[----:B------:R-:W0:Y:S01]  /*4e00*/  I2F.U32.RP R0, R17 ;  /* 0x0000001100007306 */ /* 0x000e220000209000 */
[----:B------:R-:W1:Y:S01]  /*4e10*/  S2UR UR4, SR_CTAID.X ;  /* 0x00000000000479c3 */ /* 0x000e620000002500 */
[----:B------:R-:W2:Y:S01]  /*4e20*/  S2R R18, SR_TID.X ;  /* 0x0000000000127919 */ /* 0x000ea20000002100 */
[C---:B------:R-:W-:Y:S01]  /*4e30*/  ISETP.NE.U32.AND P1, PT, R17.reuse, RZ, PT ;  /* 0x000000ff1100720c */ /* 0x040fe20003f25070 */
[----:B------:R-:W-:Y:S01]  /*4e40*/  IMAD.MOV.U32 R28, RZ, RZ, RZ ;  /* 0x000000ffff1c7224 */ /* 0x000fe200078e00ff */
[----:B------:R-:W-:-:S03]  /*4e50*/  LOP3.LUT R29, R17, 0xf, RZ, 0xc0, !PT ;  /* 0x0000000f111d7812 */ /* 0x000fc600078ec0ff */
[----:B0-----:R-:W0:Y:S02]  /*4e60*/  MUFU.RCP R0, R0 ;  /* 0x0000000000007308 */ /* 0x001e240000001000 */
[----:B0-----:R-:W-:Y:S01]  /*4e70*/  IADD3 R4, PT, PT, R0, 0xffffffe, RZ ;  /* 0x0ffffffe00047810 */ /* 0x001fe20007ffe0ff */
[----:B------:R-:W-:-:S05]  /*4e80*/  VIADD R0, R17, 0xffffffff ;  /* 0xffffffff11007836 */ /* 0x000fca0000000000 */
[----:B------:R0:W3:Y:S01]  /*4e90*/  F2I.FTZ.U32.TRUNC.NTZ R5, R4 ;  /* 0x0000000400057305 */ /* 0x0000e2000021f000 */
[----:B------:R-:W-:Y:S01]  /*4ea0*/  ISETP.GE.U32.AND P2, PT, R0, 0xf, PT ;  /* 0x0000000f0000780c */ /* 0x000fe20003f46070 */
[----:B0-----:R-:W-:Y:S02]  /*4eb0*/  IMAD.MOV.U32 R4, RZ, RZ, RZ ;  /* 0x000000ffff047224 */ /* 0x001fe400078e00ff */
[----:B---3--:R-:W-:-:S04]  /*4ec0*/  IMAD.MOV R6, RZ, RZ, -R5 ;  /* 0x000000ffff067224 */ /* 0x008fc800078e0a05 */
[----:B------:R-:W-:-:S04]  /*4ed0*/  IMAD R3, R6, R17, RZ ;  /* 0x0000001106037224 */ /* 0x000fc800078e02ff */
[----:B------:R-:W-:-:S06]  /*4ee0*/  IMAD.HI.U32 R3, R5, R3, R4 ;  /* 0x0000000305037227 */ /* 0x000fcc00078e0004 */
[----:B-1----:R-:W-:-:S04]  /*4ef0*/  IMAD.HI.U32 R3, R3, UR4, RZ ;  /* 0x0000000403037c27 */ /* 0x002fc8000f8e00ff */
[----:B------:R-:W-:-:S04]  /*4f00*/  IMAD.MOV R6, RZ, RZ, -R3 ;  /* 0x000000ffff067224 */ /* 0x000fc800078e0a03 */
[----:B------:R-:W-:-:S05]  /*4f10*/  IMAD R6, R17, R6, UR4 ;  /* 0x0000000411067e24 */ /* 0x000fca000f8e0206 */
[----:B------:R-:W-:-:S13]  /*4f20*/  ISETP.GE.U32.AND P0, PT, R6, R17, PT ;  /* 0x000000110600720c */ /* 0x000fda0003f06070 */
[----:B------:R-:W-:-:S04]  /*4f30*/  @P0 IADD3 R6, PT, PT, R6, -R17, RZ ;  /* 0x8000001106060210 */ /* 0x000fc80007ffe0ff */
[----:B------:R-:W-:-:S13]  /*4f40*/  ISETP.GE.U32.AND P0, PT, R6, R17, PT ;  /* 0x000000110600720c */ /* 0x000fda0003f06070 */
[----:B------:R-:W-:Y:S01]  /*4f50*/  @P0 IMAD.IADD R6, R6, 0x1, -R17 ;  /* 0x0000000106060824 */ /* 0x000fe200078e0a11 */
[----:B------:R-:W-:Y:S02]  /*4f60*/  @!P1 LOP3.LUT R6, RZ, R17, RZ, 0x33, !PT ;  /* 0x00000011ff069212 */ /* 0x000fe400078e33ff */
[----:B--2---:R-:W-:Y:S02]  /*4f70*/  IADD3 R18, P1, PT, R18, UR38, RZ ;  /* 0x0000002612127c10 */ /* 0x004fe4000ff3e0ff */
[----:B------:R-:W-:-:S03]  /*4f80*/  IADD3 R24, P0, PT, R6, UR38, RZ ;  /* 0x0000002606187c10 */ /* 0x000fc6000ff1e0ff */
[----:B------:R-:W-:Y:S01]  /*4f90*/  IMAD.X R19, RZ, RZ, UR39, P1 ;  /* 0x00000027ff137e24 */ /* 0x000fe200088e06ff */
[----:B------:R-:W-:Y:S01]  /*4fa0*/  IADD3.X R25, PT, PT, RZ, UR39, RZ, P0, !PT ;  /* 0x00000027ff197c10 */ /* 0x000fe200087fe4ff */
[----:B------:R-:W-:Y:S08]  /*4fb0*/  @!P2 BRA `(.L_x_108) ;  /* 0x0000000c0084a947 */ /* 0x000ff00003800000 */
[----:B------:R-:W-:Y:S01]  /*4fc0*/  UIADD3 UR4, UP0, UPT, UR38, 0x7, URZ ;  /* 0x0000000726047890 */ /* 0x000fe2000ff1e0ff */
[C---:B------:R-:W-:Y:S01]  /*4fd0*/  LOP3.LUT R27, R17.reuse, 0xfffffff0, RZ, 0xc0, !PT ;  /* 0xfffffff0111b7812 */ /* 0x040fe200078ec0ff */
[----:B------:R-:W-:Y:S01]  /*4fe0*/  BSSY.RECONVERGENT B6, `(.L_x_108) ;  /* 0x00000de000067945 */ /* 0x000fe20003800200 */
[----:B------:R-:W-:Y:S01]  /*4ff0*/  LOP3.LUT R28, R17, 0x7ffffff0, RZ, 0xc0, !PT ;  /* 0x7ffffff0111c7812 */ /* 0x000fe200078ec0ff */
[----:B------:R-:W-:Y:S02]  /*5000*/  UIADD3.X UR5, UPT, UPT, URZ, UR39, URZ, UP0, !UPT ;  /* 0x00000027ff057290 */ /* 0x000fe400087fe4ff */
[----:B------:R-:W-:Y:S02]  /*5010*/  IMAD.MOV R27, RZ, RZ, -R27 ;  /* 0x000000ffff1b7224 */ /* 0x000fe400078e0a1b */
[----:B------:R-:W-:Y:S02]  /*5020*/  IMAD.U32 R22, RZ, RZ, UR4 ;  /* 0x00000004ff167e24 */ /* 0x000fe4000f8e00ff */
[----:B------:R-:W-:-:S07]  /*5030*/  MOV R23, UR5 ;  /* 0x0000000500177c02 */ /* 0x000fce0008000f00 */
.L_x_125:
[----:B------:R-:W2:Y:S04]  /*5040*/  LDG.E.S8 R9, desc[UR36][R18.64] ;  /* 0x0000002412097981 */ /* 0x000ea8000c1e1300 */
[----:B------:R-:W2:Y:S04]  /*5050*/  LDG.E.S8 R8, desc[UR36][R22.64+-0x7] ;  /* 0xfffff92416087981 */ /* 0x000ea8000c1e1300 */
[----:B------:R-:W3:Y:S01]  /*5060*/  LDG.E.S8 R0, desc[UR36][R24.64] ;  /* 0x0000002418007981 */ /* 0x000ee2000c1e1300 */
[----:B------:R-:W-:Y:S01]  /*5070*/  MOV R26, 0x0 ;  /* 0x00000000001a7802 */ /* 0x000fe20000000f00 */
[----:B------:R-:W0:Y:S01]  /*5080*/  LDCU.64 UR4, c[0x4][0x70] ;  /* 0x01000e00ff0477ac */ /* 0x000e220008000a00 */
[----:B------:R-:W-:Y:S01]  /*5090*/  VIADD R27, R27, 0x10 ;  /* 0x000000101b1b7836 */ /* 0x000fe20000000000 */
[----:B------:R-:W-:Y:S01]  /*50a0*/  MOV R6, R2 ;  /* 0x0000000200067202 */ /* 0x000fe20000000f00 */
[----:B------:R1:W4:Y:S01]  /*50b0*/  LDC.64 R10, c[0x4][R26] ;  /* 0x010000001a0a7b82 */ /* 0x0003220000000a00 */
[----:B------:R-:W-:-:S02]  /*50c0*/  IMAD.MOV.U32 R7, RZ, RZ, R16 ;  /* 0x000000ffff077224 */ /* 0x000fc400078e0010 */
[----:B------:R-:W-:-:S04]  /*50d0*/  ISETP.NE.AND P0, PT, R27, RZ, PT ;  /* 0x000000ff1b00720c */ /* 0x000fc80003f05270 */
[----:B------:R-:W-:Y:S01]  /*50e0*/  P2R R30, PR, RZ, 0x1 ;  /* 0x00000001ff1e7803 */ /* 0x000fe20000000000 */
[----:B0-----:R-:W-:Y:S02]  /*50f0*/  IMAD.U32 R4, RZ, RZ, UR4 ;  /* 0x00000004ff047e24 */ /* 0x001fe4000f8e00ff */
[----:B------:R-:W-:Y:S01]  /*5100*/  IMAD.U32 R5, RZ, RZ, UR5 ;  /* 0x00000005ff057e24 */ /* 0x000fe2000f8e00ff */
[----:B--2---:R1:W-:Y:S04]  /*5110*/  STL.64 [R1], R8 ;  /* 0x0000000801007387 */ /* 0x0043e80000100a00 */
[----:B---34-:R1:W-:Y:S02]  /*5120*/  STL [R1+0x8], R0 ;  /* 0x0000080001007387 */ /* 0x0183e40000100800 */
[----:B------:R-:W-:-:S07]  /*5130*/  LEPC R20, `(.L_x_109) ;  /* 0x000000001014794e */ /* 0x000fce0000000000 */
[----:B-1----:R-:W-:Y:S05]  /*5140*/  CALL.ABS.NOINC R10 ;  /* 0x000000000a007343 */ /* 0x002fea0003c00000 */
.L_x_109:
[----:B------:R-:W2:Y:S04]  /*5150*/  LDG.E.S8 R8, desc[UR36][R22.64+-0x6] ;  /* 0xfffffa2416087981 */ /* 0x000ea8000c1e1300 */
[----:B------:R-:W2:Y:S04]  /*5160*/  LDG.E.S8 R9, desc[UR36][R18.64] ;  /* 0x0000002412097981 */ /* 0x000ea8000c1e1300 */
[----:B------:R-:W3:Y:S01]  /*5170*/  LDG.E.S8 R0, desc[UR36][R24.64] ;  /* 0x0000002418007981 */ /* 0x000ee2000c1e1300 */
[----:B------:R0:W1:Y:S01]  /*5180*/  LDC.64 R10, c[0x4][R26] ;  /* 0x010000001a0a7b82 */ /* 0x0000620000000a00 */
[----:B------:R-:W4:Y:S01]  /*5190*/  LDCU.64 UR4, c[0x4][0x70] ;  /* 0x01000e00ff0477ac */ /* 0x000f220008000a00 */
[----:B------:R-:W-:-:S02]  /*51a0*/  IMAD.MOV.U32 R6, RZ, RZ, R2 ;  /* 0x000000ffff067224 */ /* 0x000fc400078e0002 */
[----:B------:R-:W-:Y:S02]  /*51b0*/  IMAD.MOV.U32 R7, RZ, RZ, R16 ;  /* 0x000000ffff077224 */ /* 0x000fe400078e0010 */
[----:B----4-:R-:W-:Y:S01]  /*51c0*/  IMAD.U32 R4, RZ, RZ, UR4 ;  /* 0x00000004ff047e24 */ /* 0x010fe2000f8e00ff */
[----:B------:R-:W-:Y:S01]  /*51d0*/  MOV R5, UR5 ;  /* 0x0000000500057c02 */ /* 0x000fe20008000f00 */
[----:B--2---:R0:W-:Y:S04]  /*51e0*/  STL.64 [R1], R8 ;  /* 0x0000000801007387 */ /* 0x0041e80000100a00 */
[----:B-1-3--:R0:W-:Y:S02]  /*51f0*/  STL [R1+0x8], R0 ;  /* 0x0000080001007387 */ /* 0x00a1e40000100800 */
[----:B------:R-:W-:-:S07]  /*5200*/  LEPC R20, `(.L_x_110) ;  /* 0x000000001014794e */ /* 0x000fce0000000000 */
[----:B0-----:R-:W-:Y:S05]  /*5210*/  CALL.ABS.NOINC R10 ;  /* 0x000000000a007343 */ /* 0x001fea0003c00000 */
.L_x_110:
[----:B------:R-:W2:Y:S04]  /*5220*/  LDG.E.S8 R8, desc[UR36][R22.64+-0x5] ;  /* 0xfffffb2416087981 */ /* 0x000ea8000c1e1300 */
[----:B------:R-:W2:Y:S04]  /*5230*/  LDG.E.S8 R9, desc[UR36][R18.64] ;  /* 0x0000002412097981 */ /* 0x000ea8000c1e1300 */
[----:B------:R-:W3:Y:S01]  /*5240*/  LDG.E.S8 R0, desc[UR36][R24.64] ;  /* 0x0000002418007981 */ /* 0x000ee2000c1e1300 */
[----:B------:R0:W1:Y:S01]  /*5250*/  LDC.64 R10, c[0x4][R26] ;  /* 0x010000001a0a7b82 */ /* 0x0000620000000a00 */
[----:B------:R-:W4:Y:S01]  /*5260*/  LDCU.64 UR4, c[0x4][0x70] ;  /* 0x01000e00ff0477ac */ /* 0x000f220008000a00 */
[----:B------:R-:W-:Y:S01]  /*5270*/  IMAD.MOV.U32 R6, RZ, RZ, R2 ;  /* 0x000000ffff067224 */ /* 0x000fe200078e0002 */
[----:B------:R-:W-:-:S02]  /*5280*/  MOV R7, R16 ;  /* 0x0000001000077202 */ /* 0x000fc40000000f00 */
[----:B----4-:R-:W-:Y:S01]  /*5290*/  MOV R4, UR4 ;  /* 0x0000000400047c02 */ /* 0x010fe20008000f00 */
[----:B------:R-:W-:Y:S01]  /*52a0*/  IMAD.U32 R5, RZ, RZ, UR5 ;  /* 0x00000005ff057e24 */ /* 0x000fe2000f8e00ff */
[----:B--2---:R0:W-:Y:S04]  /*52b0*/  STL.64 [R1], R8 ;  /* 0x0000000801007387 */ /* 0x0041e80000100a00 */
[----:B-1-3--:R0:W-:Y:S02]  /*52c0*/  STL [R1+0x8], R0 ;  /* 0x0000080001007387 */ /* 0x00a1e40000100800 */
[----:B------:R-:W-:-:S07]  /*52d0*/  LEPC R20, `(.L_x_111) ;  /* 0x000000001014794e */ /* 0x000fce0000000000 */
[----:B0-----:R-:W-:Y:S05]  /*52e0*/  CALL.ABS.NOINC R10 ;  /* 0x000000000a007343 */ /* 0x001fea0003c00000 */
.L_x_111:
[----:B------:R-:W2:Y:S04]  /*52f0*/  LDG.E.S8 R8, desc[UR36][R22.64+-0x4] ;  /* 0xfffffc2416087981 */ /* 0x000ea8000c1e1300 */
[----:B------:R-:W2:Y:S04]  /*5300*/  LDG.E.S8 R9, desc[UR36][R18.64] ;  /* 0x0000002412097981 */ /* 0x000ea8000c1e1300 */
[----:B------:R-:W3:Y:S01]  /*5310*/  LDG.E.S8 R0, desc[UR36][R24.64] ;  /* 0x0000002418007981 */ /* 0x000ee2000c1e1300 */
[----:B------:R0:W1:Y:S01]  /*5320*/  LDC.64 R10, c[0x4][R26] ;  /* 0x010000001a0a7b82 */ /* 0x0000620000000a00 */
[----:B------:R-:W4:Y:S01]  /*5330*/  LDCU.64 UR4, c[0x4][0x70] ;  /* 0x01000e00ff0477ac */ /* 0x000f220008000a00 */
[----:B------:R-:W-:Y:S01]  /*5340*/  MOV R6, R2 ;  /* 0x0000000200067202 */ /* 0x000fe20000000f00 */
[----:B------:R-:W-:-:S02]  /*5350*/  IMAD.MOV.U32 R7, RZ, RZ, R16 ;  /* 0x000000ffff077224 */ /* 0x000fc400078e0010 */
[----:B----4-:R-:W-:Y:S02]  /*5360*/  IMAD.U32 R4, RZ, RZ, UR4 ;  /* 0x00000004ff047e24 */ /* 0x010fe4000f8e00ff */
[----:B------:R-:W-:Y:S01]  /*5370*/  IMAD.U32 R5, RZ, RZ, UR5 ;  /* 0x00000005ff057e24 */ /* 0x000fe2000f8e00ff */
[----:B--2---:R0:W-:Y:S04]  /*5380*/  STL.64 [R1], R8 ;  /* 0x0000000801007387 */ /* 0x0041e80000100a00 */
[----:B-1-3--:R0:W-:Y:S02]  /*5390*/  STL [R1+0x8], R0 ;  /* 0x0000080001007387 */ /* 0x00a1e40000100800 */
[----:B------:R-:W-:-:S07]  /*53a0*/  LEPC R20, `(.L_x_112) ;  /* 0x000000001014794e */ /* 0x000fce0000000000 */
[----:B0-----:R-:W-:Y:S05]  /*53b0*/  CALL.ABS.NOINC R10 ;  /* 0x000000000a007343 */ /* 0x001fea0003c00000 */
.L_x_112:
        /* <DEDUP_REMOVED lines=13> */
.L_x_113:
        /* <DEDUP_REMOVED lines=13> */
.L_x_114:
        /* <DEDUP_REMOVED lines=13> */
.L_x_115:
        /* <DEDUP_REMOVED lines=13> */
.L_x_116:
        /* <DEDUP_REMOVED lines=13> */
.L_x_117:
        /* <DEDUP_REMOVED lines=13> */
.L_x_118:
        /* <DEDUP_REMOVED lines=13> */
.L_x_119:
        /* <DEDUP_REMOVED lines=13> */
.L_x_120:
        /* <DEDUP_REMOVED lines=13> */
.L_x_121:
        /* <DEDUP_REMOVED lines=13> */
.L_x_122:
        /* <DEDUP_REMOVED lines=13> */
.L_x_123:
        /* <DEDUP_REMOVED lines=13> */
.L_x_124:
[----:B------:R-:W-:Y:S02]  /*5d80*/  ISETP.NE.AND P6, PT, R30, RZ, PT ;  /* 0x000000ff1e00720c */ /* 0x000fe40003fc5270 */
[----:B------:R-:W-:-:S05]  /*5d90*/  IADD3 R22, P0, PT, R22, 0x10, RZ ;  /* 0x0000001016167810 */ /* 0x000fca0007f1e0ff */
[----:B------:R-:W-:-:S06]  /*5da0*/  IMAD.X R23, RZ, RZ, R23, P0 ;  /* 0x000000ffff177224 */ /* 0x000fcc00000e0617 */
[----:B------:R-:W-:Y:S05]  /*5db0*/  @P6 BRA `(.L_x_125) ;  /* 0xfffffff000a06947 */ /* 0x000fea000383ffff */
[----:B------:R-:W-:Y:S05]  /*5dc0*/  BSYNC.RECONVERGENT B6 ;  /* 0x0000000000067941 */ /* 0x000fea0003800200 */
.L_x_108:
[----:B------:R-:W-:-:S13]  /*5dd0*/  ISETP.NE.AND P0, PT, R29, RZ, PT ;  /* 0x000000ff1d00720c */ /* 0x000fda0003f05270 */
[----:B------:R-:W-:Y:S05]  /*5de0*/  @!P0 EXIT ;  /* 0x000000000000894d */ /* 0x000fea0003800000 */
[----:B------:R-:W-:Y:S02]  /*5df0*/  ISETP.GE.U32.AND P0, PT, R29, 0x8, PT ;  /* 0x000000081d00780c */ /* 0x000fe40003f06070 */
[----:B------:R-:W-:-:S11]  /*5e00*/  LOP3.LUT R27, R17, 0x7, RZ, 0xc0, !PT ;  /* 0x00000007111b7812 */ /* 0x000fd600078ec0ff */
[----:B------:R-:W-:Y:S05]  /*5e10*/  @!P0 BRA `(.L_x_126) ;  /* 0x0000000400b48947 */ /* 0x000fea0003800000 */
[----:B------:R-:W0:Y:S01]  /*5e20*/  LDCU.64 UR4, c[0x0][0x388] ;  /* 0x00007100ff0477ac */ /* 0x000e220008000a00 */
[----:B------:R-:W2:Y:S04]  /*5e30*/  LDG.E.S8 R9, desc[UR36][R18.64] ;  /* 0x0000002412097981 */ /* 0x000ea8000c1e1300 */
[----:B------:R-:W3:Y:S01]  /*5e40*/  LDG.E.S8 R0, desc[UR36][R24.64] ;  /* 0x0000002418007981 */ /* 0x000ee2000c1e1300 */
[----:B0-----:R-:W-:-:S04]  /*5e50*/  IADD3 R22, P0, PT, R28, UR4, RZ ;  /* 0x000000041c167c10 */ /* 0x001fc8000ff1e0ff */
[----:B------:R-:W-:Y:S01]  /*5e60*/  IADD3.X R23, PT, PT, RZ, UR5, RZ, P0, !PT ;  /* 0x00000005ff177c10 */ /* 0x000fe200087fe4ff */
[----:B------:R-:W0:Y:S04]  /*5e70*/  LDCU.64 UR4, c[0x4][0x70] ;  /* 0x01000e00ff0477ac */ /* 0x000e280008000a00 */
[----:B------:R-:W2:Y:S01]  /*5e80*/  LDG.E.S8 R8, desc[UR36][R22.64] ;  /* 0x0000002416087981 */ /* 0x000ea2000c1e1300 */
[----:B------:R-:W-:-:S04]  /*5e90*/  MOV R26, 0x0 ;  /* 0x00000000001a7802 */ /* 0x000fc80000000f00 */
[----:B------:R1:W4:Y:S01]  /*5ea0*/  LDC.64 R10, c[0x4][R26] ;  /* 0x010000001a0a7b82 */ /* 0x0003220000000a00 */
[----:B------:R-:W-:Y:S01]  /*5eb0*/  MOV R6, R2 ;  /* 0x0000000200067202 */ /* 0x000fe20000000f00 */
[----:B------:R-:W-:Y:S02]  /*5ec0*/  IMAD.MOV.U32 R7, RZ, RZ, R16 ;  /* 0x000000ffff077224 */ /* 0x000fe400078e0010 */
[----:B0-----:R-:W-:Y:S02]  /*5ed0*/  IMAD.U32 R4, RZ, RZ, UR4 ;  /* 0x00000004ff047e24 */ /* 0x001fe4000f8e00ff */
[----:B------:R-:W-:Y:S01]  /*5ee0*/  IMAD.U32 R5, RZ, RZ, UR5 ;  /* 0x00000005ff057e24 */ /* 0x000fe2000f8e00ff */
[----:B---3--:R1:W-:Y:S04]  /*5ef0*/  STL [R1+0x8], R0 ;  /* 0x0000080001007387 */ /* 0x0083e80000100800 */
[----:B--2-4-:R1:W-:Y:S02]  /*5f00*/  STL.64 [R1], R8 ;  /* 0x0000000801007387 */ /* 0x0143e40000100a00 */
[----:B------:R-:W-:-:S07]  /*5f10*/  LEPC R20, `(.L_x_127) ;  /* 0x000000001014794e */ /* 0x000fce0000000000 */
[----:B-1----:R-:W-:Y:S05]  /*5f20*/  CALL.ABS.NOINC R10 ;  /* 0x000000000a007343 */ /* 0x002fea0003c00000 */
.L_x_127:
        /* <DEDUP_REMOVED lines=13> */
.L_x_128:
        /* <DEDUP_REMOVED lines=13> */
.L_x_129:
        /* <DEDUP_REMOVED lines=13> */
.L_x_130:
        /* <DEDUP_REMOVED lines=13> */
.L_x_131:
        /* <DEDUP_REMOVED lines=13> */
.L_x_132:
        /* <DEDUP_REMOVED lines=13> */
.L_x_133:
        /* <DEDUP_REMOVED lines=13> */
.L_x_134:
[----:B------:R-:W-:-:S07]  /*64e0*/  IADD3 R28, PT, PT, R28, 0x8, RZ ;  /* 0x000000081c1c7810 */ /* 0x000fce0007ffe0ff */
.L_x_126:
[----:B------:R-:W-:-:S13]  /*64f0*/  ISETP.NE.AND P0, PT, R27, RZ, PT ;  /* 0x000000ff1b00720c */ /* 0x000fda0003f05270 */
[----:B------:R-:W-:Y:S05]  /*6500*/  @!P0 EXIT ;  /* 0x000000000000894d */ /* 0x000fea0003800000 */
[----:B------:R-:W-:-:S13]  /*6510*/  ISETP.GE.U32.AND P0, PT, R27, 0x4, PT ;  /* 0x000000041b00780c */ /* 0x000fda0003f06070 */
[----:B------:R-:W-:Y:S05]  /*6520*/  @!P0 BRA `(.L_x_135) ;  /* 0x0000000000e48947 */ /* 0x000fea0003800000 */
[----:B------:R-:W0:Y:S01]  /*6530*/  LDCU.64 UR4, c[0x0][0x388] ;  /* 0x00007100ff0477ac */ /* 0x000e220008000a00 */
[----:B------:R-:W2:Y:S04]  /*6540*/  LDG.E.S8 R9, desc[UR36][R18.64] ;  /* 0x0000002412097981 */ /* 0x000ea8000c1e1300 */
[----:B------:R-:W3:Y:S01]  /*6550*/  LDG.E.S8 R0, desc[UR36][R24.64] ;  /* 0x0000002418007981 */ /* 0x000ee2000c1e1300 */
[----:B0-----:R-:W-:-:S05]  /*6560*/  IADD3 R22, P0, PT, R28, UR4, RZ ;  /* 0x000000041c167c10 */ /* 0x001fca000ff1e0ff */
[----:B------:R-:W-:Y:S01]  /*6570*/  IMAD.X R23, RZ, RZ, UR5, P0 ;  /* 0x00000005ff177e24 */ /* 0x000fe200080e06ff */
[----:B------:R-:W-:Y:S01]  /*6580*/  MOV R26, 0x0 ;  /* 0x00000000001a7802 */ /* 0x000fe20000000f00 */
[----:B------:R-:W0:Y:S03]  /*6590*/  LDCU.64 UR4, c[0x4][0x70] ;  /* 0x01000e00ff0477ac */ /* 0x000e260008000a00 */
[----:B------:R-:W2:Y:S01]  /*65a0*/  LDG.E.S8 R8, desc[UR36][R22.64] ;  /* 0x0000002416087981 */ /* 0x000ea2000c1e1300 */
[----:B------:R1:W4:Y:S01]  /*65b0*/  LDC.64 R10, c[0x4][R26] ;  /* 0x010000001a0a7b82 */ /* 0x0003220000000a00 */
[----:B------:R-:W-:Y:S02]  /*65c0*/  IMAD.MOV.U32 R6, RZ, RZ, R2 ;  /* 0x000000ffff067224 */ /* 0x000fe400078e0002 */
[----:B------:R-:W-:Y:S02]  /*65d0*/  IMAD.MOV.U32 R7, RZ, RZ, R16 ;  /* 0x000000ffff077224 */ /* 0x000fe400078e0010 */
[----:B0-----:R-:W-:Y:S01]  /*65e0*/  IMAD.U32 R4, RZ, RZ, UR4 ;  /* 0x00000004ff047e24 */ /* 0x001fe2000f8e00ff */
[----:B------:R-:W-:Y:S01]  /*65f0*/  MOV R5, UR5 ;  /* 0x0000000500057c02 */ /* 0x000fe20008000f00 */
[----:B---3--:R1:W-:Y:S04]  /*6600*/  STL [R1+0x8], R0 ;  /* 0x0000080001007387 */ /* 0x0083e80000100800 */
[----:B--2-4-:R1:W-:Y:S02]  /*6610*/  STL.64 [R1], R8 ;  /* 0x0000000801007387 */ /* 0x0143e40000100a00 */
[----:B------:R-:W-:-:S07]  /*6620*/  LEPC R20, `(.L_x_136) ;  /* 0x000000001014794e */ /* 0x000fce0000000000 */
[----:B-1----:R-:W-:Y:S05]  /*6630*/  CALL.ABS.NOINC R10 ;  /* 0x000000000a007343 */ /* 0x002fea0003c00000 */
.L_x_136:
        /* <DEDUP_REMOVED lines=13> */
.L_x_137:
        /* <DEDUP_REMOVED lines=13> */
.L_x_138:
[----:B------:R-:W2:Y:S04]  /*67e0*/  LDG.E.S8 R8, desc[UR36][R22.64+0x3] ;  /* 0x0000032416087981 */ /* 0x000ea8000c1e1300 */
[----:B------:R-:W2:Y:S04]  /*67f0*/  LDG.E.S8 R9, desc[UR36][R18.64] ;  /* 0x0000002412097981 */ /* 0x000ea8000c1e1300 */
[----:B------:R-:W3:Y:S01]  /*6800*/  LDG.E.S8 R0, desc[UR36][R24.64] ;  /* 0x0000002418007981 */ /* 0x000ee2000c1e1300 */
[----:B------:R-:W0:Y:S01]  /*6810*/  LDC.64 R26, c[0x4][R26] ;  /* 0x010000001a1a7b82 */ /* 0x000e220000000a00 */
[----:B------:R-:W1:Y:S01]  /*6820*/  LDCU.64 UR4, c[0x4][0x70] ;  /* 0x01000e00ff0477ac */ /* 0x000e620008000a00 */
[----:B------:R-:W-:-:S02]  /*6830*/  IMAD.MOV.U32 R6, RZ, RZ, R2 ;  /* 0x000000ffff067224 */ /* 0x000fc400078e0002 */
[----:B------:R-:W-:Y:S02]  /*6840*/  IMAD.MOV.U32 R7, RZ, RZ, R16 ;  /* 0x000000ffff077224 */ /* 0x000fe400078e0010 */
[----:B-1----:R-:W-:Y:S01]  /*6850*/  IMAD.U32 R4, RZ, RZ, UR4 ;  /* 0x00000004ff047e24 */ /* 0x002fe2000f8e00ff */
[----:B------:R-:W-:Y:S01]  /*6860*/  MOV R5, UR5 ;  /* 0x0000000500057c02 */ /* 0x000fe20008000f00 */
[----:B--2---:R1:W-:Y:S04]  /*6870*/  STL.64 [R1], R8 ;  /* 0x0000000801007387 */ /* 0x0043e80000100a00 */
[----:B0--3--:R1:W-:Y:S02]  /*6880*/  STL [R1+0x8], R0 ;  /* 0x0000080001007387 */ /* 0x0093e40000100800 */
[----:B------:R-:W-:-:S07]  /*6890*/  LEPC R20, `(.L_x_139) ;  /* 0x000000001014794e */ /* 0x000fce0000000000 */
[----:B-1----:R-:W-:Y:S05]  /*68a0*/  CALL.ABS.NOINC R26 ;  /* 0x000000001a007343 */ /* 0x002fea0003c00000 */
.L_x_139:
[----:B------:R-:W-:-:S07]  /*68b0*/  IADD3 R28, PT, PT, R28, 0x4, RZ ;  /* 0x000000041c1c7810 */ /* 0x000fce0007ffe0ff */
.L_x_135:
[----:B------:R-:W-:-:S13]  /*68c0*/  LOP3.LUT P0, R17, R17, 0x3, RZ, 0xc0, !PT ;  /* 0x0000000311117812 */ /* 0x000fda000780c0ff */
[----:B------:R-:W-:Y:S05]  /*68d0*/  @!P0 EXIT ;  /* 0x000000000000894d */ /* 0x000fea0003800000 */
[----:B------:R-:W0:Y:S01]  /*68e0*/  LDCU.64 UR4, c[0x0][0x388] ;  /* 0x00007100ff0477ac */ /* 0x000e220008000a00 */
[----:B------:R-:W-:Y:S01]  /*68f0*/  IMAD.MOV R17, RZ, RZ, -R17 ;  /* 0x000000ffff117224 */ /* 0x000fe200078e0a11 */
[----:B0-----:R-:W-:-:S05]  /*6900*/  IADD3 R28, P0, PT, R28, UR4, RZ ;  /* 0x000000041c1c7c10 */ /* 0x001fca000ff1e0ff */
[----:B------:R-:W-:-:S08]  /*6910*/  IMAD.X R29, RZ, RZ, UR5, P0 ;  /* 0x00000005ff1d7e24 */ /* 0x000fd000080e06ff */
.L_x_141:
[----:B------:R-:W-:Y:S01]  /*6920*/  MOV R10, R28 ;  /* 0x0000001c000a7202 */ /* 0x000fe20000000f00 */
[----:B------:R-:W-:Y:S01]  /*6930*/  IMAD.MOV.U32 R11, RZ, RZ, R29 ;  /* 0x000000ffff0b7224 */ /* 0x000fe200078e001d */
[----:B------:R-:W2:Y:S04]  /*6940*/  LDG.E.S8 R9, desc[UR36][R18.64] ;  /* 0x0000002412097981 */ /* 0x000ea8000c1e1300 */
[----:B------:R-:W3:Y:S01]  /*6950*/  LDG.E.S8 R0, desc[UR36][R24.64] ;  /* 0x0000002418007981 */ /* 0x000ee2000c1e1300 */
[----:B------:R-:W-:Y:S01]  /*6960*/  MOV R3, 0x0 ;  /* 0x0000000000037802 */ /* 0x000fe20000000f00 */
[----:B------:R-:W0:Y:S02]  /*6970*/  LDCU.64 UR4, c[0x4][0x70] ;  /* 0x01000e00ff0477ac */ /* 0x000e240008000a00 */
[----:B------:R-:W2:Y:S01]  /*6980*/  LDG.E.S8 R8, desc[UR36][R10.64] ;  /* 0x000000240a087981 */ /* 0x000ea2000c1e1300 */
[----:B------:R1:W4:Y:S01]  /*6990*/  LDC.64 R12, c[0x4][R3] ;  /* 0x01000000030c7b82 */ /* 0x0003220000000a00 */
[----:B------:R-:W-:-:S02]  /*69a0*/  IMAD.MOV.U32 R6, RZ, RZ, R2 ;  /* 0x000000ffff067224 */ /* 0x000fc400078e0002 */
[----:B------:R-:W-:Y:S02]  /*69b0*/  IMAD.MOV.U32 R7, RZ, RZ, R16 ;  /* 0x000000ffff077224 */ /* 0x000fe400078e0010 */
[----:B0-----:R-:W-:Y:S01]  /*69c0*/  IMAD.U32 R4, RZ, RZ, UR4 ;  /* 0x00000004ff047e24 */ /* 0x001fe2000f8e00ff */
[----:B------:R-:W-:Y:S01]  /*69d0*/  MOV R5, UR5 ;  /* 0x0000000500057c02 */ /* 0x000fe20008000f00 */
[----:B---3--:R1:W-:Y:S04]  /*69e0*/  STL [R1+0x8], R0 ;  /* 0x0000080001007387 */ /* 0x0083e80000100800 */
[----:B--2-4-:R1:W-:Y:S02]  /*69f0*/  STL.64 [R1], R8 ;  /* 0x0000000801007387 */ /* 0x0143e40000100a00 */
[----:B------:R-:W-:-:S07]  /*6a00*/  LEPC R20, `(.L_x_140) ;  /* 0x000000001014794e */ /* 0x000fce0000000000 */
[----:B-1----:R-:W-:Y:S05]  /*6a10*/  CALL.ABS.NOINC R12 ;  /* 0x000000000c007343 */ /* 0x002fea0003c00000 */
.L_x_140:
[----:B------:R-:W-:Y:S02]  /*6a20*/  IADD3 R17, PT, PT, R17, 0x1, RZ ;  /* 0x0000000111117810 */ /* 0x000fe40007ffe0ff */
[----:B------:R-:W-:Y:S02]  /*6a30*/  IADD3 R0, P1, PT, R28, 0x1, RZ ;  /* 0x000000011c007810 */ /* 0x000fe40007f3e0ff */
[----:B------:R-:W-:-:S03]  /*6a40*/  ISETP.NE.AND P0, PT, R17, RZ, PT ;  /* 0x000000ff1100720c */ /* 0x000fc60003f05270 */
[----:B------:R-:W-:-:S10]  /*6a50*/  IMAD.X R3, RZ, RZ, R29, P1 ;  /* 0x000000ffff037224 */ /* 0x000fd400008e061d */
[----:B------:R-:W-:Y:S05]  /*6a60*/  @!P0 EXIT ;  /* 0x000000000000894d */ /* 0x000fea0003800000 */
[----:B------:R-:W-:Y:S01]  /*6a70*/  IMAD.MOV.U32 R28, RZ, RZ, R0 ;  /* 0x000000ffff1c7224 */ /* 0x000fe200078e0000 */
[----:B------:R-:W-:Y:S01]  /*6a80*/  MOV R29, R3 ;  /* 0x00000003001d7202 */ /* 0x000fe20000000f00 */
[----:B------:R-:W-:Y:S06]  /*6a90*/  BRA `(.L_x_141) ;  /* 0xfffffffc00a07947 */ /* 0x000fec000383ffff */
.L_x_2:
        /* <DEDUP_REMOVED lines=8> */
[CC--:B------:R-:W-:Y:S01]  /*6b20*/  IMAD R0, R17.reuse, R17.reuse, RZ ;  /* 0x0000001111007224 */ /* 0x0c0fe200078e02ff */
[----:B------:R-:W0:Y:S01]  /*6b30*/  I2F.U32.RP R12, R17 ;  /* 0x00000011000c7306 */ /* 0x000e220000209000 */
[----:B------:R-:W1:Y:S01]  /*6b40*/  S2UR UR4, SR_CTAID.X ;  /* 0x00000000000479c3 */ /* 0x000e620000002500 */
[----:B------:R-:W2:Y:S01]  /*6b50*/  S2R R30, SR_TID.X ;  /* 0x00000000001e7919 */ /* 0x000ea20000002100 */
[C---:B------:R-:W-:Y:S01]  /*6b60*/  IMAD R10, R0.reuse, R17, RZ ;  /* 0x00000011000a7224 */ /* 0x040fe200078e02ff */
[----:B------:R-:W-:Y:S01]  /*6b70*/  ISETP.NE.U32.AND P1, PT, R0, RZ, PT ;  /* 0x000000ff0000720c */ /* 0x000fe20003f25070 */
[----:B------:R-:W-:Y:S01]  /*6b80*/  IMAD.MOV R13, RZ, RZ, -R0 ;  /* 0x000000ffff0d7224 */ /* 0x000fe200078e0a00 */
[----:B------:R-:W-:Y:S01]  /*6b90*/  LOP3.LUT R25, R17, 0x7, RZ, 0xc0, !PT ;  /* 0x0000000711197812 */ /* 0x000fe200078ec0ff */
[----:B------:R-:W-:Y:S01]  /*6ba0*/  IMAD.MOV.U32 R26, RZ, RZ, RZ ;  /* 0x000000ffff1a7224 */ /* 0x000fe200078e00ff */
[----:B------:R-:W3:Y:S01]  /*6bb0*/  I2F.U32.RP R3, R0 ;  /* 0x0000000000037306 */ /* 0x000ee20000209000 */
[----:B------:R-:W-:-:S07]  /*6bc0*/  IADD3 R15, PT, PT, RZ, -R10, RZ ;  /* 0x8000000aff0f7210 */ /* 0x000fce0007ffe0ff */
[----:B------:R-:W4:Y:S08]  /*6bd0*/  I2F.U32.RP R11, R10 ;  /* 0x0000000a000b7306 */ /* 0x000f300000209000 */
[----:B0-----:R-:W0:Y:S08]  /*6be0*/  MUFU.RCP R12, R12 ;  /* 0x0000000c000c7308 */ /* 0x001e300000001000 */
[----:B---3--:R-:W3:Y:S08]  /*6bf0*/  MUFU.RCP R3, R3 ;  /* 0x0000000300037308 */ /* 0x008ef00000001000 */
[----:B----4-:R-:W4:Y:S01]  /*6c00*/  MUFU.RCP R11, R11 ;  /* 0x0000000b000b7308 */ /* 0x010f220000001000 */
[----:B0-----:R-:W-:-:S07]  /*6c10*/  VIADD R4, R12, 0xffffffe ;  /* 0x0ffffffe0c047836 */ /* 0x001fce0000000000 */
[----:B------:R0:W5:Y:S01]  /*6c20*/  F2I.FTZ.U32.TRUNC.NTZ R5, R4 ;  /* 0x0000000400057305 */ /* 0x000162000021f000 */
[----:B---3--:R-:W-:-:S07]  /*6c30*/  VIADD R6, R3, 0xffffffe ;  /* 0x0ffffffe03067836 */ /* 0x008fce0000000000 */
[----:B------:R3:W1:Y:S01]  /*6c40*/  F2I.FTZ.U32.TRUNC.NTZ R7, R6 ;  /* 0x0000000600077305 */ /* 0x000662000021f000 */
[----:B----4-:R-:W-:Y:S01]  /*6c50*/  IADD3 R8, PT, PT, R11, 0xffffffe, RZ ;  /* 0x0ffffffe0b087810 */ /* 0x010fe20007ffe0ff */
[----:B0-----:R-:W-:Y:S02]  /*6c60*/  IMAD.MOV.U32 R4, RZ, RZ, RZ ;  /* 0x000000ffff047224 */ /* 0x001fe400078e00ff */
[----:B-----5:R-:W-:-:S04]  /*6c70*/  IMAD.MOV R12, RZ, RZ, -R5 ;  /* 0x000000ffff0c7224 */ /* 0x020fc800078e0a05 */
[----:B------:R0:W4:Y:S01]  /*6c80*/  F2I.FTZ.U32.TRUNC.NTZ R9, R8 ;  /* 0x0000000800097305 */ /* 0x000122000021f000 */
[----:B---3--:R-:W-:Y:S02]  /*6c90*/  IMAD.MOV.U32 R6, RZ, RZ, RZ ;  /* 0x000000ffff067224 */ /* 0x008fe400078e00ff */
[----:B------:R-:W-:Y:S02]  /*6ca0*/  IMAD R11, R12, R17, RZ ;  /* 0x000000110c0b7224 */ /* 0x000fe400078e02ff */
[----:B-1----:R-:W-:Y:S02]  /*6cb0*/  IMAD R3, R13, R7, RZ ;  /* 0x000000070d037224 */ /* 0x002fe400078e02ff */
[----:B0-----:R-:W-:Y:S02]  /*6cc0*/  HFMA2 R8, -RZ, RZ, 0, 0 ;  /* 0x00000000ff087431 */ /* 0x001fe400000001ff */
[----:B------:R-:W-:-:S04]  /*6cd0*/  IMAD.HI.U32 R11, R5, R11, R4 ;  /* 0x0000000b050b7227 */ /* 0x000fc800078e0004 */
[----:B------:R-:W-:-:S04]  /*6ce0*/  IMAD.HI.U32 R6, R7, R3, R6 ;  /* 0x0000000307067227 */ /* 0x000fc800078e0006 */
[----:B----4-:R-:W-:Y:S02]  /*6cf0*/  IMAD R3, R15, R9, RZ ;  /* 0x000000090f037224 */ /* 0x010fe400078e02ff */
[----:B------:R-:W-:-:S04]  /*6d00*/  IMAD.HI.U32 R4, R11, UR4, RZ ;  /* 0x000000040b047c27 */ /* 0x000fc8000f8e00ff */
[----:B------:R-:W-:-:S04]  /*6d10*/  IMAD.HI.U32 R8, R9, R3, R8 ;  /* 0x0000000309087227 */ /* 0x000fc800078e0008 */
[----:B------:R-:W-:-:S04]  /*6d20*/  IMAD.HI.U32 R6, R6, UR4, RZ ;  /* 0x0000000406067c27 */ /* 0x000fc8000f8e00ff */
[----:B------:R-:W-:-:S04]  /*6d30*/  IMAD.HI.U32 R8, R8, UR4, RZ ;  /* 0x0000000408087c27 */ /* 0x000fc8000f8e00ff */
[----:B------:R-:W-:Y:S01]  /*6d40*/  IMAD.MOV R12, RZ, RZ, -R4 ;  /* 0x000000ffff0c7224 */ /* 0x000fe200078e0a04 */
[----:B------:R-:W-:Y:S01]  /*6d50*/  IADD3 R5, PT, PT, -R8, RZ, RZ ;  /* 0x000000ff08057210 */ /* 0x000fe20007ffe1ff */
[----:B------:R-:W-:Y:S02]  /*6d60*/  IMAD.MOV R3, RZ, RZ, -R6 ;  /* 0x000000ffff037224 */ /* 0x000fe400078e0a06 */
[----:B------:R-:W-:Y:S02]  /*6d70*/  IMAD R12, R17, R12, UR4 ;  /* 0x00000004110c7e24 */ /* 0x000fe4000f8e020c */
[----:B------:R-:W-:Y:S02]  /*6d80*/  IMAD R3, R0, R3, UR4 ;  /* 0x0000000400037e24 */ /* 0x000fe4000f8e0203 */
[----:B------:R-:W-:Y:S01]  /*6d90*/  IMAD R5, R10, R5, UR4 ;  /* 0x000000040a057e24 */ /* 0x000fe2000f8e0205 */
[----:B------:R-:W-:Y:S02]  /*6da0*/  ISETP.GE.U32.AND P6, PT, R12, R17, PT ;  /* 0x000000110c00720c */ /* 0x000fe40003fc6070 */
[----:B------:R-:W-:-:S02]  /*6db0*/  ISETP.GE.U32.AND P0, PT, R3, R0, PT ;  /* 0x000000000300720c */ /* 0x000fc40003f06070 */
[----:B------:R-:W-:-:S09]  /*6dc0*/  ISETP.GE.U32.AND P5, PT, R5, R10, PT ;  /* 0x0000000a0500720c */ /* 0x000fd20003fa6070 */
[----:B------:R-:W-:Y:S02]  /*6dd0*/  @P6 IMAD.IADD R12, R12, 0x1, -R17 ;  /* 0x000000010c0c6824 */ /* 0x000fe400078e0a11 */
[----:B------:R-:W-:Y:S02]  /*6de0*/  @P0 IMAD.IADD R3, R3, 0x1, -R0 ;  /* 0x0000000103030824 */ /* 0x000fe400078e0a00 */
[----:B------:R-:W-:Y:S01]  /*6df0*/  @P5 IADD3 R5, PT, PT, -R10, R5, RZ ;  /* 0x000000050a055210 */ /* 0x000fe20007ffe1ff */
[----:B------:R-:W-:Y:S01]  /*6e00*/  @P0 VIADD R6, R6, 0x1 ;  /* 0x0000000106060836 */ /* 0x000fe20000000000 */
[----:B------:R-:W-:Y:S01]  /*6e10*/  ISETP.GE.U32.AND P3, PT, R12, R17, PT ;  /* 0x000000110c00720c */ /* 0x000fe20003f66070 */
[----:B------:R-:W-:Y:S01]  /*6e20*/  @P6 VIADD R4, R4, 0x1 ;  /* 0x0000000104046836 */ /* 0x000fe20000000000 */
[----:B------:R-:W-:Y:S02]  /*6e30*/  ISETP.GE.U32.AND P4, PT, R3, R0, PT ;  /* 0x000000000300720c */ /* 0x000fe40003f86070 */
[----:B------:R-:W-:-:S02]  /*6e40*/  ISETP.GE.U32.AND P2, PT, R5, R10, PT ;  /* 0x0000000a0500720c */ /* 0x000fc40003f46070 */
[----:B------:R-:W-:Y:S02]  /*6e50*/  ISETP.NE.U32.AND P0, PT, R10, RZ, PT ;  /* 0x000000ff0a00720c */ /* 0x000fe40003f05070 */
[----:B------:R-:W-:Y:S02]  /*6e60*/  @P5 IADD3 R8, PT, PT, R8, 0x1, RZ ;  /* 0x0000000108085810 */ /* 0x000fe40007ffe0ff */
[----:B------:R-:W-:Y:S02]  /*6e70*/  ISETP.NE.U32.AND P6, PT, R17, RZ, PT ;  /* 0x000000ff1100720c */ /* 0x000fe40003fc5070 */
[----:B------:R-:W-:Y:S01]  /*6e80*/  LOP3.LUT R5, RZ, R17, RZ, 0x33, !PT ;  /* 0x00000011ff057212 */ /* 0x000fe200078e33ff */
[----:B------:R-:W-:Y:S02]  /*6e90*/  @P3 VIADD R4, R4, 0x1 ;  /* 0x0000000104043836 */ /* 0x000fe40000000000 */
[----:B------:R-:W-:Y:S01]  /*6ea0*/  @P4 VIADD R6, R6, 0x1 ;  /* 0x0000000106064836 */ /* 0x000fe20000000000 */
[----:B------:R-:W-:-:S02]  /*6eb0*/  @!P1 LOP3.LUT R6, RZ, R0, RZ, 0x33, !PT ;  /* 0x00000000ff069212 */ /* 0x000fc400078e33ff */
[----:B------:R-:W-:Y:S02]  /*6ec0*/  @P2 IADD3 R8, PT, PT, R8, 0x1, RZ ;  /* 0x0000000108082810 */ /* 0x000fe40007ffe0ff */
[----:B------:R-:W-:Y:S01]  /*6ed0*/  @!P0 LOP3.LUT R8, RZ, R10, RZ, 0x33, !PT ;  /* 0x0000000aff088212 */ /* 0x000fe200078e33ff */
[----:B------:R-:W-:Y:S01]  /*6ee0*/  IMAD.HI.U32 R0, R11, R6, RZ ;  /* 0x000000060b007227 */ /* 0x000fe200078e00ff */
[----:B------:R-:W-:-:S03]  /*6ef0*/  SEL R4, R5, R4, !P6 ;  /* 0x0000000405047207 */ /* 0x000fc60007000000 */
[----:B------:R-:W-:-:S04]  /*6f00*/  IMAD.HI.U32 R3, R11, R8, RZ ;  /* 0x000000080b037227 */ /* 0x000fc800078e00ff */
[----:B------:R-:W-:Y:S01]  /*6f10*/  IMAD.HI.U32 R7, R11, R4, RZ ;  /* 0x000000040b077227 */ /* 0x000fe200078e00ff */
[----:B------:R-:W-:-:S03]  /*6f20*/  IADD3 R3, PT, PT, -R3, RZ, RZ ;  /* 0x000000ff03037210 */ /* 0x000fc60007ffe1ff */
[----:B------:R-:W-:Y:S02]  /*6f30*/  IMAD.MOV R0, RZ, RZ, -R0 ;  /* 0x000000ffff007224 */ /* 0x000fe400078e0a00 */
[----:B------:R-:W-:Y:S02]  /*6f40*/  IMAD.MOV R7, RZ, RZ, -R7 ;  /* 0x000000ffff077224 */ /* 0x000fe400078e0a07 */
[C---:B------:R-:W-:Y:S02]  /*6f50*/  IMAD R6, R17.reuse, R0, R6 ;  /* 0x0000000011067224 */ /* 0x040fe400078e0206 */
[C---:B------:R-:W-:Y:S02]  /*6f60*/  IMAD R0, R17.reuse, R7, R4 ;  /* 0x0000000711007224 */ /* 0x040fe400078e0204 */
[----:B------:R-:W-:Y:S01]  /*6f70*/  IMAD R8, R17, R3, R8 ;  /* 0x0000000311087224 */ /* 0x000fe200078e0208 */
[-C--:B------:R-:W-:Y:S01]  /*6f80*/  ISETP.GE.U32.AND P0, PT, R6, R17.reuse, PT ;  /* 0x000000110600720c */ /* 0x080fe20003f06070 */
[----:B------:R-:W-:Y:S01]  /*6f90*/  IMAD.MOV R4, RZ, RZ, -R4 ;  /* 0x000000ffff047224 */ /* 0x000fe200078e0a04 */
[----:B------:R-:W-:-:S02]  /*6fa0*/  ISETP.GE.U32.AND P2, PT, R0, R17, PT ;  /* 0x000000110000720c */ /* 0x000fc40003f46070 */
[----:B------:R-:W-:Y:S01]  /*6fb0*/  ISETP.GE.U32.AND P1, PT, R8, R17, PT ;  /* 0x000000110800720c */ /* 0x000fe20003f26070 */
[----:B------:R-:W-:-:S05]  /*6fc0*/  IMAD R4, R17, R4, UR4 ;  /* 0x0000000411047e24 */ /* 0x000fca000f8e0204 */
[----:B------:R-:W-:-:S03]  /*6fd0*/  IADD3 R28, P3, PT, R4, UR38, RZ ;  /* 0x00000026041c7c10 */ /* 0x000fc6000ff7e0ff */
[--C-:B------:R-:W-:Y:S02]  /*6fe0*/  @P0 IMAD.IADD R6, R6, 0x1, -R17.reuse ;  /* 0x0000000106060824 */ /* 0x100fe400078e0a11 */
[----:B------:R-:W-:Y:S02]  /*6ff0*/  @P2 IMAD.IADD R0, R0, 0x1, -R17 ;  /* 0x0000000100002824 */ /* 0x000fe400078e0a11 */
[-C--:B------:R-:W-:Y:S01]  /*7000*/  @P1 IADD3 R8, PT, PT, R8, -R17.reuse, RZ ;  /* 0x8000001108081210 */ /* 0x080fe20007ffe0ff */
[----:B------:R-:W-:Y:S01]  /*7010*/  IMAD.X R29, RZ, RZ, UR39, P3 ;  /* 0x00000027ff1d7e24 */ /* 0x000fe200098e06ff */
[-C--:B------:R-:W-:Y:S02]  /*7020*/  ISETP.GE.U32.AND P0, PT, R6, R17.reuse, PT ;  /* 0x000000110600720c */ /* 0x080fe40003f06070 */
[-C--:B------:R-:W-:Y:S02]  /*7030*/  ISETP.GE.U32.AND P2, PT, R0, R17.reuse, PT ;  /* 0x000000110000720c */ /* 0x080fe40003f46070 */
[----:B------:R-:W-:-:S09]  /*7040*/  ISETP.GE.U32.AND P1, PT, R8, R17, PT ;  /* 0x000000110800720c */ /* 0x000fd20003f26070 */
[--C-:B------:R-:W-:Y:S01]  /*7050*/  @P0 IMAD.IADD R6, R6, 0x1, -R17.reuse ;  /* 0x0000000106060824 */ /* 0x100fe200078e0a11 */
[----:B------:R-:W-:Y:S01]  /*7060*/  ISETP.GE.U32.AND P0, PT, R17, 0x8, PT ;  /* 0x000000081100780c */ /* 0x000fe20003f06070 */
[----:B------:R-:W-:Y:S02]  /*7070*/  @P2 IMAD.IADD R0, R0, 0x1, -R17 ;  /* 0x0000000100002824 */ /* 0x000fe400078e0a11 */
[----:B------:R-:W-:Y:S02]  /*7080*/  @P1 IADD3 R8, PT, PT, R8, -R17, RZ ;  /* 0x8000001108081210 */ /* 0x000fe40007ffe0ff */
[----:B--2---:R-:W-:Y:S02]  /*7090*/  IADD3 R30, P1, PT, R30, UR38, RZ ;  /* 0x000000261e1e7c10 */ /* 0x004fe4000ff3e0ff */
[C---:B------:R-:W-:Y:S02]  /*70a0*/  SEL R6, R5.reuse, R6, !P6 ;  /* 0x0000000605067207 */ /* 0x040fe40007000000 */
[----:B------:R-:W-:-:S02]  /*70b0*/  SEL R8, R5, R8, !P6 ;  /* 0x0000000805087207 */ /* 0x000fc40007000000 */
[----:B------:R-:W-:Y:S02]  /*70c0*/  SEL R0, R5, R0, !P6 ;  /* 0x0000000005007207 */ /* 0x000fe40007000000 */
[----:B------:R-:W-:Y:S02]  /*70d0*/  IADD3.X R31, PT, PT, RZ, UR39, RZ, P1, !PT ;  /* 0x00000027ff1f7c10 */ /* 0x000fe40008ffe4ff */
[----:B------:R-:W-:Y:S02]  /*70e0*/  IADD3 R34, P1, PT, R6, UR38, RZ ;  /* 0x0000002606227c10 */ /* 0x000fe4000ff3e0ff */
[----:B------:R-:W-:Y:S02]  /*70f0*/  IADD3 R32, P2, PT, R8, UR38, RZ ;  /* 0x0000002608207c10 */ /* 0x000fe4000ff5e0ff */
[----:B------:R-:W-:Y:S01]  /*7100*/  IADD3 R18, P4, PT, R0, UR38, RZ ;  /* 0x0000002600127c10 */ /* 0x000fe2000ff9e0ff */
[----:B------:R-:W-:Y:S02]  /*7110*/  IMAD.X R35, RZ, RZ, UR39, P1 ;  /* 0x00000027ff237e24 */ /* 0x000fe400088e06ff */
        /* <DEDUP_REMOVED lines=11> */
.L_x_153:
[----:B------:R-:W2:Y:S04]  /*71d0*/  LDG.E.S8 R12, desc[UR36][R34.64] ;  /* 0x00000024220c7981 */ /* 0x000ea8000c1e1300 */
[----:B------:R-:W3:Y:S04]  /*71e0*/  LDG.E.S8 R9, desc[UR36][R30.64] ;  /* 0x000000241e097981 */ /* 0x000ee8000c1e1300 */
[----:B------:R-:W3:Y:S04]  /*71f0*/  LDG.E.S8 R10, desc[UR36][R28.64] ;  /* 0x000000241c0a7981 */ /* 0x000ee8000c1e1300 */
[----:B------:R-:W3:Y:S04]  /*7200*/  LDG.E.S8 R11, desc[UR36][R18.64] ;  /* 0x00000024120b7981 */ /* 0x000ee8000c1e1300 */
[----:B------:R-:W3:Y:S04]  /*7210*/  LDG.E.S8 R8, desc[UR36][R36.64+-0x3] ;  /* 0xfffffd2424087981 */ /* 0x000ee8000c1e1300 */
[----:B------:R-:W2:Y:S01]  /*7220*/  LDG.E.S8 R13, desc[UR36][R32.64] ;  /* 0x00000024200d7981 */ /* 0x000ea2000c1e1300 */
[----:B------:R-:W-:Y:S01]  /*7230*/  MOV R22, 0x0 ;  /* 0x0000000000167802 */ /* 0x000fe20000000f00 */
[----:B------:R-:W0:Y:S01]  /*7240*/  LDCU.64 UR4, c[0x4][0x88] ;  /* 0x01001100ff0477ac */ /* 0x000e220008000a00 */
[----:B------:R-:W-:Y:S01]  /*7250*/  VIADD R23, R23, 0x8 ;  /* 0x0000000817177836 */ /* 0x000fe20000000000 */
[----:B------:R-:W-:Y:S01]  /*7260*/  MOV R7, R16 ;  /* 0x0000001000077202 */ /* 0x000fe20000000f00 */
[----:B------:R1:W4:Y:S01]  /*7270*/  LDC.64 R14, c[0x4][R22] ;  /* 0x01000000160e7b82 */ /* 0x0003220000000a00 */
[----:B------:R-:W-:-:S02]  /*7280*/  IMAD.MOV.U32 R6, RZ, RZ, R2 ;  /* 0x000000ffff067224 */ /* 0x000fc400078e0002 */
[----:B------:R-:W-:-:S04]  /*7290*/  ISETP.NE.AND P0, PT, R23, RZ, PT ;  /* 0x000000ff1700720c */ /* 0x000fc80003f05270 */
[----:B------:R-:W-:Y:S02]  /*72a0*/  P2R R24, PR, RZ, 0x1 ;  /* 0x00000001ff187803 */ /* 0x000fe40000000000 */
[----:B0-----:R-:W-:Y:S01]  /*72b0*/  MOV R4, UR4 ;  /* 0x0000000400047c02 */ /* 0x001fe20008000f00 */
[----:B------:R-:W-:Y:S01]  /*72c0*/  IMAD.U32 R5, RZ, RZ, UR5 ;  /* 0x00000005ff057e24 */ /* 0x000fe2000f8e00ff */
[----:B---3--:R1:W-:Y:S04]  /*72d0*/  STL.128 [R1], R8 ;  /* 0x0000000801007387 */ /* 0x0083e80000100c00 */
[----:B--2-4-:R1:W-:Y:S02]  /*72e0*/  STL.64 [R1+0x10], R12 ;  /* 0x0000100c01007387 */ /* 0x0143e40000100a00 */
[----:B------:R-:W-:-:S07]  /*72f0*/  LEPC R20, `(.L_x_145) ;  /* 0x000000001014794e */ /* 0x000fce0000000000 */
[----:B-1----:R-:W-:Y:S05]  /*7300*/  CALL.ABS.NOINC R14 ;  /* 0x000000000e007343 */ /* 0x002fea0003c00000 */
.L_x_145:
[----:B------:R-:W2:Y:S04]  /*7310*/  LDG.E.S8 R12, desc[UR36][R34.64] ;  /* 0x00000024220c7981 */ /* 0x000ea8000c1e1300 */
[----:B------:R-:W3:Y:S04]  /*7320*/  LDG.E.S8 R8, desc[UR36][R36.64+-0x2] ;  /* 0xfffffe2424087981 */ /* 0x000ee8000c1e1300 */
[----:B------:R-:W3:Y:S04]  /*7330*/  LDG.E.S8 R9, desc[UR36][R30.64] ;  /* 0x000000241e097981 */ /* 0x000ee8000c1e1300 */
[----:B------:R-:W3:Y:S04]  /*7340*/  LDG.E.S8 R10, desc[UR36][R28.64] ;  /* 0x000000241c0a7981 */ /* 0x000ee8000c1e1300 */
[----:B------:R-:W3:Y:S04]  /*7350*/  LDG.E.S8 R11, desc[UR36][R18.64] ;  /* 0x00000024120b7981 */ /* 0x000ee8000c1e1300 */
[----:B------:R-:W2:Y:S01]  /*7360*/  LDG.E.S8 R13, desc[UR36][R32.64] ;  /* 0x00000024200d7981 */ /* 0x000ea2000c1e1300 */
[----:B------:R0:W1:Y:S01]  /*7370*/  LDC.64 R14, c[0x4][R22] ;  /* 0x01000000160e7b82 */ /* 0x0000620000000a00 */
[----:B------:R-:W4:Y:S01]  /*7380*/  LDCU.64 UR4, c[0x4][0x88] ;  /* 0x01001100ff0477ac */ /* 0x000f220008000a00 */
[----:B------:R-:W-:Y:S01]  /*7390*/  MOV R6, R2 ;  /* 0x0000000200067202 */ /* 0x000fe20000000f00 */
[----:B------:R-:W-:-:S02]  /*73a0*/  IMAD.MOV.U32 R7, RZ, RZ, R16 ;  /* 0x000000ffff077224 */ /* 0x000fc400078e0010 */
[----:B----4-:R-:W-:Y:S02]  /*73b0*/  IMAD.U32 R4, RZ, RZ, UR4 ;  /* 0x00000004ff047e24 */ /* 0x010fe4000f8e00ff */
[----:B------:R-:W-:Y:S01]  /*73c0*/  IMAD.U32 R5, RZ, RZ, UR5 ;  /* 0x00000005ff057e24 */ /* 0x000fe2000f8e00ff */
[----:B---3--:R0:W-:Y:S04]  /*73d0*/  STL.128 [R1], R8 ;  /* 0x0000000801007387 */ /* 0x0081e80000100c00 */
[----:B-12---:R0:W-:Y:S02]  /*73e0*/  STL.64 [R1+0x10], R12 ;  /* 0x0000100c01007387 */ /* 0x0061e40000100a00 */
[----:B------:R-:W-:-:S07]  /*73f0*/  LEPC R20, `(.L_x_146) ;  /* 0x000000001014794e */ /* 0x000fce0000000000 */
[----:B0-----:R-:W-:Y:S05]  /*7400*/  CALL.ABS.NOINC R14 ;  /* 0x000000000e007343 */ /* 0x001fea0003c00000 */
.L_x_146:
        /* <DEDUP_REMOVED lines=8> */
[----:B------:R-:W-:-:S02]  /*7490*/  IMAD.MOV.U32 R6, RZ, RZ, R2 ;  /* 0x000000ffff067224 */ /* 0x000fc400078e0002 */
[----:B------:R-:W-:Y:S02]  /*74a0*/  IMAD.MOV.U32 R7, RZ, RZ, R16 ;  /* 0x000000ffff077224 */ /* 0x000fe400078e0010 */
[----:B----4-:R-:W-:Y:S01]  /*74b0*/  IMAD.U32 R4, RZ, RZ, UR4 ;  /* 0x00000004ff047e24 */ /* 0x010fe2000f8e00ff */
[----:B------:R-:W-:Y:S01]  /*74c0*/  MOV R5, UR5 ;  /* 0x0000000500057c02 */ /* 0x000fe20008000f00 */
[----:B---3--:R0:W-:Y:S04]  /*74d0*/  STL.128 [R1], R8 ;  /* 0x0000000801007387 */ /* 0x0081e80000100c00 */
[----:B-12---:R0:W-:Y:S02]  /*74e0*/  STL.64 [R1+0x10], R12 ;  /* 0x0000100c01007387 */ /* 0x0061e40000100a00 */
[----:B------:R-:W-:-:S07]  /*74f0*/  LEPC R20, `(.L_x_147) ;  /* 0x000000001014794e */ /* 0x000fce0000000000 */
[----:B0-----:R-:W-:Y:S05]  /*7500*/  CALL.ABS.NOINC R14 ;  /* 0x000000000e007343 */ /* 0x001fea0003c00000 */
.L_x_147:
        /* <DEDUP_REMOVED lines=8> */
[----:B------:R-:W-:Y:S01]  /*7590*/  IMAD.MOV.U32 R6, RZ, RZ, R2 ;  /* 0x000000ffff067224 */ /* 0x000fe200078e0002 */
[----:B------:R-:W-:-:S02]  /*75a0*/  MOV R7, R16 ;  /* 0x0000001000077202 */ /* 0x000fc40000000f00 */
[----:B----4-:R-:W-:Y:S01]  /*75b0*/  MOV R4, UR4 ;  /* 0x0000000400047c02 */ /* 0x010fe20008000f00 */
[----:B------:R-:W-:Y:S01]  /*75c0*/  IMAD.U32 R5, RZ, RZ, UR5 ;  /* 0x00000005ff057e24 */ /* 0x000fe2000f8e00ff */
[----:B---3--:R0:W-:Y:S04]  /*75d0*/  STL.128 [R1], R8 ;  /* 0x0000000801007387 */ /* 0x0081e80000100c00 */
[----:B-12---:R0:W-:Y:S02]  /*75e0*/  STL.64 [R1+0x10], R12 ;  /* 0x0000100c01007387 */ /* 0x0061e40000100a00 */
[----:B------:R-:W-:-:S07]  /*75f0*/  LEPC R20, `(.L_x_148) ;  /* 0x000000001014794e */ /* 0x000fce0000000000 */
[----:B0-----:R-:W-:Y:S05]  /*7600*/  CALL.ABS.NOINC R14 ;  /* 0x000000000e007343 */ /* 0x001fea0003c00000 */
.L_x_148:
        /* <DEDUP_REMOVED lines=16> */
.L_x_149:
        /* <DEDUP_REMOVED lines=16> */
.L_x_150:
        /* <DEDUP_REMOVED lines=16> */
.L_x_151:
        /* <DEDUP_REMOVED lines=16> */
.L_x_152:
[----:B------:R-:W-:Y:S02]  /*7a10*/  ISETP.NE.AND P6, PT, R24, RZ, PT ;  /* 0x000000ff1800720c */ /* 0x000fe40003fc5270 */
[----:B------:R-:W-:-:S05]  /*7a20*/  IADD3 R36, P0, PT, R36, 0x8, RZ ;  /* 0x0000000824247810 */ /* 0x000fca0007f1e0ff */
[----:B------:R-:W-:-:S06]  /*7a30*/  IMAD.X R37, RZ, RZ, R37, P0 ;  /* 0x000000ffff257224 */ /* 0x000fcc00000e0625 */
[----:B------:R-:W-:Y:S05]  /*7a40*/  @P6 BRA `(.L_x_153) ;  /* 0xfffffff400e06947 */ /* 0x000fea000383ffff */
[----:B------:R-:W-:Y:S05]  /*7a50*/  BSYNC.RECONVERGENT B6 ;  /* 0x0000000000067941 */ /* 0x000fea0003800200 */
.L_x_144:
        /* <DEDUP_REMOVED lines=8> */
[----:B------:R-:W3:Y:S04]  /*7ae0*/  LDG.E.S8 R9, desc[UR36][R30.64] ;  /* 0x000000241e097981 */ /* 0x000ee8000c1e1300 */
[----:B------:R-:W3:Y:S04]  /*7af0*/  LDG.E.S8 R10, desc[UR36][R28.64] ;  /* 0x000000241c0a7981 */ /* 0x000ee8000c1e1300 */
[----:B------:R-:W3:Y:S01]  /*7b00*/  LDG.E.S8 R11, desc[UR36][R18.64] ;  /* 0x00000024120b7981 */ /* 0x000ee2000c1e1300 */
[----:B0-----:R-:W-:-:S04]  /*7b10*/  IADD3 R24, P0, PT, R26, UR4, RZ ;  /* 0x000000041a187c10 */ /* 0x001fc8000ff1e0ff */
[----:B------:R-:W-:Y:S01]  /*7b20*/  IADD3.X R25, PT, PT, RZ, UR5, RZ, P0, !PT ;  /* 0x00000005ff197c10 */ /* 0x000fe200087fe4ff */
[----:B------:R-:W0:Y:S04]  /*7b30*/  LDCU.64 UR4, c[0x4][0x88] ;  /* 0x01001100ff0477ac */ /* 0x000e280008000a00 */
[----:B------:R-:W3:Y:S01]  /*7b40*/  LDG.E.S8 R8, desc[UR36][R24.64] ;  /* 0x0000002418087981 */ /* 0x000ee2000c1e1300 */
[----:B------:R-:W-:-:S04]  /*7b50*/  MOV R22, 0x0 ;  /* 0x0000000000167802 */ /* 0x000fc80000000f00 */
[----:B------:R1:W4:Y:S01]  /*7b60*/  LDC.64 R14, c[0x4][R22] ;  /* 0x01000000160e7b82 */ /* 0x0003220000000a00 */
[----:B------:R-:W-:Y:S01]  /*7b70*/  MOV R6, R2 ;  /* 0x0000000200067202 */ /* 0x000fe20000000f00 */
[----:B------:R-:W-:Y:S02]  /*7b80*/  IMAD.MOV.U32 R7, RZ, RZ, R16 ;  /* 0x000000ffff077224 */ /* 0x000fe400078e0010 */
[----:B0-----:R-:W-:Y:S02]  /*7b90*/  IMAD.U32 R4, RZ, RZ, UR4 ;  /* 0x00000004ff047e24 */ /* 0x001fe4000f8e00ff */
[----:B------:R-:W-:Y:S01]  /*7ba0*/  IMAD.U32 R5, RZ, RZ, UR5 ;  /* 0x00000005ff057e24 */ /* 0x000fe2000f8e00ff */
[----:B--2---:R1:W-:Y:S04]  /*7bb0*/  STL.64 [R1+0x10], R12 ;  /* 0x0000100c01007387 */ /* 0x0043e80000100a00 */
[----:B---34-:R1:W-:Y:S02]  /*7bc0*/  STL.128 [R1], R8 ;  /* 0x0000000801007387 */ /* 0x0183e40000100c00 */
[----:B------:R-:W-:-:S07]  /*7bd0*/  LEPC R20, `(.L_x_155) ;  /* 0x000000001014794e */ /* 0x000fce0000000000 */
[----:B-1----:R-:W-:Y:S05]  /*7be0*/  CALL.ABS.NOINC R14 ;  /* 0x000000000e007343 */ /* 0x002fea0003c00000 */
.L_x_155:
        /* <DEDUP_REMOVED lines=16> */
.L_x_156:
        /* <DEDUP_REMOVED lines=16> */
.L_x_157:
[----:B------:R-:W2:Y:S04]  /*7df0*/  LDG.E.S8 R8, desc[UR36][R24.64+0x3] ;  /* 0x0000032418087981 */ /* 0x000ea8000c1e1300 */
[----:B------:R-:W3:Y:S04]  /*7e00*/  LDG.E.S8 R12, desc[UR36][R34.64] ;  /* 0x00000024220c7981 */ /* 0x000ee8000c1e1300 */
[----:B------:R-:W2:Y:S04]  /*7e10*/  LDG.E.S8 R9, desc[UR36][R30.64] ;  /* 0x000000241e097981 */ /* 0x000ea8000c1e1300 */
        /* <DEDUP_REMOVED lines=9> */
[----:B--2---:R0:W-:Y:S04]  /*7eb0*/  STL.128 [R1], R8 ;  /* 0x0000000801007387 */ /* 0x0041e80000100c00 */
[----:B-1-3--:R0:W-:Y:S02]  /*7ec0*/  STL.64 [R1+0x10], R12 ;  /* 0x0000100c01007387 */ /* 0x00a1e40000100a00 */
[----:B------:R-:W-:-:S07]  /*7ed0*/  LEPC R20, `(.L_x_158) ;  /* 0x000000001014794e */ /* 0x000fce0000000000 */
[----:B0-----:R-:W-:Y:S05]  /*7ee0*/  CALL.ABS.NOINC R14 ;  /* 0x000000000e007343 */ /* 0x001fea0003c00000 */
.L_x_158:
[----:B------:R-:W-:-:S07]  /*7ef0*/  VIADD R26, R26, 0x4 ;  /* 0x000000041a1a7836 */ /* 0x000fce0000000000 */
.L_x_154:
[----:B------:R-:W-:-:S13]  /*7f00*/  ISETP.NE.AND P0, PT, R23, RZ, PT ;  /* 0x000000ff1700720c */ /* 0x000fda0003f05270 */
[----:B------:R-:W-:Y:S05]  /*7f10*/  @!P0 EXIT ;  /* 0x000000000000894d */ /* 0x000fea0003800000 */
[----:B------:R-:W-:-:S13]  /*7f20*/  ISETP.NE.AND P0, PT, R23, 0x1, PT ;  /* 0x000000011700780c */ /* 0x000fda0003f05270 */
        /* <DEDUP_REMOVED lines=21> */
.L_x_160:
[----:B------:R-:W2:Y:S04]  /*8080*/  LDG.E.S8 R8, desc[UR36][R22.64+0x1] ;  /* 0x0000012416087981 */ /* 0x000ea8000c1e1300 */
[----:B------:R-:W3:Y:S04]  /*8090*/  LDG.E.S8 R12, desc[UR36][R34.64] ;  /* 0x00000024220c7981 */ /* 0x000ee8000c1e1300 */
[----:B------:R-:W2:Y:S04]  /*80a0*/  LDG.E.S8 R9, desc[UR36][R30.64] ;  /* 0x000000241e097981 */ /* 0x000ea8000c1e1300 */
        /* <DEDUP_REMOVED lines=9> */
[----:B--2---:R1:W-:Y:S04]  /*8140*/  STL.128 [R1], R8 ;  /* 0x0000000801007387 */ /* 0x0043e80000100c00 */
[----:B0--3--:R1:W-:Y:S02]  /*8150*/  STL.64 [R1+0x10], R12 ;  /* 0x0000100c01007387 */ /* 0x0093e40000100a00 */
[----:B------:R-:W-:-:S07]  /*8160*/  LEPC R20, `(.L_x_161) ;  /* 0x000000001014794e */ /* 0x000fce0000000000 */
[----:B-1----:R-:W-:Y:S05]  /*8170*/  CALL.ABS.NOINC R24 ;  /* 0x0000000018007343 */ /* 0x002fea0003c00000 */
.L_x_161:
[----:B------:R-:W-:-:S07]  /*8180*/  IADD3 R26, PT, PT, R26, 0x2, RZ ;  /* 0x000000021a1a7810 */ /* 0x000fce0007ffe0ff */
.L_x_159:
[----:B------:R-:W-:-:S04]  /*8190*/  LOP3.LUT R17, R17, 0x1, RZ, 0xc0, !PT ;  /* 0x0000000111117812 */ /* 0x000fc800078ec0ff */
[----:B------:R-:W-:-:S13]  /*81a0*/  ISETP.NE.U32.AND P0, PT, R17, 0x1, PT ;  /* 0x000000011100780c */ /* 0x000fda0003f05070 */
[----:B------:R-:W-:Y:S05]  /*81b0*/  @P0 EXIT ;  /* 0x000000000000094d */ /* 0x000fea0003800000 */
[----:B------:R-:W0:Y:S01]  /*81c0*/  LDCU.64 UR4, c[0x0][0x388] ;  /* 0x00007100ff0477ac */ /* 0x000e220008000a00 */
[----:B------:R-:W2:Y:S04]  /*81d0*/  LDG.E.S8 R12, desc[UR36][R34.64] ;  /* 0x00000024220c7981 */ /* 0x000ea8000c1e1300 */
[----:B------:R-:W2:Y:S04]  /*81e0*/  LDG.E.S8 R13, desc[UR36][R32.64] ;  /* 0x00000024200d7981 */ /* 0x000ea8000c1e1300 */
[----:B------:R-:W3:Y:S04]  /*81f0*/  LDG.E.S8 R9, desc[UR36][R30.64] ;  /* 0x000000241e097981 */ /* 0x000ee8000c1e1300 */
[----:B------:R-:W3:Y:S04]  /*8200*/  LDG.E.S8 R10, desc[UR36][R28.64] ;  /* 0x000000241c0a7981 */ /* 0x000ee8000c1e1300 */
[----:B------:R-:W3:Y:S01]  /*8210*/  LDG.E.S8 R11, desc[UR36][R18.64] ;  /* 0x00000024120b7981 */ /* 0x000ee2000c1e1300 */
[----:B0-----:R-:W-:-:S05]  /*8220*/  IADD3 R26, P0, PT, R26, UR4, RZ ;  /* 0x000000041a1a7c10 */ /* 0x001fca000ff1e0ff */
[----:B------:R-:W-:Y:S01]  /*8230*/  IMAD.X R27, RZ, RZ, UR5, P0 ;  /* 0x00000005ff1b7e24 */ /* 0x000fe200080e06ff */
[----:B------:R-:W-:Y:S01]  /*8240*/  MOV R0, 0x0 ;  /* 0x0000000000007802 */ /* 0x000fe20000000f00 */
[----:B------:R-:W0:Y:S03]  /*8250*/  LDCU.64 UR4, c[0x4][0x88] ;  /* 0x01001100ff0477ac */ /* 0x000e260008000a00 */
[----:B------:R-:W3:Y:S01]  /*8260*/  LDG.E.S8 R8, desc[UR36][R26.64] ;  /* 0x000000241a087981 */ /* 0x000ee2000c1e1300 */
[----:B------:R1:W4:Y:S01]  /*8270*/  LDC.64 R14, c[0x4][R0] ;  /* 0x01000000000e7b82 */ /* 0x0003220000000a00 */
[----:B------:R-:W-:Y:S02]  /*8280*/  IMAD.MOV.U32 R6, RZ, RZ, R2 ;  /* 0x000000ffff067224 */ /* 0x000fe400078e0002 */
[----:B------:R-:W-:Y:S02]  /*8290*/  IMAD.MOV.U32 R7, RZ, RZ, R16 ;  /* 0x000000ffff077224 */ /* 0x000fe400078e0010 */
[----:B0-----:R-:W-:Y:S01]  /*82a0*/  IMAD.U32 R4, RZ, RZ, UR4 ;  /* 0x00000004ff047e24 */ /* 0x001fe2000f8e00ff */
[----:B------:R-:W-:Y:S01]  /*82b0*/  MOV R5, UR5 ;  /* 0x0000000500057c02 */ /* 0x000fe20008000f00 */
[----:B--2---:R1:W-:Y:S04]  /*82c0*/  STL.64 [R1+0x10], R12 ;  /* 0x0000100c01007387 */ /* 0x0043e80000100a00 */
[----:B---34-:R1:W-:Y:S02]  /*82d0*/  STL.128 [R1], R8 ;  /* 0x0000000801007387 */ /* 0x0183e40000100c00 */
[----:B------:R-:W-:-:S07]  /*82e0*/  LEPC R20, `(.L_x_162) ;  /* 0x000000001014794e */ /* 0x000fce0000000000 */
[----:B-1----:R-:W-:Y:S05]  /*82f0*/  CALL.ABS.NOINC R14 ;  /* 0x000000000e007343 */ /* 0x002fea0003c00000 */
.L_x_162:
[----:B------:R-:W-:Y:S05]  /*8300*/  EXIT ;  /* 0x000000000000794d */ /* 0x000fea0003800000 */
.L_x_143:
[----:B------:R-:W-:-:S13]  /*8310*/  ISETP.NE.AND P0, PT, R17, RZ, PT ;  /* 0x000000ff1100720c */ /* 0x000fda0003f05270 */
[----:B------:R-:W-:Y:S05]  /*8320*/  @!P0 EXIT ;  /* 0x000000000000894d */ /* 0x000fea0003800000 */
[----:B------:R-:W0:Y:S01]  /*8330*/  I2F.U32.RP R0, R17 ;  /* 0x0000001100007306 */ /* 0x000e220000209000 */
[----:B------:R-:W-:Y:S01]  /*8340*/  IMAD R8, R17, R17, RZ ;  /* 0x0000001111087224 */ /* 0x000fe200078e02ff */
[----:B------:R-:W1:Y:S01]  /*8350*/  S2UR UR4, SR_CTAID.X ;  /* 0x00000000000479c3 */ /* 0x000e620000002500 */
[----:B------:R-:W2:Y:S01]  /*8360*/  S2R R30, SR_TID.X ;  /* 0x00000000001e7919 */ /* 0x000ea20000002100 */
[----:B------:R-:W-:Y:S02]  /*8370*/  HFMA2 R24, -RZ, RZ, 0, 0 ;  /* 0x00000000ff187431 */ /* 0x000fe400000001ff */
[----:B------:R-:W-:Y:S01]  /*8380*/  IMAD.MOV R9, RZ, RZ, -R8 ;  /* 0x000000ffff097224 */ /* 0x000fe200078e0a08 */
[----:B------:R-:W-:Y:S01]  /*8390*/  ISETP.NE.U32.AND P4, PT, R8, RZ, PT ;  /* 0x000000ff0800720c */ /* 0x000fe20003f85070 */
[----:B------:R-:W3:Y:S08]  /*83a0*/  I2F.U32.RP R3, R8 ;  /* 0x0000000800037306 */ /* 0x000ef00000209000 */
[----:B0-----:R-:W0:Y:S08]  /*83b0*/  MUFU.RCP R0, R0 ;  /* 0x0000000000007308 */ /* 0x001e300000001000 */
[----:B---3--:R-:W3:Y:S01]  /*83c0*/  MUFU.RCP R3, R3 ;  /* 0x0000000300037308 */ /* 0x008ee20000001000 */
[----:B0-----:R-:W-:-:S07]  /*83d0*/  IADD3 R4, PT, PT, R0, 0xffffffe, RZ ;  /* 0x0ffffffe00047810 */ /* 0x001fce0007ffe0ff */
[----:B------:R0:W4:Y:S01]  /*83e0*/  F2I.FTZ.U32.TRUNC.NTZ R5, R4 ;  /* 0x0000000400057305 */ /* 0x000122000021f000 */
[----:B---3--:R-:W-:-:S07]  /*83f0*/  VIADD R6, R3, 0xffffffe ;  /* 0x0ffffffe03067836 */ /* 0x008fce0000000000 */
[----:B------:R3:W5:Y:S01]  /*8400*/  F2I.FTZ.U32.TRUNC.NTZ R7, R6 ;  /* 0x0000000600077305 */ /* 0x000762000021f000 */
[----:B0-----:R-:W-:Y:S01]  /*8410*/  IMAD.MOV.U32 R4, RZ, RZ, RZ ;  /* 0x000000ffff047224 */ /* 0x001fe200078e00ff */
[----:B----4-:R-:W-:Y:S01]  /*8420*/  IADD3 R10, PT, PT, RZ, -R5, RZ ;  /* 0x80000005ff0a7210 */ /* 0x010fe20007ffe0ff */
[----:B---3--:R-:W-:-:S04]  /*8430*/  IMAD.MOV.U32 R6, RZ, RZ, RZ ;  /* 0x000000ffff067224 */ /* 0x008fc800078e00ff */
[----:B------:R-:W-:Y:S02]  /*8440*/  IMAD R3, R10, R17, RZ ;  /* 0x000000110a037224 */ /* 0x000fe400078e02ff */
[----:B-----5:R-:W-:Y:S02]  /*8450*/  IMAD R9, R9, R7, RZ ;  /* 0x0000000709097224 */ /* 0x020fe400078e02ff */
[----:B------:R-:W-:-:S04]  /*8460*/  IMAD.HI.U32 R3, R5, R3, R4 ;  /* 0x0000000305037227 */ /* 0x000fc800078e0004 */
[----:B------:R-:W-:-:S04]  /*8470*/  IMAD.HI.U32 R9, R7, R9, R6 ;  /* 0x0000000907097227 */ /* 0x000fc800078e0006 */
[----:B-1----:R-:W-:-:S04]  /*8480*/  IMAD.HI.U32 R0, R3, UR4, RZ ;  /* 0x0000000403007c27 */ /* 0x002fc8000f8e00ff */
[----:B------:R-:W-:-:S04]  /*8490*/  IMAD.HI.U32 R6, R9, UR4, RZ ;  /* 0x0000000409067c27 */ /* 0x000fc8000f8e00ff */
[----:B------:R-:W-:Y:S01]  /*84a0*/  IMAD.MOV R4, RZ, RZ, -R0 ;  /* 0x000000ffff047224 */ /* 0x000fe200078e0a00 */
[----:B------:R-:W-:-:S03]  /*84b0*/  IADD3 R5, PT, PT, -R6, RZ, RZ ;  /* 0x000000ff06057210 */ /* 0x000fc60007ffe1ff */
[----:B------:R-:W-:Y:S02]  /*84c0*/  IMAD R4, R17, R4, UR4 ;  /* 0x0000000411047e24 */ /* 0x000fe4000f8e0204 */
[----:B------:R-:W-:-:S03]  /*84d0*/  IMAD R5, R8, R5, UR4 ;  /* 0x0000000408057e24 */ /* 0x000fc6000f8e0205 */
[----:B------:R-:W-:Y:S02]  /*84e0*/  ISETP.GE.U32.AND P0, PT, R4, R17, PT ;  /* 0x000000110400720c */ /* 0x000fe40003f06070 */
[----:B------:R-:W-:-:S11]  /*84f0*/  ISETP.GE.U32.AND P2, PT, R5, R8, PT ;  /* 0x000000080500720c */ /* 0x000fd60003f46070 */
[-C--:B------:R-:W-:Y:S01]  /*8500*/  @P0 IADD3 R4, PT, PT, R4, -R17.reuse, RZ ;  /* 0x8000001104040210 */ /* 0x080fe20007ffe0ff */
[----:B------:R-:W-:Y:S01]  /*8510*/  @P0 VIADD R0, R0, 0x1 ;  /* 0x0000000100000836 */ /* 0x000fe20000000000 */
[----:B------:R-:W-:Y:S01]  /*8520*/  ISETP.NE.U32.AND P0, PT, R17, RZ, PT ;  /* 0x000000ff1100720c */ /* 0x000fe20003f05070 */
[----:B------:R-:W-:Y:S01]  /*8530*/  @P2 IMAD.IADD R5, R5, 0x1, -R8 ;  /* 0x0000000105052824 */ /* 0x000fe200078e0a08 */
[----:B------:R-:W-:Y:S01]  /*8540*/  ISETP.GE.U32.AND P1, PT, R4, R17, PT ;  /* 0x000000110400720c */ /* 0x000fe20003f26070 */
[----:B------:R-:W-:-:S03]  /*8550*/  @P2 VIADD R6, R6, 0x1 ;  /* 0x0000000106062836 */ /* 0x000fc60000000000 */
[----:B------:R-:W-:Y:S02]  /*8560*/  ISETP.GE.U32.AND P3, PT, R5, R8, PT ;  /* 0x000000080500720c */ /* 0x000fe40003f66070 */
[----:B------:R-:W-:-:S07]  /*8570*/  LOP3.LUT R5, RZ, R17, RZ, 0x33, !PT ;  /* 0x00000011ff057212 */ /* 0x000fce00078e33ff */
[----:B------:R-:W-:-:S04]  /*8580*/  @P1 VIADD R0, R0, 0x1 ;  /* 0x0000000100001836 */ /* 0x000fc80000000000 */
[----:B------:R-:W-:Y:S02]  /*8590*/  @P3 IADD3 R6, PT, PT, R6, 0x1, RZ ;  /* 0x0000000106063810 */ /* 0x000fe40007ffe0ff */
[----:B------:R-:W-:Y:S02]  /*85a0*/  @!P4 LOP3.LUT R6, RZ, R8, RZ, 0x33, !PT ;  /* 0x00000008ff06c212 */ /* 0x000fe400078e33ff */
[----:B------:R-:W-:Y:S02]  /*85b0*/  SEL R0, R5, R0, !P0 ;  /* 0x0000000005007207 */ /* 0x000fe40004000000 */
[----:B------:R-:W-:Y:S01]  /*85c0*/  ISETP.GE.U32.AND P3, PT, R17, 0x10, PT ;  /* 0x000000101100780c */ /* 0x000fe20003f66070 */
[----:B------:R-:W-:-:S04]  /*85d0*/  IMAD.HI.U32 R4, R3, R6, RZ ;  /* 0x0000000603047227 */ /* 0x000fc800078e00ff */
[----:B------:R-:W-:-:S04]  /*85e0*/  IMAD.HI.U32 R3, R3, R0, RZ ;  /* 0x0000000003037227 */ /* 0x000fc800078e00ff */
[----:B------:R-:W-:Y:S01]  /*85f0*/  IMAD.MOV R4, RZ, RZ, -R4 ;  /* 0x000000ffff047224 */ /* 0x000fe200078e0a04 */
[----:B------:R-:W-:-:S03]  /*8600*/  IADD3 R3, PT, PT, -R3, RZ, RZ ;  /* 0x000000ff03037210 */ /* 0x000fc60007ffe1ff */
[C---:B------:R-:W-:Y:S02]  /*8610*/  IMAD R6, R17.reuse, R4, R6 ;  /* 0x0000000411067224 */ /* 0x040fe400078e0206 */
[C---:B------:R-:W-:Y:S01]  /*8620*/  IMAD R4, R17.reuse, R3, R0 ;  /* 0x0000000311047224 */ /* 0x040fe200078e0200 */
[----:B------:R-:W-:Y:S02]  /*8630*/  IADD3 R0, PT, PT, -R0, RZ, RZ ;  /* 0x000000ff00007210 */ /* 0x000fe40007ffe1ff */
[-C--:B------:R-:W-:Y:S02]  /*8640*/  ISETP.GE.U32.AND P2, PT, R6, R17.reuse, PT ;  /* 0x000000110600720c */ /* 0x080fe40003f46070 */
[----:B------:R-:W-:Y:S01]  /*8650*/  ISETP.GE.U32.AND P1, PT, R4, R17, PT ;  /* 0x000000110400720c */ /* 0x000fe20003f26070 */
[----:B------:R-:W-:-:S10]  /*8660*/  IMAD R0, R17, R0, UR4 ;  /* 0x0000000411007e24 */ /* 0x000fd4000f8e0200 */
[--C-:B------:R-:W-:Y:S02]  /*8670*/  @P2 IMAD.IADD R6, R6, 0x1, -R17.reuse ;  /* 0x0000000106062824 */ /* 0x100fe400078e0a11 */
[----:B------:R-:W-:-:S03]  /*8680*/  @P1 IMAD.IADD R4, R4, 0x1, -R17 ;  /* 0x0000000104041824 */ /* 0x000fc600078e0a11 */
[-C--:B------:R-:W-:Y:S02]  /*8690*/  ISETP.GE.U32.AND P2, PT, R6, R17.reuse, PT ;  /* 0x000000110600720c */ /* 0x080fe40003f46070 */
[----:B------:R-:W-:-:S11]  /*86a0*/  ISETP.GE.U32.AND P1, PT, R4, R17, PT ;  /* 0x000000110400720c */ /* 0x000fd60003f26070 */
[--C-:B------:R-:W-:Y:S02]  /*86b0*/  @P2 IMAD.IADD R6, R6, 0x1, -R17.reuse ;  /* 0x0000000106062824 */ /* 0x100fe400078e0a11 */
[----:B------:R-:W-:Y:S01]  /*86c0*/  @P1 IMAD.IADD R4, R4, 0x1, -R17 ;  /* 0x0000000104041824 */ /* 0x000fe200078e0a11 */
[----:B------:R-:W-:Y:S02]  /*86d0*/  IADD3 R28, P1, PT, R0, UR38, RZ ;  /* 0x00000026001c7c10 */ /* 0x000fe4000ff3e0ff */
[C---:B------:R-:W-:Y:S02]  /*86e0*/  SEL R26, R5.reuse, R6, !P0 ;  /* 0x00000006051a7207 */ /* 0x040fe40004000000 */
[----:B------:R-:W-:Y:S01]  /*86f0*/  SEL R4, R5, R4, !P0 ;  /* 0x0000000405047207 */ /* 0x000fe20004000000 */
[----:B------:R-:W-:Y:S01]  /*8700*/  IMAD.X R29, RZ, RZ, UR39, P1 ;  /* 0x00000027ff1d7e24 */ /* 0x000fe200088e06ff */
[----:B--2---:R-:W-:Y:S02]  /*8710*/  IADD3 R30, P0, PT, R30, UR38, RZ ;  /* 0x000000261e1e7c10 */ /* 0x004fe4000ff1e0ff */
[----:B------:R-:W-:-:S02]  /*8720*/  IADD3 R18, P2, PT, R4, UR38, RZ ;  /* 0x0000002604127c10 */ /* 0x000fc4000ff5e0ff */
[----:B------:R-:W-:-:S03]  /*8730*/  IADD3.X R31, PT, PT, RZ, UR39, RZ, P0, !PT ;  /* 0x00000027ff1f7c10 */ /* 0x000fc600087fe4ff */
[----:B------:R-:W-:Y:S01]  /*8740*/  IMAD.X R19, RZ, RZ, UR39, P2 ;  /* 0x00000027ff137e24 */ /* 0x000fe200090e06ff */
[----:B------:R-:W-:Y:S07]  /*8750*/  @!P3 BRA `(.L_x_163) ;  /* 0x00000010000cb947 */ /* 0x000fee0003800000 */
[----:B------:R-:W-:Y:S02]  /*8760*/  UIADD3 UR4, UP0, UPT, UR38, 0x7, URZ ;  /* 0x0000000726047890 */ /* 0x000fe4000ff1e0ff */
[----:B------:R-:W-:Y:S01]  /*8770*/  IADD3 R32, P0, PT, R26, UR38, RZ ;  /* 0x000000261a207c10 */ /* 0x000fe2000ff1e0ff */
[----:B------:R-:W-:Y:S01]  /*8780*/  BSSY.RECONVERGENT B6, `(.L_x_163) ;  /* 0x0000100000067945 */ /* 0x000fe20003800200 */
[----:B------:R-:W-:Y:S01]  /*8790*/  LOP3.LUT R23, R17, 0xfffffff0, RZ, 0xc0, !PT ;  /* 0xfffffff011177812 */ /* 0x000fe200078ec0ff */
[----:B------:R-:W-:Y:S02]  /*87a0*/  UIADD3.X UR5, UPT, UPT, URZ, UR39, URZ, UP0, !UPT ;  /* 0x00000027ff057290 */ /* 0x000fe400087fe4ff */
[----:B------:R-:W-:Y:S01]  /*87b0*/  IMAD.X R33, RZ, RZ, UR39, P0 ;  /* 0x00000027ff217e24 */ /* 0x000fe200080e06ff */
[----:B------:R-:W-:Y:S01]  /*87c0*/  MOV R34, UR4 ;  /* 0x0000000400227c02 */ /* 0x000fe20008000f00 */
[----:B------:R-:W-:Y:S02]  /*87d0*/  IMAD.MOV R23, RZ, RZ, -R23 ;  /* 0x000000ffff177224 */ /* 0x000fe400078e0a17 */
[----:B------:R-:W-:-:S07]  /*87e0*/  IMAD.U32 R35, RZ, RZ, UR5 ;  /* 0x00000005ff237e24 */ /* 0x000fce000f8e00ff */
.L_x_180:
[----:B------:R-:W2:Y:S04]  /*87f0*/  LDG.E.S8 R9, desc[UR36][R30.64] ;  /* 0x000000241e097981 */ /* 0x000ea8000c1e1300 */
[----:B------:R-:W2:Y:S04]  /*8800*/  LDG.E.S8 R10, desc[UR36][R28.64] ;  /* 0x000000241c0a7981 */ /* 0x000ea8000c1e1300 */
[----:B------:R-:W2:Y:S04]  /*8810*/  LDG.E.S8 R11, desc[UR36][R18.64] ;  /* 0x00000024120b7981 */ /* 0x000ea8000c1e1300 */
[----:B------:R-:W2:Y:S04]  /*8820*/  LDG.E.S8 R8, desc[UR36][R34.64+-0x7] ;  /* 0xfffff92422087981 */ /* 0x000ea8000c1e1300 */
[----:B------:R-:W3:Y:S01]  /*8830*/  LDG.E.S8 R0, desc[UR36][R32.64] ;  /* 0x0000002420007981 */ /* 0x000ee2000c1e1300 */
[----:B------:R-:W-:Y:S01]  /*8840*/  MOV R22, 0x0 ;  /* 0x0000000000167802 */ /* 0x000fe20000000f00 */
[----:B------:R-:W0:Y:S01]  /*8850*/  LDCU.64 UR4, c[0x4][0x80] ;  /* 0x01001000ff0477ac */ /* 0x000e220008000a00 */
[----:B------:R-:W-:Y:S01]  /*8860*/  VIADD R23, R23, 0x10 ;  /* 0x0000001017177836 */ /* 0x000fe20000000000 */
[----:B------:R-:W-:Y:S01]  /*8870*/  LOP3.LUT R24, R17, 0x7ffffff0, RZ, 0xc0, !PT ;  /* 0x7ffffff011187812 */ /* 0x000fe200078ec0ff */
[----:B------:R1:W4:Y:S01]  /*8880*/  LDC.64 R12, c[0x4][R22] ;  /* 0x01000000160c7b82 */ /* 0x0003220000000a00 */
[----:B------:R-:W-:Y:S01]  /*8890*/  IMAD.MOV.U32 R6, RZ, RZ, R2 ;  /* 0x000000ffff067224 */ /* 0x000fe200078e0002 */
[----:B------:R-:W-:-:S02]  /*88a0*/  MOV R7, R16 ;  /* 0x0000001000077202 */ /* 0x000fc40000000f00 */
[----:B------:R-:W-:-:S04]  /*88b0*/  ISETP.NE.AND P0, PT, R23, RZ, PT ;  /* 0x000000ff1700720c */ /* 0x000fc80003f05270 */
[----:B------:R-:W-:Y:S02]  /*88c0*/  P2R R25, PR, RZ, 0x1 ;  /* 0x00000001ff197803 */ /* 0x000fe40000000000 */
[----:B0-----:R-:W-:Y:S01]  /*88d0*/  MOV R4, UR4 ;  /* 0x0000000400047c02 */ /* 0x001fe20008000f00 */
[----:B------:R-:W-:Y:S01]  /*88e0*/  IMAD.U32 R5, RZ, RZ, UR5 ;  /* 0x00000005ff057e24 */ /* 0x000fe2000f8e00ff */
[----:B--2---:R1:W-:Y:S04]  /*88f0*/  STL.128 [R1], R8 ;  /* 0x0000000801007387 */ /* 0x0043e80000100c00 */
[----:B---34-:R1:W-:Y:S02]  /*8900*/  STL [R1+0x10], R0 ;  /* 0x0000100001007387 */ /* 0x0183e40000100800 */
[----:B------:R-:W-:-:S07]  /*8910*/  LEPC R20, `(.L_x_164) ;  /* 0x000000001014794e */ /* 0x000fce0000000000 */
[----:B-1----:R-:W-:Y:S05]  /*8920*/  CALL.ABS.NOINC R12 ;  /* 0x000000000c007343 */ /* 0x002fea0003c00000 */
.L_x_164:
[----:B------:R-:W2:Y:S04]  /*8930*/  LDG.E.S8 R8, desc[UR36][R34.64+-0x6] ;  /* 0xfffffa2422087981 */ /* 0x000ea8000c1e1300 */
        /* <DEDUP_REMOVED lines=11> */
[----:B-1-3--:R0:W-:Y:S02]  /*89f0*/  STL [R1+0x10], R0 ;  /* 0x0000100001007387 */ /* 0x00a1e40000100800 */
[----:B------:R-:W-:-:S07]  /*8a00*/  LEPC R20, `(.L_x_165) ;  /* 0x000000001014794e */ /* 0x000fce0000000000 */
[----:B0-----:R-:W-:Y:S05]  /*8a10*/  CALL.ABS.NOINC R12 ;  /* 0x000000000c007343 */ /* 0x001fea0003c00000 */
.L_x_165:
[----:B------:R-:W2:Y:S04]  /*8a20*/  LDG.E.S8 R8, desc[UR36][R34.64+-0x5] ;  /* 0xfffffb2422087981 */ /* 0x000ea8000c1e1300 */
[----:B------:R-:W2:Y:S04]  /*8a30*/  LDG.E.S8 R9, desc[UR36][R30.64] ;  /* 0x000000241e097981 */ /* 0x000ea8000c1e1300 */
        /* <DEDUP_REMOVED lines=9> */
[----:B--2---:R0:W-:Y:S04]  /*8ad0*/  STL.128 [R1], R8 ;  /* 0x0000000801007387 */ /* 0x0041e80000100c00 */
[----:B-1-3--:R0:W-:Y:S02]  /*8ae0*/  STL [R1+0x10], R0 ;  /* 0x0000100001007387 */ /* 0x00a1e40000100800 */
[----:B------:R-:W-:-:S07]  /*8af0*/  LEPC R20, `(.L_x_166) ;  /* 0x000000001014794e */ /* 0x000fce0000000000 */
[----:B0-----:R-:W-:Y:S05]  /*8b00*/  CALL.ABS.NOINC R12 ;  /* 0x000000000c007343 */ /* 0x001fea0003c00000 */
.L_x_166:
[----:B------:R-:W2:Y:S04]  /*8b10*/  LDG.E.S8 R8, desc[UR36][R34.64+-0x4] ;  /* 0xfffffc2422087981 */ /* 0x000ea8000c1e1300 */
[----:B------:R-:W2:Y:S04]  /*8b20*/  LDG.E.S8 R9, desc[UR36][R30.64] ;  /* 0x000000241e097981 */ /* 0x000ea8000c1e1300 */
        /* <DEDUP_REMOVED lines=9> */
[----:B--2---:R0:W-:Y:S04]  /*8bc0*/  STL.128 [R1], R8 ;  /* 0x0000000801007387 */ /* 0x0041e80000100c00 */
[----:B-1-3--:R0:W-:Y:S02]  /*8bd0*/  STL [R1+0x10], R0 ;  /* 0x0000100001007387 */ /* 0x00a1e40000100800 */
[----:B------:R-:W-:-:S07]  /*8be0*/  LEPC R20, `(.L_x_167) ;  /* 0x000000001014794e */ /* 0x000fce0000000000 */
[----:B0-----:R-:W-:Y:S05]  /*8bf0*/  CALL.ABS.NOINC R12 ;  /* 0x000000000c007343 */ /* 0x001fea0003c00000 */
.L_x_167:
        /* <DEDUP_REMOVED lines=15> */
.L_x_168:
        /* <DEDUP_REMOVED lines=15> */
.L_x_169:
        /* <DEDUP_REMOVED lines=15> */
.L_x_170:
        /* <DEDUP_REMOVED lines=15> */
.L_x_171:
        /* <DEDUP_REMOVED lines=15> */
.L_x_172:
        /* <DEDUP_REMOVED lines=15> */
.L_x_173:
        /* <DEDUP_REMOVED lines=15> */
.L_x_174:
        /* <DEDUP_REMOVED lines=15> */
.L_x_175:
        /* <DEDUP_REMOVED lines=15> */
.L_x_176:
        /* <DEDUP_REMOVED lines=15> */
.L_x_177:
        /* <DEDUP_REMOVED lines=15> */
.L_x_178:
        /* <DEDUP_REMOVED lines=15> */
.L_x_179:
[----:B------:R-:W-:Y:S02]  /*9740*/  ISETP.NE.AND P6, PT, R25, RZ, PT ;  /* 0x000000ff1900720c */ /* 0x000fe40003fc5270 */
[----:B------:R-:W-:-:S05]  /*9750*/  IADD3 R34, P0, PT, R34, 0x10, RZ ;  /* 0x0000001022227810 */ /* 0x000fca0007f1e0ff */
[----:B------:R-:W-:-:S06]  /*9760*/  IMAD.X R35, RZ, RZ, R35, P0 ;  /* 0x000000ffff237224 */ /* 0x000fcc00000e0623 */
[----:B------:R-:W-:Y:S05]  /*9770*/  @P6 BRA `(.L_x_180) ;  /* 0xfffffff0001c6947 */ /* 0x000fea000383ffff */
[----:B------:R-:W-:Y:S05]  /*9780*/  BSYNC.RECONVERGENT B6 ;  /* 0x0000000000067941 */ /* 0x000fea0003800200 */
.L_x_163:
[----:B------:R-:W-:-:S13]  /*9790*/  LOP3.LUT P0, R0, R17, 0xf, RZ, 0xc0, !PT ;  /* 0x0000000f11007812 */ /* 0x000fda000780c0ff */
[----:B------:R-:W-:Y:S05]  /*97a0*/  @!P0 EXIT ;  /* 0x000000000000894d */ /* 0x000fea0003800000 */
[----:B------:R-:W0:Y:S01]  /*97b0*/  LDCU.64 UR4, c[0x0][0x388] ;  /* 0x00007100ff0477ac */ /* 0x000e220008000a00 */
[----:B------:R-:W-:Y:S02]  /*97c0*/  ISETP.GE.U32.AND P0, PT, R0, 0x8, PT ;  /* 0x000000080000780c */ /* 0x000fe40003f06070 */
[----:B------:R-:W-:Y:S02]  /*97d0*/  LOP3.LUT R23, R17, 0x7, RZ, 0xc0, !PT ;  /* 0x0000000711177812 */ /* 0x000fe400078ec0ff */
[----:B0-----:R-:W-:-:S05]  /*97e0*/  IADD3 R26, P1, PT, R26, UR4, RZ ;  /* 0x000000041a1a7c10 */ /* 0x001fca000ff3e0ff */
[----:B------:R-:W-:-:S04]  /*97f0*/  IMAD.X R27, RZ, RZ, UR5, P1 ;  /* 0x00000005ff1b7e24 */ /* 0x000fc800088e06ff */
[----:B------:R-:W-:Y:S05]  /*9800*/  @!P0 BRA `(.L_x_181) ;  /* 0x0000000400f08947 */ /* 0x000fea0003800000 */
[----:B------:R-:W-:Y:S01]  /*9810*/  IADD3 R32, P0, PT, R24, UR4, RZ ;  /* 0x0000000418207c10 */ /* 0x000fe2000ff1e0ff */
[----:B------:R-:W2:Y:S03]  /*9820*/  LDG.E.S8 R9, desc[UR36][R30.64] ;  /* 0x000000241e097981 */ /* 0x000ea6000c1e1300 */
[----:B------:R-:W-:Y:S01]  /*9830*/  IADD3.X R33, PT, PT, RZ, UR5, RZ, P0, !PT ;  /* 0x00000005ff217c10 */ /* 0x000fe200087fe4ff */
[----:B------:R-:W2:Y:S04]  /*9840*/  LDG.E.S8 R10, desc[UR36][R28.64] ;  /* 0x000000241c0a7981 */ /* 0x000ea8000c1e1300 */
[----:B------:R-:W2:Y:S04]  /*9850*/  LDG.E.S8 R11, desc[UR36][R18.64] ;  /* 0x00000024120b7981 */ /* 0x000ea8000c1e1300 */
[----:B------:R-:W3:Y:S01]  /*9860*/  LDG.E.S8 R0, desc[UR36][R26.64] ;  /* 0x000000241a007981 */ /* 0x000ee2000c1e1300 */
[----:B------:R-:W-:Y:S01]  /*9870*/  MOV R22, 0x0 ;  /* 0x0000000000167802 */ /* 0x000fe20000000f00 */
[----:B------:R-:W0:Y:S02]  /*9880*/  LDCU.64 UR4, c[0x4][0x80] ;  /* 0x01001000ff0477ac */ /* 0x000e240008000a00 */
[----:B------:R-:W2:Y:S01]  /*9890*/  LDG.E.S8 R8, desc[UR36][R32.64] ;  /* 0x0000002420087981 */ /* 0x000ea2000c1e1300 */
[----:B------:R1:W4:Y:S01]  /*98a0*/  LDC.64 R12, c[0x4][R22] ;  /* 0x01000000160c7b82 */ /* 0x0003220000000a00 */
[----:B------:R-:W-:Y:S01]  /*98b0*/  MOV R6, R2 ;  /* 0x0000000200067202 */ /* 0x000fe20000000f00 */
[----:B------:R-:W-:-:S02]  /*98c0*/  IMAD.MOV.U32 R7, RZ, RZ, R16 ;  /* 0x000000ffff077224 */ /* 0x000fc400078e0010 */
[----:B0-----:R-:W-:Y:S02]  /*98d0*/  IMAD.U32 R4, RZ, RZ, UR4 ;  /* 0x00000004ff047e24 */ /* 0x001fe4000f8e00ff */
[----:B------:R-:W-:Y:S01]  /*98e0*/  IMAD.U32 R5, RZ, RZ, UR5 ;  /* 0x00000005ff057e24 */ /* 0x000fe2000f8e00ff */
[----:B---3--:R1:W-:Y:S04]  /*98f0*/  STL [R1+0x10], R0 ;  /* 0x0000100001007387 */ /* 0x0083e80000100800 */
[----:B--2-4-:R1:W-:Y:S02]  /*9900*/  STL.128 [R1], R8 ;  /* 0x0000000801007387 */ /* 0x0143e40000100c00 */
[----:B------:R-:W-:-:S07]  /*9910*/  LEPC R20, `(.L_x_182) ;  /* 0x000000001014794e */ /* 0x000fce0000000000 */
[----:B-1----:R-:W-:Y:S05]  /*9920*/  CALL.ABS.NOINC R12 ;  /* 0x000000000c007343 */ /* 0x002fea0003c00000 */
.L_x_182:
        /* <DEDUP_REMOVED lines=15> */
.L_x_183:
        /* <DEDUP_REMOVED lines=15> */
.L_x_184:
        /* <DEDUP_REMOVED lines=15> */
.L_x_185:
        /* <DEDUP_REMOVED lines=15> */
.L_x_186:
        /* <DEDUP_REMOVED lines=15> */
.L_x_187:
        /* <DEDUP_REMOVED lines=15> */
.L_x_188:
        /* <DEDUP_REMOVED lines=15> */
.L_x_189:
[----:B------:R-:W-:-:S07]  /*9fc0*/  IADD3 R24, PT, PT, R24, 0x8, RZ ;  /* 0x0000000818187810 */ /* 0x000fce0007ffe0ff */
.L_x_181:
[----:B------:R-:W-:-:S13]  /*9fd0*/  ISETP.NE.AND P0, PT, R23, RZ, PT ;  /* 0x000000ff1700720c */ /* 0x000fda0003f05270 */
[----:B------:R-:W-:Y:S05]  /*9fe0*/  @!P0 EXIT ;  /* 0x000000000000894d */ /* 0x000fea0003800000 */
[----:B------:R-:W-:-:S13]  /*9ff0*/  ISETP.GE.U32.AND P0, PT, R23, 0x4, PT ;  /* 0x000000041700780c */ /* 0x000fda0003f06070 */
[----:B------:R-:W-:Y:S05]  /*a000*/  @!P0 BRA `(.L_x_190) ;  /* 0x0000000400048947 */ /* 0x000fea0003800000 */
[----:B------:R-:W0:Y:S01]  /*a010*/  LDCU.64 UR4, c[0x0][0x388] ;  /* 0x00007100ff0477ac */ /* 0x000e220008000a00 */
[----:B------:R-:W2:Y:S04]  /*a020*/  LDG.E.S8 R9, desc[UR36][R30.64] ;  /* 0x000000241e097981 */ /* 0x000ea8000c1e1300 */
[----:B------:R-:W2:Y:S04]  /*a030*/  LDG.E.S8 R10, desc[UR36][R28.64] ;  /* 0x000000241c0a7981 */ /* 0x000ea8000c1e1300 */
        /* <DEDUP_REMOVED lines=13> */
[----:B--2-4-:R1:W-:Y:S02]  /*a110*/  STL.128 [R1], R8 ;  /* 0x0000000801007387 */ /* 0x0143e40000100c00 */
[----:B------:R-:W-:-:S07]  /*a120*/  LEPC R20, `(.L_x_191) ;  /* 0x000000001014794e */ /* 0x000fce0000000000 */
[----:B-1----:R-:W-:Y:S05]  /*a130*/  CALL.ABS.NOINC R12 ;  /* 0x000000000c007343 */ /* 0x002fea0003c00000 */
.L_x_191:
        /* <DEDUP_REMOVED lines=15> */
.L_x_192:
        /* <DEDUP_REMOVED lines=15> */
.L_x_193:
        /* <DEDUP_REMOVED lines=15> */
.L_x_194:
[----:B------:R-:W-:-:S07]  /*a410*/  IADD3 R24, PT, PT, R24, 0x4, RZ ;  /* 0x0000000418187810 */ /* 0x000fce0007ffe0ff */
.L_x_190:
[----:B------:R-:W-:-:S13]  /*a420*/  LOP3.LUT P0, R17, R17, 0x3, RZ, 0xc0, !PT ;  /* 0x0000000311117812 */ /* 0x000fda000780c0ff */
[----:B------:R-:W-:Y:S05]  /*a430*/  @!P0 EXIT ;  /* 0x000000000000894d */ /* 0x000fea0003800000 */
[----:B------:R-:W0:Y:S01]  /*a440*/  LDCU.64 UR4, c[0x0][0x388] ;  /* 0x00007100ff0477ac */ /* 0x000e220008000a00 */
[----:B------:R-:W-:Y:S01]  /*a450*/  IMAD.MOV R17, RZ, RZ, -R17 ;  /* 0x000000ffff117224 */ /* 0x000fe200078e0a11 */
[----:B0-----:R-:W-:-:S05]  /*a460*/  IADD3 R24, P0, PT, R24, UR4, RZ ;  /* 0x0000000418187c10 */ /* 0x001fca000ff1e0ff */
[----:B------:R-:W-:-:S08]  /*a470*/  IMAD.X R25, RZ, RZ, UR5, P0 ;  /* 0x00000005ff197e24 */ /* 0x000fd000080e06ff */
.L_x_196:
[----:B------:R-:W-:Y:S01]  /*a480*/  MOV R12, R24 ;  /* 0x00000018000c7202 */ /* 0x000fe20000000f00 */
[----:B------:R-:W-:Y:S01]  /*a490*/  IMAD.MOV.U32 R13, RZ, RZ, R25 ;  /* 0x000000ffff0d7224 */ /* 0x000fe200078e0019 */
[----:B------:R-:W2:Y:S04]  /*a4a0*/  LDG.E.S8 R9, desc[UR36][R30.64] ;  /* 0x000000241e097981 */ /* 0x000ea8000c1e1300 */
[----:B------:R-:W2:Y:S04]  /*a4b0*/  LDG.E.S8 R10, desc[UR36][R28.64] ;  /* 0x000000241c0a7981 */ /* 0x000ea8000c1e1300 */
        /* <DEDUP_REMOVED lines=11> */
[----:B--2-4-:R1:W-:Y:S02]  /*a570*/  STL.128 [R1], R8 ;  /* 0x0000000801007387 */ /* 0x0143e40000100c00 */
[----:B------:R-:W-:-:S07]  /*a580*/  LEPC R20, `(.L_x_195) ;  /* 0x000000001014794e */ /* 0x000fce0000000000 */
[----:B-1----:R-:W-:Y:S05]  /*a590*/  CALL.ABS.NOINC R14 ;  /* 0x000000000e007343 */ /* 0x002fea0003c00000 */
.L_x_195:
        /* <DEDUP_REMOVED lines=8> */
.L_x_142:
[----:B------:R-:W-:-:S13]  /*a620*/  ISETP.NE.AND P0, PT, R0, 0x7, PT ;  /* 0x000000070000780c */ /* 0x000fda0003f05270 */
[----:B------:R-:W-:Y:S05]  /*a630*/  @!P0 BRA `(.L_x_197) ;  /* 0x0000001c00c88947 */ /* 0x000fea0003800000 */
[----:B------:R-:W-:-:S13]  /*a640*/  ISETP.NE.AND P0, PT, R0, 0x8, PT ;  /* 0x000000080000780c */ /* 0x000fda0003f05270 */
[----:B------:R-:W-:Y:S05]  /*a650*/  @P0 EXIT ;  /* 0x000000000000094d */ /* 0x000fea0003800000 */
[----:B------:R-:W-:-:S13]  /*a660*/  ISETP.NE.AND P0, PT, R17, RZ, PT ;  /* 0x000000ff1100720c */ /* 0x000fda0003f05270 */
[----:B------:R-:W-:Y:S05]  /*a670*/  @!P0 EXIT ;  /* 0x000000000000894d */ /* 0x000fea0003800000 */
[----:B------:R-:W0:Y:S01]  /*a680*/  I2F.U32.RP R3, R17 ;  /* 0x0000001100037306 */ /* 0x000e220000209000 */
[-C--:B------:R-:W-:Y:S01]  /*a690*/  IMAD R6, R17, R17.reuse, RZ ;  /* 0x0000001111067224 */ /* 0x080fe200078e02ff */
[----:B------:R-:W1:Y:S01]  /*a6a0*/  S2UR UR4, SR_CTAID.X ;  /* 0x00000000000479c3 */ /* 0x000e620000002500 */
[----:B------:R-:W2:Y:S01]  /*a6b0*/  S2R R30, SR_TID.X ;  /* 0x00000000001e7919 */ /* 0x000ea20000002100 */
[----:B------:R-:W-:Y:S02]  /*a6c0*/  IMAD.MOV.U32 R27, RZ, RZ, RZ ;  /* 0x000000ffff1b7224 */ /* 0x000fe400078e00ff */
[CC--:B------:R-:W-:Y:S01]  /*a6d0*/  IMAD R0, R6.reuse, R17.reuse, RZ ;  /* 0x0000001106007224 */ /* 0x0c0fe200078e02ff */
[----:B------:R-:W-:Y:S01]  /*a6e0*/  ISETP.NE.U32.AND P2, PT, R6, RZ, PT ;  /* 0x000000ff0600720c */ /* 0x000fe20003f45070 */
[----:B------:R-:W-:Y:S02]  /*a6f0*/  I2F.U32.RP R9, R6 ;  /* 0x0000000600097306 */ /* 0x000fe40000209000 */
[----:B------:R-:W-:Y:S01]  /*a700*/  IMAD R8, R0, R17, RZ ;  /* 0x0000001100087224 */ /* 0x000fe200078e02ff */
[----:B------:R-:W-:-:S05]  /*a710*/  IADD3 R19, PT, PT, RZ, -R0, RZ ;  /* 0x80000000ff137210 */ /* 0x000fca0007ffe0ff */
[----:B0-----:R-:W0:Y:S08]  /*a720*/  MUFU.RCP R3, R3 ;  /* 0x0000000300037308 */ /* 0x001e300000001000 */
[----:B------:R-:W3:Y:S08]  /*a730*/  I2F.U32.RP R10, R0 ;  /* 0x00000000000a7306 */ /* 0x000ef00000209000 */
[----:B------:R-:W-:Y:S01]  /*a740*/  I2F.U32.RP R4, R8 ;  /* 0x0000000800047306 */ /* 0x000fe20000209000 */
[----:B0-----:R-:W-:-:S02]  /*a750*/  VIADD R5, R3, 0xffffffe ;  /* 0x0ffffffe03057836 */ /* 0x001fc40000000000 */
[----:B------:R-:W-:-:S05]  /*a760*/  IMAD R3, R8, R17, RZ ;  /* 0x0000001108037224 */ /* 0x000fca00078e02ff */
[----:B------:R-:W0:Y:S08]  /*a770*/  MUFU.RCP R9, R9 ;  /* 0x0000000900097308 */ /* 0x000e300000001000 */
[----:B------:R-:W4:Y:S08]  /*a780*/  I2F.U32.RP R7, R3 ;  /* 0x0000000300077306 */ /* 0x000f300000209000 */
[----:B---3--:R-:W3:Y:S01]  /*a790*/  MUFU.RCP R10, R10 ;  /* 0x0000000a000a7308 */ /* 0x008ee20000001000 */
[----:B0-----:R-:W-:-:S02]  /*a7a0*/  VIADD R12, R9, 0xffffffe ;  /* 0x0ffffffe090c7836 */ /* 0x001fc40000000000 */
[----:B------:R-:W-:-:S05]  /*a7b0*/  IMAD.MOV R9, RZ, RZ, -R6 ;  /* 0x000000ffff097224 */ /* 0x000fca00078e0a06 */
[----:B------:R-:W0:Y:S08]  /*a7c0*/  MUFU.RCP R4, R4 ;  /* 0x0000000400047308 */ /* 0x000e300000001000 */
[----:B----4-:R-:W4:Y:S01]  /*a7d0*/  MUFU.RCP R7, R7 ;  /* 0x0000000700077308 */ /* 0x010f220000001000 */
[----:B---3--:R-:W-:-:S07]  /*a7e0*/  IADD3 R14, PT, PT, R10, 0xffffffe, RZ ;  /* 0x0ffffffe0a0e7810 */ /* 0x008fce0007ffe0ff */
[----:B------:R3:W5:Y:S01]  /*a7f0*/  F2I.FTZ.U32.TRUNC.NTZ R13, R12 ;  /* 0x0000000c000d7305 */ /* 0x000762000021f000 */
[----:B0-----:R-:W-:-:S07]  /*a800*/  VIADD R10, R4, 0xffffffe ;  /* 0x0ffffffe040a7836 */ /* 0x001fce0000000000 */
[----:B------:R0:W1:Y:S01]  /*a810*/  F2I.FTZ.U32.TRUNC.NTZ R15, R14 ;  /* 0x0000000e000f7305 */ /* 0x000062000021f000 */
[----:B---3--:R-:W-:Y:S02]  /*a820*/  IMAD.MOV.U32 R12, RZ, RZ, RZ ;  /* 0x000000ffff0c7224 */ /* 0x008fe400078e00ff */
[----:B----4-:R-:W-:Y:S02]  /*a830*/  VIADD R7, R7, 0xffffffe ;  /* 0x0ffffffe07077836 */ /* 0x010fe40000000000 */
[----:B-----5:R-:W-:-:S03]  /*a840*/  IMAD R9, R9, R13, RZ ;  /* 0x0000000d09097224 */ /* 0x020fc600078e02ff */
[----:B------:R-:W3:Y:S01]  /*a850*/  F2I.FTZ.U32.TRUNC.NTZ R5, R5 ;  /* 0x0000000500057305 */ /* 0x000ee2000021f000 */
[----:B0-----:R-:W-:Y:S02]  /*a860*/  IMAD.MOV.U32 R14, RZ, RZ, RZ ;  /* 0x000000ffff0e7224 */ /* 0x001fe400078e00ff */
[----:B------:R-:W-:Y:S01]  /*a870*/  IMAD.HI.U32 R9, R13, R9, R12 ;  /* 0x000000090d097227 */ /* 0x000fe200078e000c */
[----:B------:R-:W-:-:S03]  /*a880*/  IADD3 R12, PT, PT, RZ, -R3, RZ ;  /* 0x80000003ff0c7210 */ /* 0x000fc60007ffe0ff */
[----:B-1----:R-:W-:Y:S01]  /*a890*/  IMAD R19, R19, R15, RZ ;  /* 0x0000000f13137224 */ /* 0x002fe200078e02ff */
[----:B------:R0:W1:Y:S03]  /*a8a0*/  F2I.FTZ.U32.TRUNC.NTZ R11, R10 ;  /* 0x0000000a000b7305 */ /* 0x000066000021f000 */
[----:B------:R-:W-:Y:S01]  /*a8b0*/  IMAD.HI.U32 R19, R15, R19, R14 ;  /* 0x000000130f137227 */ /* 0x000fe200078e000e */
[----:B---3--:R-:W-:-:S04]  /*a8c0*/  IADD3 R4, PT, PT, RZ, -R5, RZ ;  /* 0x80000005ff047210 */ /* 0x008fc80007ffe0ff */
[----:B------:R3:W4:Y:S01]  /*a8d0*/  F2I.FTZ.U32.TRUNC.NTZ R13, R7 ;  /* 0x00000007000d7305 */ /* 0x000722000021f000 */
[----:B0-----:R-:W-:Y:S02]  /*a8e0*/  IMAD.MOV R10, RZ, RZ, -R8 ;  /* 0x000000ffff0a7224 */ /* 0x001fe400078e0a08 */
[----:B------:R-:W-:-:S04]  /*a8f0*/  IMAD.HI.U32 R14, R9, UR4, RZ ;  /* 0x00000004090e7c27 */ /* 0x000fc8000f8e00ff */
[----:B------:R-:W-:Y:S02]  /*a900*/  IMAD R15, R4, R17, RZ ;  /* 0x00000011040f7224 */ /* 0x000fe400078e02ff */
[----:B-1----:R-:W-:Y:S02]  /*a910*/  IMAD R9, R10, R11, RZ ;  /* 0x0000000b0a097224 */ /* 0x002fe400078e02ff */
[----:B------:R-:W-:Y:S02]  /*a920*/  HFMA2 R10, -RZ, RZ, 0, 0 ;  /* 0x00000000ff0a7431 */ /* 0x000fe400000001ff */
[----:B------:R-:W-:Y:S02]  /*a930*/  IMAD.MOV.U32 R4, RZ, RZ, RZ ;  /* 0x000000ffff047224 */ /* 0x000fe400078e00ff */
[----:B---3--:R-:W-:Y:S02]  /*a940*/  IMAD.MOV R7, RZ, RZ, -R14 ;  /* 0x000000ffff077224 */ /* 0x008fe400078e0a0e */
[----:B------:R-:W-:-:S04]  /*a950*/  IMAD.HI.U32 R15, R5, R15, R4 ;  /* 0x0000000f050f7227 */ /* 0x000fc800078e0004 */
[----:B----4-:R-:W-:Y:S02]  /*a960*/  IMAD R5, R12, R13, RZ ;  /* 0x0000000d0c057224 */ /* 0x010fe400078e02ff */
[----:B------:R-:W-:Y:S02]  /*a970*/  IMAD.MOV.U32 R12, RZ, RZ, RZ ;  /* 0x000000ffff0c7224 */ /* 0x000fe400078e00ff */
[----:B------:R-:W-:-:S04]  /*a980*/  IMAD.HI.U32 R20, R19, UR4, RZ ;  /* 0x0000000413147c27 */ /* 0x000fc8000f8e00ff */
[----:B------:R-:W-:-:S04]  /*a990*/  IMAD.HI.U32 R10, R11, R9, R10 ;  /* 0x000000090b0a7227 */ /* 0x000fc800078e000a */
[----:B------:R-:W-:-:S04]  /*a9a0*/  IMAD.HI.U32 R12, R13, R5, R12 ;  /* 0x000000050d0c7227 */ /* 0x000fc800078e000c */
[----:B------:R-:W-:Y:S02]  /*a9b0*/  IMAD R9, R6, R7, UR4 ;  /* 0x0000000406097e24 */ /* 0x000fe4000f8e0207 */
[----:B------:R-:W-:Y:S02]  /*a9c0*/  IMAD.MOV R5, RZ, RZ, -R20 ;  /* 0x000000ffff057224 */ /* 0x000fe400078e0a14 */
[----:B------:R-:W-:Y:S01]  /*a9d0*/  IMAD.HI.U32 R7, R15, UR4, RZ ;  /* 0x000000040f077c27 */ /* 0x000fe2000f8e00ff */
[----:B------:R-:W-:-:S03]  /*a9e0*/  ISETP.GE.U32.AND P4, PT, R9, R6, PT ;  /* 0x000000060900720c */ /* 0x000fc60003f86070 */
[----:B------:R-:W-:Y:S01]  /*a9f0*/  IMAD R11, R0, R5, UR4 ;  /* 0x00000004000b7e24 */ /* 0x000fe2000f8e0205 */
[----:B------:R-:W-:Y:S01]  /*aa00*/  IADD3 R4, PT, PT, -R7, RZ, RZ ;  /* 0x000000ff07047210 */ /* 0x000fe20007ffe1ff */
[----:B------:R-:W-:-:S03]  /*aa10*/  IMAD.HI.U32 R10, R10, UR4, RZ ;  /* 0x000000040a0a7c27 */ /* 0x000fc6000f8e00ff */
[----:B------:R-:W-:Y:S01]  /*aa20*/  ISETP.GE.U32.AND P3, PT, R11, R0, PT ;  /* 0x000000000b00720c */ /* 0x000fe20003f66070 */
[----:B------:R-:W-:-:S04]  /*aa30*/  IMAD.HI.U32 R12, R12, UR4, RZ ;  /* 0x000000040c0c7c27 */ /* 0x000fc8000f8e00ff */
[----:B------:R-:W-:Y:S01]  /*aa40*/  IMAD.MOV R5, RZ, RZ, -R10 ;  /* 0x000000ffff057224 */ /* 0x000fe200078e0a0a */
[----:B------:R-:W-:Y:S01]  /*aa50*/  @P4 IADD3 R9, PT, PT, -R6, R9, RZ ;  /* 0x0000000906094210 */ /* 0x000fe20007ffe1ff */
[----:B------:R-:W-:Y:S02]  /*aa60*/  IMAD R18, R17, R4, UR4 ;  /* 0x0000000411127e24 */ /* 0x000fe4000f8e0204 */
[----:B------:R-:W-:Y:S01]  /*aa70*/  IMAD.MOV R4, RZ, RZ, -R12 ;  /* 0x000000ffff047224 */ /* 0x000fe200078e0a0c */
[----:B------:R-:W-:Y:S01]  /*aa80*/  ISETP.GE.U32.AND P1, PT, R9, R6, PT ;  /* 0x000000060900720c */ /* 0x000fe20003f26070 */
[----:B------:R-:W-:Y:S01]  /*aa90*/  IMAD R5, R8, R5, UR4 ;  /* 0x0000000408057e24 */ /* 0x000fe2000f8e0205 */
[----:B------:R-:W-:Y:S01]  /*aaa0*/  ISETP.GE.U32.AND P5, PT, R18, R17, PT ;  /* 0x000000111200720c */ /* 0x000fe20003fa6070 */
[----:B------:R-:W-:Y:S02]  /*aab0*/  IMAD R4, R3, R4, UR4 ;  /* 0x0000000403047e24 */ /* 0x000fe4000f8e0204 */
[----:B------:R-:W-:Y:S01]  /*aac0*/  @P3 IMAD.IADD R11, R11, 0x1, -R0 ;  /* 0x000000010b0b3824 */ /* 0x000fe200078e0a00 */
[----:B------:R-:W-:Y:S01]  /*aad0*/  ISETP.GE.U32.AND P6, PT, R5, R8, PT ;  /* 0x000000080500720c */ /* 0x000fe20003fc6070 */
[----:B------:R-:W-:Y:S01]  /*aae0*/  @P4 VIADD R14, R14, 0x1 ;  /* 0x000000010e0e4836 */ /* 0x000fe20000000000 */
[----:B------:R-:W-:Y:S01]  /*aaf0*/  ISETP.GE.U32.AND P0, PT, R4, R3, PT ;  /* 0x000000030400720c */ /* 0x000fe20003f06070 */
[----:B------:R-:W-:Y:S01]  /*ab00*/  @P3 VIADD R20, R20, 0x1 ;  /* 0x0000000114143836 */ /* 0x000fe20000000000 */
[----:B------:R-:W-:-:S03]  /*ab10*/  ISETP.GE.U32.AND P4, PT, R11, R0, PT ;  /* 0x000000000b00720c */ /* 0x000fc60003f86070 */
[----:B------:R-:W-:Y:S01]  /*ab20*/  @P1 VIADD R14, R14, 0x1 ;  /* 0x000000010e0e1836 */ /* 0x000fe20000000000 */
[----:B------:R-:W-:Y:S02]  /*ab30*/  @!P2 LOP3.LUT R14, RZ, R6, RZ, 0x33, !PT ;  /* 0x00000006ff0ea212 */ /* 0x000fe400078e33ff */
[-C--:B------:R-:W-:Y:S02]  /*ab40*/  @P5 IADD3 R18, PT, PT, R18, -R17.reuse, RZ ;  /* 0x8000001112125210 */ /* 0x080fe40007ffe0ff */
[----:B------:R-:W-:Y:S01]  /*ab50*/  @P5 IADD3 R7, PT, PT, R7, 0x1, RZ ;  /* 0x0000000107075810 */ /* 0x000fe20007ffe0ff */
[----:B------:R-:W-:Y:S01]  /*ab60*/  @P6 IMAD.IADD R5, R5, 0x1, -R8 ;  /* 0x0000000105056824 */ /* 0x000fe200078e0a08 */
[----:B------:R-:W-:Y:S01]  /*ab70*/  ISETP.GE.U32.AND P1, PT, R18, R17, PT ;  /* 0x000000111200720c */ /* 0x000fe20003f26070 */
[----:B------:R-:W-:Y:S01]  /*ab80*/  @P6 VIADD R10, R10, 0x1 ;  /* 0x000000010a0a6836 */ /* 0x000fe20000000000 */
[----:B------:R-:W-:Y:S01]  /*ab90*/  @P0 IADD3 R4, PT, PT, -R3, R4, RZ ;  /* 0x0000000403040210 */ /* 0x000fe20007ffe1ff */
[----:B------:R-:W-:Y:S01]  /*aba0*/  @P4 VIADD R20, R20, 0x1 ;  /* 0x0000000114144836 */ /* 0x000fe20000000000 */
[----:B------:R-:W-:-:S02]  /*abb0*/  ISETP.NE.U32.AND P6, PT, R0, RZ, PT ;  /* 0x000000ff0000720c */ /* 0x000fc40003fc5070 */
[----:B------:R-:W-:Y:S02]  /*abc0*/  ISETP.GE.U32.AND P2, PT, R5, R8, PT ;  /* 0x000000080500720c */ /* 0x000fe40003f46070 */
[----:B------:R-:W-:Y:S02]  /*abd0*/  ISETP.NE.U32.AND P5, PT, R8, RZ, PT ;  /* 0x000000ff0800720c */ /* 0x000fe40003fa5070 */
[----:B------:R-:W-:Y:S02]  /*abe0*/  ISETP.GE.U32.AND P3, PT, R4, R3, PT ;  /* 0x000000030400720c */ /* 0x000fe40003f66070 */
[----:B------:R-:W-:Y:S01]  /*abf0*/  ISETP.NE.U32.AND P4, PT, R3, RZ, PT ;  /* 0x000000ff0300720c */ /* 0x000fe20003f85070 */
[----:B------:R-:W-:Y:S01]  /*ac00*/  @P1 VIADD R7, R7, 0x1 ;  /* 0x0000000107071836 */ /* 0x000fe20000000000 */
[----:B------:R-:W-:Y:S02]  /*ac10*/  @P0 IADD3 R12, PT, PT, R12, 0x1, RZ ;  /* 0x000000010c0c0810 */ /* 0x000fe40007ffe0ff */
[----:B------:R-:W-:-:S02]  /*ac20*/  ISETP.NE.U32.AND P1, PT, R17, RZ, PT ;  /* 0x000000ff1100720c */ /* 0x000fc40003f25070 */
[----:B------:R-:W-:Y:S01]  /*ac30*/  @!P6 LOP3.LUT R20, RZ, R0, RZ, 0x33, !PT ;  /* 0x00000000ff14e212 */ /* 0x000fe200078e33ff */
[----:B------:R-:W-:Y:S01]  /*ac40*/  @P2 VIADD R10, R10, 0x1 ;  /* 0x000000010a0a2836 */ /* 0x000fe20000000000 */
[----:B------:R-:W-:Y:S01]  /*ac50*/  LOP3.LUT R5, RZ, R17, RZ, 0x33, !PT ;  /* 0x00000011ff057212 */ /* 0x000fe200078e33ff */
[----:B------:R-:W-:Y:S01]  /*ac60*/  IMAD.HI.U32 R0, R15, R14, RZ ;  /* 0x0000000e0f007227 */ /* 0x000fe200078e00ff */
[----:B------:R-:W-:Y:S02]  /*ac70*/  @!P5 LOP3.LUT R10, RZ, R8, RZ, 0x33, !PT ;  /* 0x00000008ff0ad212 */ /* 0x000fe400078e33ff */
[----:B------:R-:W-:Y:S01]  /*ac80*/  SEL R4, R5, R7, !P1 ;  /* 0x0000000705047207 */ /* 0x000fe20004800000 */
[----:B------:R-:W-:Y:S01]  /*ac90*/  @P3 VIADD R12, R12, 0x1 ;  /* 0x000000010c0c3836 */ /* 0x000fe20000000000 */
[----:B------:R-:W-:Y:S01]  /*aca0*/  @!P4 LOP3.LUT R12, RZ, R3, RZ, 0x33, !PT ;  /* 0x00000003ff0cc212 */ /* 0x000fe200078e33ff */
[----:B------:R-:W-:Y:S01]  /*acb0*/  IMAD.HI.U32 R8, R15, R20, RZ ;  /* 0x000000140f087227 */ /* 0x000fe200078e00ff */
[----:B------:R-:W-:-:S03]  /*acc0*/  IADD3 R7, PT, PT, -R0, RZ, RZ ;  /* 0x000000ff00077210 */ /* 0x000fc60007ffe1ff */
[----:B------:R-:W-:-:S04]  /*acd0*/  IMAD.HI.U32 R0, R15, R10, RZ ;  /* 0x0000000a0f007227 */ /* 0x000fc800078e00ff */
[----:B------:R-:W-:Y:S01]  /*ace0*/  IMAD.HI.U32 R6, R15, R4, RZ ;  /* 0x000000040f067227 */ /* 0x000fe200078e00ff */
[----:B------:R-:W-:-:S03]  /*acf0*/  IADD3 R0, PT, PT, -R0, RZ, RZ ;  /* 0x000000ff00007210 */ /* 0x000fc60007ffe1ff */
[----:B------:R-:W-:-:S04]  /*ad00*/  IMAD.HI.U32 R3, R15, R12, RZ ;  /* 0x0000000c0f037227 */ /* 0x000fc800078e00ff */
[----:B------:R-:W-:Y:S02]  /*ad10*/  IMAD.MOV R6, RZ, RZ, -R6 ;  /* 0x000000ffff067224 */ /* 0x000fe400078e0a06 */
[----:B------:R-:W-:Y:S02]  /*ad20*/  IMAD.MOV R8, RZ, RZ, -R8 ;  /* 0x000000ffff087224 */ /* 0x000fe400078e0a08 */
[----:B------:R-:W-:Y:S02]  /*ad30*/  IMAD.MOV R3, RZ, RZ, -R3 ;  /* 0x000000ffff037224 */ /* 0x000fe400078e0a03 */
[C---:B------:R-:W-:Y:S02]  /*ad40*/  IMAD R14, R17.reuse, R7, R14 ;  /* 0x00000007110e7224 */ /* 0x040fe400078e020e */
[C---:B------:R-:W-:Y:S02]  /*ad50*/  IMAD R10, R17.reuse, R0, R10 ;  /* 0x00000000110a7224 */ /* 0x040fe400078e020a */
[C---:B------:R-:W-:Y:S01]  /*ad60*/  IMAD R6, R17.reuse, R6, R4 ;  /* 0x0000000611067224 */ /* 0x040fe200078e0204 */
[-C--:B------:R-:W-:Y:S01]  /*ad70*/  ISETP.GE.U32.AND P4, PT, R14, R17.reuse, PT ;  /* 0x000000110e00720c */ /* 0x080fe20003f86070 */
[C---:B------:R-:W-:Y:S01]  /*ad80*/  IMAD R8, R17.reuse, R8, R20 ;  /* 0x0000000811087224 */ /* 0x040fe200078e0214 */
[----:B------:R-:W-:Y:S01]  /*ad90*/  ISETP.GE.U32.AND P0, PT, R10, R17, PT ;  /* 0x000000110a00720c */ /* 0x000fe20003f06070 */
[----:B------:R-:W-:Y:S01]  /*ada0*/  IMAD R12, R17, R3, R12 ;  /* 0x00000003110c7224 */ /* 0x000fe200078e020c */
[----:B------:R-:W-:-:S02]  /*adb0*/  ISETP.GE.U32.AND P3, PT, R6, R17, PT ;  /* 0x000000110600720c */ /* 0x000fc40003f66070 */
[-C--:B------:R-:W-:Y:S02]  /*adc0*/  ISETP.GE.U32.AND P5, PT, R8, R17.reuse, PT ;  /* 0x000000110800720c */ /* 0x080fe40003fa6070 */
[----:B------:R-:W-:Y:S02]  /*add0*/  ISETP.GE.U32.AND P2, PT, R12, R17, PT ;  /* 0x000000110c00720c */ /* 0x000fe40003f46070 */
[----:B------:R-:W-:-:S03]  /*ade0*/  IADD3 R4, PT, PT, -R4, RZ, RZ ;  /* 0x000000ff04047210 */ /* 0x000fc60007ffe1ff */
[--C-:B------:R-:W-:Y:S02]  /*adf0*/  @P4 IMAD.IADD R14, R14, 0x1, -R17.reuse ;  /* 0x000000010e0e4824 */ /* 0x100fe400078e0a11 */
[--C-:B------:R-:W-:Y:S02]  /*ae00*/  @P0 IMAD.IADD R10, R10, 0x1, -R17.reuse ;  /* 0x000000010a0a0824 */ /* 0x100fe400078e0a11 */
[-C--:B------:R-:W-:Y:S01]  /*ae10*/  @P3 IADD3 R6, PT, PT, R6, -R17.reuse, RZ ;  /* 0x8000001106063210 */ /* 0x080fe20007ffe0ff */
[----:B------:R-:W-:Y:S01]  /*ae20*/  IMAD R25, R17, R4, UR4 ;  /* 0x0000000411197e24 */ /* 0x000fe2000f8e0204 */
[-C--:B------:R-:W-:Y:S01]  /*ae30*/  ISETP.GE.U32.AND P3, PT, R14, R17.reuse, PT ;  /* 0x000000110e00720c */ /* 0x080fe20003f66070 */
[----:B------:R-:W-:Y:S01]  /*ae40*/  @P5 IMAD.IADD R8, R8, 0x1, -R17 ;  /* 0x0000000108085824 */ /* 0x000fe200078e0a11 */
[-C--:B------:R-:W-:Y:S02]  /*ae50*/  @P2 IADD3 R12, PT, PT, R12, -R17.reuse, RZ ;  /* 0x800000110c0c2210 */ /* 0x080fe40007ffe0ff */
[----:B------:R-:W-:-:S02]  /*ae60*/  ISETP.GE.U32.AND P4, PT, R6, R17, PT ;  /* 0x000000110600720c */ /* 0x000fc40003f86070 */
[-C--:B------:R-:W-:Y:S02]  /*ae70*/  ISETP.GE.U32.AND P0, PT, R10, R17.reuse, PT ;  /* 0x000000110a00720c */ /* 0x080fe40003f06070 */
[-C--:B------:R-:W-:Y:S02]  /*ae80*/  ISETP.GE.U32.AND P2, PT, R12, R17.reuse, PT ;  /* 0x000000110c00720c */ /* 0x080fe40003f46070 */
[----:B------:R-:W-:-:S03]  /*ae90*/  ISETP.GE.U32.AND P5, PT, R8, R17, PT ;  /* 0x000000110800720c */ /* 0x000fc60003fa6070 */
[----:B------:R-:W-:-:S04]  /*aea0*/  @P3 IMAD.IADD R14, R14, 0x1, -R17 ;  /* 0x000000010e0e3824 */ /* 0x000fc800078e0a11 */
[--C-:B------:R-:W-:Y:S01]  /*aeb0*/  @P4 IMAD.IADD R6, R6, 0x1, -R17.reuse ;  /* 0x0000000106064824 */ /* 0x100fe200078e0a11 */
[C---:B------:R-:W-:Y:S01]  /*aec0*/  SEL R18, R5.reuse, R14, !P1 ;  /* 0x0000000e05127207 */ /* 0x040fe20004800000 */
[--C-:B------:R-:W-:Y:S01]  /*aed0*/  @P0 IMAD.IADD R10, R10, 0x1, -R17.reuse ;  /* 0x000000010a0a0824 */ /* 0x100fe200078e0a11 */
[----:B--2---:R-:W-:Y:S01]  /*aee0*/  IADD3 R30, P0, PT, R30, UR38, RZ ;  /* 0x000000261e1e7c10 */ /* 0x004fe2000ff1e0ff */
[----:B------:R-:W-:Y:S01]  /*aef0*/  @P2 IMAD.IADD R12, R12, 0x1, -R17 ;  /* 0x000000010c0c2824 */ /* 0x000fe200078e0a11 */
[C---:B------:R-:W-:Y:S02]  /*af00*/  SEL R19, R5.reuse, R6, !P1 ;  /* 0x0000000605137207 */ /* 0x040fe40004800000 */
[----:B------:R-:W-:Y:S01]  /*af10*/  @P5 IADD3 R8, PT, PT, R8, -R17, RZ ;  /* 0x8000001108085210 */ /* 0x000fe20007ffe0ff */
[----:B------:R-:W-:Y:S01]  /*af20*/  IMAD.X R31, RZ, RZ, UR39, P0 ;  /* 0x00000027ff1f7e24 */ /* 0x000fe200080e06ff */
[C---:B------:R-:W-:Y:S02]  /*af30*/  SEL R23, R5.reuse, R10, !P1 ;  /* 0x0000000a05177207 */ /* 0x040fe40004800000 */
[----:B------:R-:W-:-:S02]  /*af40*/  SEL R22, R5, R8, !P1 ;  /* 0x0000000805167207 */ /* 0x000fc40004800000 */
[----:B------:R-:W-:Y:S02]  /*af50*/  SEL R24, R5, R12, !P1 ;  /* 0x0000000c05187207 */ /* 0x000fe40004800000 */
[----:B------:R-:W-:-:S13]  /*af60*/  ISETP.GE.U32.AND P1, PT, R17, 0x8, PT ;  /* 0x000000081100780c */ /* 0x000fda0003f26070 */
[----:B------:R-:W-:Y:S05]  /*af70*/  @!P1 BRA `(.L_x_198) ;  /* 0x0000000800d49947 */ /* 0x000fea0003800000 */
[----:B------:R-:W-:Y:S02]  /*af80*/  UIADD3 UR4, UP0, UPT, UR38, 0x3, URZ ;  /* 0x0000000326047890 */ /* 0x000fe4000ff1e0ff */
[----:B------:R-:W-:Y:S01]  /*af90*/  IADD3 R36, P0, PT, R25, UR38, RZ ;  /* 0x0000002619247c10 */ /* 0x000fe2000ff1e0ff */
[----:B------:R-:W-:Y:S01]  /*afa0*/  BSSY.RECONVERGENT B6, `(.L_x_198) ;  /* 0x00000b2000067945 */ /* 0x000fe20003800200 */
[----:B------:R-:W-:Y:S01]  /*afb0*/  IADD3 R34, P1, PT, R19, UR38, RZ ;  /* 0x0000002613227c10 */ /* 0x000fe2000ff3e0ff */
[----:B------:R-:W-:Y:S01]  /*afc0*/  UIADD3.X UR5, UPT, UPT, URZ, UR39, URZ, UP0, !UPT ;  /* 0x00000027ff057290 */ /* 0x000fe200087fe4ff */
[----:B------:R-:W-:Y:S01]  /*afd0*/  LOP3.LUT R26, R17, 0xfffffff8, RZ, 0xc0, !PT ;  /* 0xfffffff8111a7812 */ /* 0x000fe200078ec0ff */
[----:B------:R-:W-:Y:S01]  /*afe0*/  IMAD.X R37, RZ, RZ, UR39, P0 ;  /* 0x00000027ff257e24 */ /* 0x000fe200080e06ff */
[----:B------:R-:W-:Y:S01]  /*aff0*/  IADD3 R32, P2, PT, R18, UR38, RZ ;  /* 0x0000002612207c10 */ /* 0x000fe2000ff5e0ff */
[----:B------:R-:W-:Y:S01]  /*b000*/  IMAD.X R35, RZ, RZ, UR39, P1 ;  /* 0x00000027ff237e24 */ /* 0x000fe200088e06ff */
[----:B------:R-:W-:Y:S01]  /*b010*/  IADD3 R26, PT, PT, -R26, RZ, RZ ;  /* 0x000000ff1a1a7210 */ /* 0x000fe20007ffe1ff */
[----:B------:R-:W-:Y:S01]  /*b020*/  IMAD.U32 R38, RZ, RZ, UR4 ;  /* 0x00000004ff267e24 */ /* 0x000fe2000f8e00ff */
[----:B------:R-:W-:Y:S01]  /*b030*/  IADD3.X R33, PT, PT, RZ, UR39, RZ, P2, !PT ;  /* 0x00000027ff217c10 */ /* 0x000fe200097fe4ff */
[----:B------:R-:W-:Y:S01]  /*b040*/  IMAD.U32 R39, RZ, RZ, UR5 ;  /* 0x00000005ff277e24 */ /* 0x000fe2000f8e00ff */
[----:B------:R-:W0:Y:S07]  /*b050*/  LDCU.64 UR40, c[0x0][0x388] ;  /* 0x00007100ff2877ac */ /* 0x000e2e0008000a00 */
.L_x_207:
[----:B0-----:R-:W-:Y:S01]  /*b060*/  IADD3 R6, P1, PT, R23, UR40, RZ ;  /* 0x0000002817067c10 */ /* 0x001fe2000ff3e0ff */
[----:B------:R-:W2:Y:S01]  /*b070*/  LDG.E.S8 R9, desc[UR36][R30.64] ;  /* 0x000000241e097981 */ /* 0x000ea2000c1e1300 */
[----:B------:R-:W-:Y:S01]  /*b080*/  IADD3 R20, P2, PT, R24, UR40, RZ ;  /* 0x0000002818147c10 */ /* 0x000fe2000ff5e0ff */
[----:B------:R-:W0:Y:S01]  /*b090*/  LDCU.64 UR4, c[0x4][0x98] ;  /* 0x01001300ff0477ac */ /* 0x000e220008000a00 */
[----:B------:R-:W-:Y:S01]  /*b0a0*/  IADD3 R4, P0, PT, R22, UR40, RZ ;  /* 0x0000002816047c10 */ /* 0x000fe2000ff1e0ff */
[----:B------:R-:W-:Y:S01]  /*b0b0*/  IMAD.X R7, RZ, RZ, UR41, P1 ;  /* 0x00000029ff077e24 */ /* 0x000fe200088e06ff */
[----:B------:R-:W2:Y:S01]  /*b0c0*/  LDG.E.S8 R10, desc[UR36][R36.64] ;  /* 0x00000024240a7981 */ /* 0x000ea2000c1e1300 */
[----:B------:R-:W-:Y:S01]  /*b0d0*/  IMAD.X R21, RZ, RZ, UR41, P2 ;  /* 0x00000029ff157e24 */ /* 0x000fe200090e06ff */
[----:B------:R-:W-:Y:S02]  /*b0e0*/  IADD3.X R5, PT, PT, RZ, UR41, RZ, P0, !PT ;  /* 0x00000029ff057c10 */ /* 0x000fe400087fe4ff */
[----:B------:R-:W3:Y:S04]  /*b0f0*/  LDG.E.S8 R14, desc[UR36][R6.64] ;  /* 0x00000024060e7981 */ /* 0x000ee8000c1e1300 */
[----:B------:R0:W3:Y:S04]  /*b100*/  LDG.E.S8 R13, desc[UR36][R4.64] ;  /* 0x00000024040d7981 */ /* 0x0000e8000c1e1300 */
[----:B------:R-:W3:Y:S04]  /*b110*/  LDG.E.S8 R15, desc[UR36][R20.64] ;  /* 0x00000024140f7981 */ /* 0x000ee8000c1e1300 */
[----:B------:R-:W2:Y:S04]  /*b120*/  LDG.E.S8 R11, desc[UR36][R34.64] ;  /* 0x00000024220b7981 */ /* 0x000ea8000c1e1300 */
[----:B------:R-:W2:Y:S04]  /*b130*/  LDG.E.S8 R8, desc[UR36][R38.64+-0x3] ;  /* 0xfffffd2426087981 */ /* 0x000ea8000c1e1300 */
[----:B------:R-:W3:Y:S01]  /*b140*/  LDG.E.S8 R12, desc[UR36][R32.64] ;  /* 0x00000024200c7981 */ /* 0x000ee2000c1e1300 */
[----:B------:R-:W-:-:S06]  /*b150*/  MOV R40, 0x0 ;  /* 0x0000000000287802 */ /* 0x000fcc0000000f00 */
[----:B------:R-:W1:Y:S01]  /*b160*/  LDC.64 R40, c[0x4][R40] ;  /* 0x0100000028287b82 */ /* 0x000e620000000a00 */
[----:B------:R-:W-:-:S04]  /*b170*/  IADD3 R26, PT, PT, R26, 0x8, RZ ;  /* 0x000000081a1a7810 */ /* 0x000fc80007ffe0ff */
[----:B------:R-:W-:Y:S01]  /*b180*/  ISETP.NE.AND P0, PT, R26, RZ, PT ;  /* 0x000000ff1a00720c */ /* 0x000fe20003f05270 */
[----:B0-----:R-:W-:Y:S01]  /*b190*/  IMAD.U32 R4, RZ, RZ, UR4 ;  /* 0x00000004ff047e24 */ /* 0x001fe2000f8e00ff */
[----:B------:R-:W-:Y:S01]  /*b1a0*/  LOP3.LUT R27, R17, 0x7ffffff8, RZ, 0xc0, !PT ;  /* 0x7ffffff8111b7812 */ /* 0x000fe200078ec0ff */
[----:B------:R-:W-:Y:S01]  /*b1b0*/  IMAD.U32 R5, RZ, RZ, UR5 ;  /* 0x00000005ff057e24 */ /* 0x000fe2000f8e00ff */
[----:B------:R-:W-:Y:S01]  /*b1c0*/  P2R R28, PR, RZ, 0x1 ;  /* 0x00000001ff1c7803 */ /* 0x000fe20000000000 */
[----:B------:R-:W-:Y:S01]  /*b1d0*/  IMAD.MOV.U32 R7, RZ, RZ, R16 ;  /* 0x000000ffff077224 */ /* 0x000fe200078e0010 */
[----:B------:R-:W-:Y:S01]  /*b1e0*/  MOV R6, R2 ;  /* 0x0000000200067202 */ /* 0x000fe20000000f00 */
[----:B--2---:R0:W-:Y:S04]  /*b1f0*/  STL.128 [R1], R8 ;  /* 0x0000000801007387 */ /* 0x0041e80000100c00 */
[----:B-1-3--:R0:W-:Y:S02]  /*b200*/  STL.128 [R1+0x10], R12 ;  /* 0x0000100c01007387 */ /* 0x00a1e40000100c00 */
[----:B------:R-:W-:-:S07]  /*b210*/  LEPC R20, `(.L_x_199) ;  /* 0x000000001014794e */ /* 0x000fce0000000000 */
[----:B0-----:R-:W-:Y:S05]  /*b220*/  CALL.ABS.NOINC R40 ;  /* 0x0000000028007343 */ /* 0x001fea0003c00000 */
.L_x_199:
[----:B------:R-:W-:Y:S01]  /*b230*/  IADD3 R44, P0, PT, R22, UR40, RZ ;  /* 0x00000028162c7c10 */ /* 0x000fe2000ff1e0ff */
        /* <DEDUP_REMOVED lines=8> */
[----:B------:R-:W2:Y:S04]  /*b2c0*/  LDG.E.S8 R10, desc[UR36][R36.64] ;  /* 0x00000024240a7981 */ /* 0x000ea8000c1e1300 */
[----:B------:R-:W2:Y:S04]  /*b2d0*/  LDG.E.S8 R11, desc[UR36][R34.64] ;  /* 0x00000024220b7981 */ /* 0x000ea8000c1e1300 */
[----:B------:R-:W3:Y:S04]  /*b2e0*/  LDG.E.S8 R12, desc[UR36][R32.64] ;  /* 0x00000024200c7981 */ /* 0x000ee8000c1e1300 */
[----:B------:R-:W3:Y:S04]  /*b2f0*/  LDG.E.S8 R13, desc[UR36][R44.64] ;  /* 0x000000242c0d7981 */ /* 0x000ee8000c1e1300 */
[----:B------:R-:W3:Y:S04]  /*b300*/  LDG.E.S8 R14, desc[UR36][R42.64] ;  /* 0x000000242a0e7981 */ /* 0x000ee8000c1e1300 */
[----:B------:R-:W3:Y:S01]  /*b310*/  LDG.E.S8 R15, desc[UR36][R40.64] ;  /* 0x00000024280f7981 */ /* 0x000ee2000c1e1300 */
[----:B------:R-:W-:Y:S01]  /*b320*/  MOV R29, 0x0 ;  /* 0x00000000001d7802 */ /* 0x000fe20000000f00 */
[----:B0-----:R-:W-:Y:S01]  /*b330*/  IMAD.U32 R4, RZ, RZ, UR4 ;  /* 0x00000004ff047e24 */ /* 0x001fe2000f8e00ff */
[----:B------:R-:W-:Y:S01]  /*b340*/  MOV R5, UR5 ;  /* 0x0000000500057c02 */ /* 0x000fe20008000f00 */
[----:B------:R-:W-:-:S02]  /*b350*/  IMAD.MOV.U32 R6, RZ, RZ, R2 ;  /* 0x000000ffff067224 */ /* 0x000fc400078e0002 */
[----:B------:R-:W-:Y:S01]  /*b360*/  IMAD.MOV.U32 R7, RZ, RZ, R16 ;  /* 0x000000ffff077224 */ /* 0x000fe200078e0010 */
[----:B--2---:R0:W-:Y:S04]  /*b370*/  STL.128 [R1], R8 ;  /* 0x0000000801007387 */ /* 0x0041e80000100c00 */
[----:B---3--:R1:W-:Y:S01]  /*b380*/  STL.128 [R1+0x10], R12 ;  /* 0x0000100c01007387 */ /* 0x0083e20000100c00 */
[----:B0-----:R1:W0:Y:S02]  /*b390*/  LDC.64 R8, c[0x4][R29] ;  /* 0x010000001d087b82 */ /* 0x0012240000000a00 */
[----:B------:R-:W-:-:S07]  /*b3a0*/  LEPC R20, `(.L_x_200) ;  /* 0x000000001014794e */ /* 0x000fce0000000000 */
[----:B01----:R-:W-:Y:S05]  /*b3b0*/  CALL.ABS.NOINC R8 ;  /* 0x0000000008007343 */ /* 0x003fea0003c00000 */
.L_x_200:
[----:B------:R-:W2:Y:S01]  /*b3c0*/  LDG.E.S8 R8, desc[UR36][R38.64+-0x1] ;  /* 0xffffff2426087981 */ /* 0x000ea2000c1e1300 */
[----:B------:R-:W0:Y:S03]  /*b3d0*/  LDCU.64 UR4, c[0x4][0x98] ;  /* 0x01001300ff0477ac */ /* 0x000e260008000a00 */
[----:B------:R-:W2:Y:S04]  /*b3e0*/  LDG.E.S8 R9, desc[UR36][R30.64] ;  /* 0x000000241e097981 */ /* 0x000ea8000c1e1300 */
[----:B------:R-:W2:Y:S04]  /*b3f0*/  LDG.E.S8 R10, desc[UR36][R36.64] ;  /* 0x00000024240a7981 */ /* 0x000ea8000c1e1300 */
[----:B------:R-:W2:Y:S04]  /*b400*/  LDG.E.S8 R11, desc[UR36][R34.64] ;  /* 0x00000024220b7981 */ /* 0x000ea8000c1e1300 */
[----:B------:R-:W3:Y:S04]  /*b410*/  LDG.E.S8 R12, desc[UR36][R32.64] ;  /* 0x00000024200c7981 */ /* 0x000ee8000c1e1300 */
[----:B------:R-:W3:Y:S04]  /*b420*/  LDG.E.S8 R13, desc[UR36][R44.64] ;  /* 0x000000242c0d7981 */ /* 0x000ee8000c1e1300 */
[----:B------:R-:W3:Y:S04]  /*b430*/  LDG.E.S8 R14, desc[UR36][R42.64] ;  /* 0x000000242a0e7981 */ /* 0x000ee8000c1e1300 */
[----:B------:R-:W3:Y:S01]  /*b440*/  LDG.E.S8 R15, desc[UR36][R40.64] ;  /* 0x00000024280f7981 */ /* 0x000ee2000c1e1300 */
[----:B0-----:R-:W-:Y:S01]  /*b450*/  MOV R4, UR4 ;  /* 0x0000000400047c02 */ /* 0x001fe20008000f00 */
[----:B------:R-:W-:Y:S01]  /*b460*/  IMAD.U32 R5, RZ, RZ, UR5 ;  /* 0x00000005ff057e24 */ /* 0x000fe2000f8e00ff */
[----:B------:R-:W-:Y:S01]  /*b470*/  MOV R7, R16 ;  /* 0x0000001000077202 */ /* 0x000fe20000000f00 */
[----:B------:R-:W-:Y:S01]  /*b480*/  IMAD.MOV.U32 R6, RZ, RZ, R2 ;  /* 0x000000ffff067224 */ /* 0x000fe200078e0002 */
[----:B--2---:R0:W-:Y:S04]  /*b490*/  STL.128 [R1], R8 ;  /* 0x0000000801007387 */ /* 0x0041e80000100c00 */
[----:B---3--:R1:W-:Y:S01]  /*b4a0*/  STL.128 [R1+0x10], R12 ;  /* 0x0000100c01007387 */ /* 0x0083e20000100c00 */
[----:B0-----:R1:W0:Y:S02]  /*b4b0*/  LDC.64 R8, c[0x4][R29] ;  /* 0x010000001d087b82 */ /* 0x0012240000000a00 */
[----:B------:R-:W-:-:S07]  /*b4c0*/  LEPC R20, `(.L_x_201) ;  /* 0x000000001014794e */ /* 0x000fce0000000000 */
[----:B01----:R-:W-:Y:S05]  /*b4d0*/  CALL.ABS.NOINC R8 ;  /* 0x0000000008007343 */ /* 0x003fea0003c00000 */
.L_x_201:
        /* <DEDUP_REMOVED lines=9> */
[----:B0-----:R-:W-:Y:S01]  /*b570*/  IMAD.U32 R4, RZ, RZ, UR4 ;  /* 0x00000004ff047e24 */ /* 0x001fe2000f8e00ff */
[----:B------:R-:W-:Y:S01]  /*b580*/  MOV R6, R2 ;  /* 0x0000000200067202 */ /* 0x000fe20000000f00 */
[----:B------:R-:W-:-:S02]  /*b590*/  IMAD.U32 R5, RZ, RZ, UR5 ;  /* 0x00000005ff057e24 */ /* 0x000fc4000f8e00ff */
[----:B------:R-:W-:Y:S01]  /*b5a0*/  IMAD.MOV.U32 R7, RZ, RZ, R16 ;  /* 0x000000ffff077224 */ /* 0x000fe200078e0010 */
[----:B--2---:R0:W-:Y:S04]  /*b5b0*/  STL.128 [R1], R8 ;  /* 0x0000000801007387 */ /* 0x0041e80000100c00 */
[----:B---3--:R1:W-:Y:S01]  /*b5c0*/  STL.128 [R1+0x10], R12 ;  /* 0x0000100c01007387 */ /* 0x0083e20000100c00 */
[----:B0-----:R1:W0:Y:S02]  /*b5d0*/  LDC.64 R8, c[0x4][R29] ;  /* 0x010000001d087b82 */ /* 0x0012240000000a00 */
[----:B------:R-:W-:-:S07]  /*b5e0*/  LEPC R20, `(.L_x_202) ;  /* 0x000000001014794e */ /* 0x000fce0000000000 */
[----:B01----:R-:W-:Y:S05]  /*b5f0*/  CALL.ABS.NOINC R8 ;  /* 0x0000000008007343 */ /* 0x003fea0003c00000 */
.L_x_202:
        /* <DEDUP_REMOVED lines=18> */
.L_x_203:
        /* <DEDUP_REMOVED lines=18> */
.L_x_204:
        /* <DEDUP_REMOVED lines=18> */
.L_x_205:
[----:B------:R0:W2:Y:S01]  /*b960*/  LDG.E.S8 R13, desc[UR36][R44.64] ;  /* 0x000000242c0d7981 */ /* 0x0000a2000c1e1300 */
[----:B------:R-:W1:Y:S03]  /*b970*/  LDCU.64 UR4, c[0x4][0x98] ;  /* 0x01001300ff0477ac */ /* 0x000e660008000a00 */
[----:B------:R-:W2:Y:S04]  /*b980*/  LDG.E.S8 R14, desc[UR36][R42.64] ;  /* 0x000000242a0e7981 */ /* 0x000ea8000c1e1300 */
[----:B------:R-:W2:Y:S04]  /*b990*/  LDG.E.S8 R15, desc[UR36][R40.64] ;  /* 0x00000024280f7981 */ /* 0x000ea8000c1e1300 */
[----:B------:R-:W3:Y:S04]  /*b9a0*/  LDG.E.S8 R8, desc[UR36][R38.64+0x4] ;  /* 0x0000042426087981 */ /* 0x000ee8000c1e1300 */
[----:B------:R-:W3:Y:S04]  /*b9b0*/  LDG.E.S8 R9, desc[UR36][R30.64] ;  /* 0x000000241e097981 */ /* 0x000ee8000c1e1300 */
[----:B------:R-:W3:Y:S04]  /*b9c0*/  LDG.E.S8 R10, desc[UR36][R36.64] ;  /* 0x00000024240a7981 */ /* 0x000ee8000c1e1300 */
[----:B------:R-:W3:Y:S04]  /*b9d0*/  LDG.E.S8 R11, desc[UR36][R34.64] ;  /* 0x00000024220b7981 */ /* 0x000ee8000c1e1300 */
[----:B------:R-:W2:Y:S01]  /*b9e0*/  LDG.E.S8 R12, desc[UR36][R32.64] ;  /* 0x00000024200c7981 */ /* 0x000ea2000c1e1300 */
[----:B0-----:R0:W4:Y:S01]  /*b9f0*/  LDC.64 R44, c[0x4][R29] ;  /* 0x010000001d2c7b82 */ /* 0x0011220000000a00 */
[----:B-1----:R-:W-:Y:S01]  /*ba00*/  IMAD.U32 R4, RZ, RZ, UR4 ;  /* 0x00000004ff047e24 */ /* 0x002fe2000f8e00ff */
[----:B------:R-:W-:Y:S01]  /*ba10*/  MOV R5, UR5 ;  /* 0x0000000500057c02 */ /* 0x000fe20008000f00 */
[----:B------:R-:W-:-:S02]  /*ba20*/  IMAD.MOV.U32 R6, RZ, RZ, R2 ;  /* 0x000000ffff067224 */ /* 0x000fc400078e0002 */
[----:B------:R-:W-:Y:S01]  /*ba30*/  IMAD.MOV.U32 R7, RZ, RZ, R16 ;  /* 0x000000ffff077224 */ /* 0x000fe200078e0010 */
[----:B---3--:R0:W-:Y:S04]  /*ba40*/  STL.128 [R1], R8 ;  /* 0x0000000801007387 */ /* 0x0081e80000100c00 */
[----:B--2-4-:R0:W-:Y:S02]  /*ba50*/  STL.128 [R1+0x10], R12 ;  /* 0x0000100c01007387 */ /* 0x0141e40000100c00 */
[----:B------:R-:W-:-:S07]  /*ba60*/  LEPC R20, `(.L_x_206) ;  /* 0x000000001014794e */ /* 0x000fce0000000000 */
[----:B0-----:R-:W-:Y:S05]  /*ba70*/  CALL.ABS.NOINC R44 ;  /* 0x000000002c007343 */ /* 0x001fea0003c00000 */
.L_x_206:
[----:B------:R-:W-:Y:S02]  /*ba80*/  ISETP.NE.AND P6, PT, R28, RZ, PT ;  /* 0x000000ff1c00720c */ /* 0x000fe40003fc5270 */
[----:B------:R-:W-:-:S04]  /*ba90*/  IADD3 R38, P0, PT, R38, 0x8, RZ ;  /* 0x0000000826267810 */ /* 0x000fc80007f1e0ff */
[----:B------:R-:W-:-:S07]  /*baa0*/  IADD3.X R39, PT, PT, RZ, R39, RZ, P0, !PT ;  /* 0x00000027ff277210 */ /* 0x000fce00007fe4ff */
[----:B------:R-:W-:Y:S05]  /*bab0*/  @P6 BRA `(.L_x_207) ;  /* 0xfffffff400686947 */ /* 0x000fea000383ffff */
[----:B------:R-:W-:Y:S05]  /*bac0*/  BSYNC.RECONVERGENT B6 ;  /* 0x0000000000067941 */ /* 0x000fea0003800200 */
.L_x_198:
[----:B------:R-:W-:-:S13]  /*bad0*/  LOP3.LUT P0, R0, R17, 0x7, RZ, 0xc0, !PT ;  /* 0x0000000711007812 */ /* 0x000fda000780c0ff */
[----:B------:R-:W-:Y:S05]  /*bae0*/  @!P0 EXIT ;  /* 0x000000000000894d */ /* 0x000fea0003800000 */
[----:B------:R-:W0:Y:S01]  /*baf0*/  LDCU.64 UR4, c[0x0][0x388] ;  /* 0x00007100ff0477ac */ /* 0x000e220008000a00 */
[----:B------:R-:W-:Y:S02]  /*bb00*/  ISETP.GE.U32.AND P0, PT, R0, 0x4, PT ;  /* 0x000000040000780c */ /* 0x000fe40003f06070 */
[----:B0-----:R-:W-:Y:S02]  /*bb10*/  IADD3 R28, P1, PT, R19, UR4, RZ ;  /* 0x00000004131c7c10 */ /* 0x001fe4000ff3e0ff */
[----:B------:R-:W-:Y:S02]  /*bb20*/  IADD3 R32, P2, PT, R25, UR4, RZ ;  /* 0x0000000419207c10 */ /* 0x000fe4000ff5e0ff */
[----:B------:R-:W-:Y:S01]  /*bb30*/  IADD3 R36, P4, PT, R22, UR4, RZ ;  /* 0x0000000416247c10 */ /* 0x000fe2000ff9e0ff */
[----:B------:R-:W-:Y:S01]  /*bb40*/  IMAD.X R29, RZ, RZ, UR5, P1 ;  /* 0x00000005ff1d7e24 */ /* 0x000fe200088e06ff */
[----:B------:R-:W-:Y:S01]  /*bb50*/  IADD3 R34, P3, PT, R18, UR4, RZ ;  /* 0x0000000412227c10 */ /* 0x000fe2000ff7e0ff */
[----:B------:R-:W-:Y:S01]  /*bb60*/  IMAD.X R33, RZ, RZ, UR5, P2 ;  /* 0x00000005ff217e24 */ /* 0x000fe200090e06ff */
[----:B------:R-:W-:Y:S01]  /*bb70*/  LOP3.LUT R19, R17, 0x3, RZ, 0xc0, !PT ;  /* 0x0000000311137812 */ /* 0x000fe200078ec0ff */
[----:B------:R-:W-:Y:S01]  /*bb80*/  IMAD.X R37, RZ, RZ, UR5, P4 ;  /* 0x00000005ff257e24 */ /* 0x000fe2000a0e06ff */
[----:B------:R-:W-:Y:S01]  /*bb90*/  IADD3.X R35, PT, PT, RZ, UR5, RZ, P3, !PT ;  /* 0x00000005ff237c10 */ /* 0x000fe20009ffe4ff */
[----:B------:R-:W-:Y:S08]  /*bba0*/  @!P0 BRA `(.L_x_208) ;  /* 0x0000000400408947 */ /* 0x000ff00003800000 */
[----:B------:R-:W-:Y:S01]  /*bbb0*/  IADD3 R42, P0, PT, R27, UR4, RZ ;  /* 0x000000041b2a7c10 */ /* 0x000fe2000ff1e0ff */
[----:B------:R-:W2:Y:S01]  /*bbc0*/  LDG.E.S8 R9, desc[UR36][R30.64] ;  /* 0x000000241e097981 */ /* 0x000ea2000c1e1300 */
[----:B------:R-:W-:Y:S02]  /*bbd0*/  IADD3 R38, P2, PT, R24, UR4, RZ ;  /* 0x0000000418267c10 */ /* 0x000fe4000ff5e0ff */
[----:B------:R-:W-:Y:S01]  /*bbe0*/  IADD3 R40, P1, PT, R23, UR4, RZ ;  /* 0x0000000417287c10 */ /* 0x000fe2000ff3e0ff */
[----:B------:R-:W-:Y:S01]  /*bbf0*/  IMAD.X R43, RZ, RZ, UR5, P0 ;  /* 0x00000005ff2b7e24 */ /* 0x000fe200080e06ff */
[----:B------:R-:W2:Y:S01]  /*bc00*/  LDG.E.S8 R10, desc[UR36][R32.64] ;  /* 0x00000024200a7981 */ /* 0x000ea2000c1e1300 */
[----:B------:R-:W-:Y:S01]  /*bc10*/  IMAD.X R39, RZ, RZ, UR5, P2 ;  /* 0x00000005ff277e24 */ /* 0x000fe200090e06ff */
[----:B------:R-:W-:Y:S01]  /*bc20*/  IADD3.X R41, PT, PT, RZ, UR5, RZ, P1, !PT ;  /* 0x00000005ff297c10 */ /* 0x000fe20008ffe4ff */
[----:B------:R-:W0:Y:S01]  /*bc30*/  LDCU.64 UR4, c[0x4][0x98] ;  /* 0x01001300ff0477ac */ /* 0x000e220008000a00 */
[----:B------:R-:W2:Y:S04]  /*bc40*/  LDG.E.S8 R11, desc[UR36][R28.64] ;  /* 0x000000241c0b7981 */ /* 0x000ea8000c1e1300 */
[----:B------:R-:W3:Y:S04]  /*bc50*/  LDG.E.S8 R12, desc[UR36][R34.64] ;  /* 0x00000024220c7981 */ /* 0x000ee8000c1e1300 */
[----:B------:R-:W3:Y:S04]  /*bc60*/  LDG.E.S8 R13, desc[UR36][R36.64] ;  /* 0x00000024240d7981 */ /* 0x000ee8000c1e1300 */
[----:B------:R-:W2:Y:S04]  /*bc70*/  LDG.E.S8 R8, desc[UR36][R42.64] ;  /* 0x000000242a087981 */ /* 0x000ea8000c1e1300 */
[----:B------:R-:W3:Y:S04]  /*bc80*/  LDG.E.S8 R14, desc[UR36][R40.64] ;  /* 0x00000024280e7981 */ /* 0x000ee8000c1e1300 */
[----:B------:R-:W3:Y:S01]  /*bc90*/  LDG.E.S8 R15, desc[UR36][R38.64] ;  /* 0x00000024260f7981 */ /* 0x000ee2000c1e1300 */
[----:B------:R-:W-:-:S04]  /*bca0*/  MOV R18, 0x0 ;  /* 0x0000000000127802 */ /* 0x000fc80000000f00 */
[----:B------:R1:W4:Y:S01]  /*bcb0*/  LDC.64 R44, c[0x4][R18] ;  /* 0x01000000122c7b82 */ /* 0x0003220000000a00 */
[----:B0-----:R-:W-:Y:S01]  /*bcc0*/  IMAD.U32 R4, RZ, RZ, UR4 ;  /* 0x00000004ff047e24 */ /* 0x001fe2000f8e00ff */
[----:B------:R-:W-:Y:S01]  /*bcd0*/  MOV R5, UR5 ;  /* 0x0000000500057c02 */ /* 0x000fe20008000f00 */
[----:B------:R-:W-:Y:S02]  /*bce0*/  IMAD.MOV.U32 R6, RZ, RZ, R2 ;  /* 0x000000ffff067224 */ /* 0x000fe400078e0002 */
[----:B------:R-:W-:Y:S01]  /*bcf0*/  IMAD.MOV.U32 R7, RZ, RZ, R16 ;  /* 0x000000ffff077224 */ /* 0x000fe200078e0010 */
[----:B--2---:R1:W-:Y:S04]  /*bd00*/  STL.128 [R1], R8 ;  /* 0x0000000801007387 */ /* 0x0043e80000100c00 */
[----:B---34-:R1:W-:Y:S02]  /*bd10*/  STL.128 [R1+0x10], R12 ;  /* 0x0000100c01007387 */ /* 0x0183e40000100c00 */
[----:B------:R-:W-:-:S07]  /*bd20*/  LEPC R20, `(.L_x_209) ;  /* 0x000000001014794e */ /* 0x000fce0000000000 */
[----:B-1----:R-:W-:Y:S05]  /*bd30*/  CALL.ABS.NOINC R44 ;  /* 0x000000002c007343 */ /* 0x002fea0003c00000 */
.L_x_209:
[----:B------:R-:W2:Y:S04]  /*bd40*/  LDG.E.S8 R8, desc[UR36][R42.64+0x1] ;  /* 0x000001242a087981 */ /* 0x000ea8000c1e1300 */
[----:B------:R-:W2:Y:S04]  /*bd50*/  LDG.E.S8 R9, desc[UR36][R30.64] ;  /* 0x000000241e097981 */ /* 0x000ea8000c1e1300 */
[----:B------:R-:W2:Y:S04]  /*bd60*/  LDG.E.S8 R10, desc[UR36][R32.64] ;  /* 0x00000024200a7981 */ /* 0x000ea8000c1e1300 */
[----:B------:R-:W2:Y:S04]  /*bd70*/  LDG.E.S8 R11, desc[UR36][R28.64] ;  /* 0x000000241c0b7981 */ /* 0x000ea8000c1e1300 */
[----:B------:R-:W3:Y:S04]  /*bd80*/  LDG.E.S8 R12, desc[UR36][R34.64] ;  /* 0x00000024220c7981 */ /* 0x000ee8000c1e1300 */
[----:B------:R-:W3:Y:S04]  /*bd90*/  LDG.E.S8 R13, desc[UR36][R36.64] ;  /* 0x00000024240d7981 */ /* 0x000ee8000c1e1300 */
[----:B------:R-:W3:Y:S04]  /*bda0*/  LDG.E.S8 R14, desc[UR36][R40.64] ;  /* 0x00000024280e7981 */ /* 0x000ee8000c1e1300 */
        /* <DEDUP_REMOVED lines=8> */
[----:B-1-3--:R0:W-:Y:S02]  /*be30*/  STL.128 [R1+0x10], R12 ;  /* 0x0000100c01007387 */ /* 0x00a1e40000100c00 */
[----:B------:R-:W-:-:S07]  /*be40*/  LEPC R20, `(.L_x_210) ;  /* 0x000000001014794e */ /* 0x000fce0000000000 */
[----:B0-----:R-:W-:Y:S05]  /*be50*/  CALL.ABS.NOINC R44 ;  /* 0x000000002c007343 */ /* 0x001fea0003c00000 */
.L_x_210:
        /* <DEDUP_REMOVED lines=15> */
[----:B-1-3--:R0:W-:Y:S02]  /*bf50*/  STL.128 [R1+0x10], R12 ;  /* 0x0000100c01007387 */ /* 0x00a1e40000100c00 */
[----:B------:R-:W-:-:S07]  /*bf60*/  LEPC R20, `(.L_x_211) ;  /* 0x000000001014794e */ /* 0x000fce0000000000 */
[----:B0-----:R-:W-:Y:S05]  /*bf70*/  CALL.ABS.NOINC R44 ;  /* 0x000000002c007343 */ /* 0x001fea0003c00000 */
.L_x_211:
[----:B------:R0:W2:Y:S01]  /*bf80*/  LDG.E.S8 R8, desc[UR36][R42.64+0x3] ;  /* 0x000003242a087981 */ /* 0x0000a2000c1e1300 */
[----:B------:R-:W1:Y:S03]  /*bf90*/  LDCU.64 UR4, c[0x4][0x98] ;  /* 0x01001300ff0477ac */ /* 0x000e660008000a00 */
[----:B------:R-:W3:Y:S04]  /*bfa0*/  LDG.E.S8 R14, desc[UR36][R40.64] ;  /* 0x00000024280e7981 */ /* 0x000ee8000c1e1300 */
[----:B------:R-:W3:Y:S04]  /*bfb0*/  LDG.E.S8 R15, desc[UR36][R38.64] ;  /* 0x00000024260f7981 */ /* 0x000ee8000c1e1300 */
[----:B------:R-:W2:Y:S04]  /*bfc0*/  LDG.E.S8 R9, desc[UR36][R30.64] ;  /* 0x000000241e097981 */ /* 0x000ea8000c1e1300 */
[----:B------:R-:W2:Y:S04]  /*bfd0*/  LDG.E.S8 R10, desc[UR36][R32.64] ;  /* 0x00000024200a7981 */ /* 0x000ea8000c1e1300 */
[----:B------:R-:W2:Y:S04]  /*bfe0*/  LDG.E.S8 R11, desc[UR36][R28.64] ;  /* 0x000000241c0b7981 */ /* 0x000ea8000c1e1300 */
[----:B------:R-:W3:Y:S04]  /*bff0*/  LDG.E.S8 R12, desc[UR36][R34.64] ;  /* 0x00000024220c7981 */ /* 0x000ee8000c1e1300 */
[----:B------:R-:W3:Y:S01]  /*c000*/  LDG.E.S8 R13, desc[UR36][R36.64] ;  /* 0x00000024240d7981 */ /* 0x000ee2000c1e1300 */
[----:B0-----:R0:W4:Y:S01]  /*c010*/  LDC.64 R42, c[0x4][R18] ;  /* 0x01000000122a7b82 */ /* 0x0011220000000a00 */
[----:B-1----:R-:W-:Y:S01]  /*c020*/  IMAD.U32 R4, RZ, RZ, UR4 ;  /* 0x00000004ff047e24 */ /* 0x002fe2000f8e00ff */
[----:B------:R-:W-:Y:S01]  /*c030*/  MOV R5, UR5 ;  /* 0x0000000500057c02 */ /* 0x000fe20008000f00 */
[----:B------:R-:W-:-:S02]  /*c040*/  IMAD.MOV.U32 R6, RZ, RZ, R2 ;  /* 0x000000ffff067224 */ /* 0x000fc400078e0002 */
[----:B------:R-:W-:Y:S01]  /*c050*/  IMAD.MOV.U32 R7, RZ, RZ, R16 ;  /* 0x000000ffff077224 */ /* 0x000fe200078e0010 */
[----:B--2---:R0:W-:Y:S04]  /*c060*/  STL.128 [R1], R8 ;  /* 0x0000000801007387 */ /* 0x0041e80000100c00 */
[----:B---34-:R0:W-:Y:S02]  /*c070*/  STL.128 [R1+0x10], R12 ;  /* 0x0000100c01007387 */ /* 0x0181e40000100c00 */
[----:B------:R-:W-:-:S07]  /*c080*/  LEPC R20, `(.L_x_212) ;  /* 0x000000001014794e */ /* 0x000fce0000000000 */
[----:B0-----:R-:W-:Y:S05]  /*c090*/  CALL.ABS.NOINC R42 ;  /* 0x000000002a007343 */ /* 0x001fea0003c00000 */
.L_x_212:
[----:B------:R-:W-:-:S07]  /*c0a0*/  IADD3 R27, PT, PT, R27, 0x4, RZ ;  /* 0x000000041b1b7810 */ /* 0x000fce0007ffe0ff */
.L_x_208:
[----:B------:R-:W-:-:S13]  /*c0b0*/  ISETP.NE.AND P0, PT, R19, RZ, PT ;  /* 0x000000ff1300720c */ /* 0x000fda0003f05270 */
[----:B------:R-:W-:Y:S05]  /*c0c0*/  @!P0 EXIT ;  /* 0x000000000000894d */ /* 0x000fea0003800000 */
[----:B------:R-:W0:Y:S01]  /*c0d0*/  LDCU.64 UR4, c[0x0][0x388] ;  /* 0x00007100ff0477ac */ /* 0x000e220008000a00 */
[----:B------:R-:W-:Y:S02]  /*c0e0*/  ISETP.NE.AND P0, PT, R19, 0x1, PT ;  /* 0x000000011300780c */ /* 0x000fe40003f05270 */
[----:B0-----:R-:W-:Y:S02]  /*c0f0*/  IADD3 R22, P1, PT, R23, UR4, RZ ;  /* 0x0000000417167c10 */ /* 0x001fe4000ff3e0ff */
[----:B------:R-:W-:-:S03]  /*c100*/  IADD3 R24, P2, PT, R24, UR4, RZ ;  /* 0x0000000418187c10 */ /* 0x000fc6000ff5e0ff */
[----:B------:R-:W-:Y:S02]  /*c110*/  IMAD.X R23, RZ, RZ, UR5, P1 ;  /* 0x00000005ff177e24 */ /* 0x000fe400088e06ff */
[----:B------:R-:W-:-:S04]  /*c120*/  IMAD.X R25, RZ, RZ, UR5, P2 ;  /* 0x00000005ff197e24 */ /* 0x000fc800090e06ff */
[----:B------:R-:W-:Y:S05]  /*c130*/  @!P0 BRA `(.L_x_213) ;  /* 0x0000000000a08947 */ /* 0x000fea0003800000 */
[----:B------:R-:W-:Y:S01]  /*c140*/  IADD3 R38, P0, PT, R27, UR4, RZ ;  /* 0x000000041b267c10 */ /* 0x000fe2000ff1e0ff */
[----:B------:R-:W2:Y:S03]  /*c150*/  LDG.E.S8 R9, desc[UR36][R30.64] ;  /* 0x000000241e097981 */ /* 0x000ea6000c1e1300 */
[----:B------:R-:W-:Y:S01]  /*c160*/  IADD3.X R39, PT, PT, RZ, UR5, RZ, P0, !PT ;  /* 0x00000005ff277c10 */ /* 0x000fe200087fe4ff */
[----:B------:R-:W2:Y:S04]  /*c170*/  LDG.E.S8 R10, desc[UR36][R32.64] ;  /* 0x00000024200a7981 */ /* 0x000ea8000c1e1300 */
[----:B------:R-:W2:Y:S04]  /*c180*/  LDG.E.S8 R11, desc[UR36][R28.64] ;  /* 0x000000241c0b7981 */ /* 0x000ea8000c1e1300 */
[----:B------:R-:W3:Y:S04]  /*c190*/  LDG.E.S8 R12, desc[UR36][R34.64] ;  /* 0x00000024220c7981 */ /* 0x000ee8000c1e1300 */
[----:B------:R-:W3:Y:S04]  /*c1a0*/  LDG.E.S8 R13, desc[UR36][R36.64] ;  /* 0x00000024240d7981 */ /* 0x000ee8000c1e1300 */
[----:B------:R-:W3:Y:S04]  /*c1b0*/  LDG.E.S8 R14, desc[UR36][R22.64] ;  /* 0x00000024160e7981 */ /* 0x000ee8000c1e1300 */
        /* <DEDUP_REMOVED lines=9> */
[----:B---3--:R1:W-:Y:S04]  /*c250*/  STL.128 [R1+0x10], R12 ;  /* 0x0000100c01007387 */ /* 0x0083e80000100c00 */
[----:B--2-4-:R1:W-:Y:S02]  /*c260*/  STL.128 [R1], R8 ;  /* 0x0000000801007387 */ /* 0x0143e40000100c00 */
[----:B------:R-:W-:-:S07]  /*c270*/  LEPC R20, `(.L_x_214) ;  /* 0x000000001014794e */ /* 0x000fce0000000000 */
[----:B-1----:R-:W-:Y:S05]  /*c280*/  CALL.ABS.NOINC R40 ;  /* 0x0000000028007343 */ /* 0x002fea0003c00000 */
.L_x_214:
        /* <DEDUP_REMOVED lines=15> */
[----:B0--3--:R1:W-:Y:S02]  /*c380*/  STL.128 [R1+0x10], R12 ;  /* 0x0000100c01007387 */ /* 0x0093e40000100c00 */
[----:B------:R-:W-:-:S07]  /*c390*/  LEPC R20, `(.L_x_215) ;  /* 0x000000001014794e */ /* 0x000fce0000000000 */
[----:B-1----:R-:W-:Y:S05]  /*c3a0*/  CALL.ABS.NOINC R18 ;  /* 0x0000000012007343 */ /* 0x002fea0003c00000 */
.L_x_215:
[----:B------:R-:W-:-:S07]  /*c3b0*/  IADD3 R27, PT, PT, R27, 0x2, RZ ;  /* 0x000000021b1b7810 */ /* 0x000fce0007ffe0ff */
.L_x_213:
[----:B------:R-:W-:-:S04]  /*c3c0*/  LOP3.LUT R17, R17, 0x1, RZ, 0xc0, !PT ;  /* 0x0000000111117812 */ /* 0x000fc800078ec0ff */
[----:B------:R-:W-:-:S13]  /*c3d0*/  ISETP.NE.U32.AND P0, PT, R17, 0x1, PT ;  /* 0x000000011100780c */ /* 0x000fda0003f05070 */
[----:B------:R-:W-:Y:S05]  /*c3e0*/  @P0 EXIT ;  /* 0x000000000000094d */ /* 0x000fea0003800000 */
[----:B------:R-:W0:Y:S01]  /*c3f0*/  LDCU.64 UR4, c[0x0][0x388] ;  /* 0x00007100ff0477ac */ /* 0x000e220008000a00 */
[----:B------:R-:W2:Y:S04]  /*c400*/  LDG.E.S8 R9, desc[UR36][R30.64] ;  /* 0x000000241e097981 */ /* 0x000ea8000c1e1300 */
[----:B------:R-:W2:Y:S04]  /*c410*/  LDG.E.S8 R10, desc[UR36][R32.64] ;  /* 0x00000024200a7981 */ /* 0x000ea8000c1e1300 */
[----:B------:R-:W2:Y:S04]  /*c420*/  LDG.E.S8 R11, desc[UR36][R28.64] ;  /* 0x000000241c0b7981 */ /* 0x000ea8000c1e1300 */
[----:B------:R-:W3:Y:S04]  /*c430*/  LDG.E.S8 R12, desc[UR36][R34.64] ;  /* 0x00000024220c7981 */ /* 0x000ee8000c1e1300 */
[----:B------:R-:W3:Y:S01]  /*c440*/  LDG.E.S8 R13, desc[UR36][R36.64] ;  /* 0x00000024240d7981 */ /* 0x000ee2000c1e1300 */
[----:B0-----:R-:W-:-:S03]  /*c450*/  IADD3 R18, P0, PT, R27, UR4, RZ ;  /* 0x000000041b127c10 */ /* 0x001fc6000ff1e0ff */
[----:B------:R-:W3:Y:S02]  /*c460*/  LDG.E.S8 R14, desc[UR36][R22.64] ;  /* 0x00000024160e7981 */ /* 0x000ee4000c1e1300 */
[----:B------:R-:W-:Y:S02]  /*c470*/  IMAD.X R19, RZ, RZ, UR5, P0 ;  /* 0x00000005ff137e24 */ /* 0x000fe400080e06ff */
        /* <DEDUP_REMOVED lines=9> */
[----:B---3--:R1:W-:Y:S04]  /*c510*/  STL.128 [R1+0x10], R12 ;  /* 0x0000100c01007387 */ /* 0x0083e80000100c00 */
[----:B--2-4-:R1:W-:Y:S02]  /*c520*/  STL.128 [R1], R8 ;  /* 0x0000000801007387 */ /* 0x0143e40000100c00 */
[----:B------:R-:W-:-:S07]  /*c530*/  LEPC R20, `(.L_x_216) ;  /* 0x000000001014794e */ /* 0x000fce0000000000 */
[----:B-1----:R-:W-:Y:S05]  /*c540*/  CALL.ABS.NOINC R26 ;  /* 0x000000001a007343 */ /* 0x002fea0003c00000 */
.L_x_216:
[----:B------:R-:W-:Y:S05]  /*c550*/  EXIT ;  /* 0x000000000000794d */ /* 0x000fea0003800000 */
.L_x_197:
[----:B------:R-:W-:-:S13]  /*c560*/  ISETP.NE.AND P0, PT, R17, RZ, PT ;  /* 0x000000ff1100720c */ /* 0x000fda0003f05270 */
[----:B------:R-:W-:Y:S05]  /*c570*/  @!P0 EXIT ;  /* 0x000000000000894d */ /* 0x000fea0003800000 */
[-C--:B------:R-:W-:Y:S01]  /*c580*/  IMAD R0, R17, R17.reuse, RZ ;  /* 0x0000001111007224 */ /* 0x080fe200078e02ff */
[----:B------:R-:W-:Y:S01]  /*c590*/  I2F.U32.RP R5, R17 ;  /* 0x0000001100057306 */ /* 0x000fe20000209000 */
[----:B------:R-:W0:Y:S01]  /*c5a0*/  S2UR UR4, SR_CTAID.X ;  /* 0x00000000000479c3 */ /* 0x000e220000002500 */
[----:B------:R-:W1:Y:S01]  /*c5b0*/  S2R R30, SR_TID.X ;  /* 0x00000000001e7919 */ /* 0x000e620000002100 */
[----:B------:R-:W-:Y:S01]  /*c5c0*/  IMAD R4, R0, R17, RZ ;  /* 0x0000001100047224 */ /* 0x000fe200078e02ff */
[----:B------:R-:W-:-:S03]  /*c5d0*/  MOV R27, RZ ;  /* 0x000000ff001b7202 */ /* 0x000fc60000000f00 */
[----:B------:R-:W-:Y:S01]  /*c5e0*/  IMAD R3, R4, R17, RZ ;  /* 0x0000001104037224 */ /* 0x000fe200078e02ff */
[----:B------:R-:W2:Y:S08]  /*c5f0*/  I2F.U32.RP R8, R0 ;  /* 0x0000000000087306 */ /* 0x000eb00000209000 */
[----:B------:R-:W3:Y:S08]  /*c600*/  I2F.U32.RP R10, R4 ;  /* 0x00000004000a7306 */ /* 0x000ef00000209000 */
[----:B------:R-:W-:Y:S08]  /*c610*/  I2F.U32.RP R11, R3 ;  /* 0x00000003000b7306 */ /* 0x000ff00000209000 */
[----:B--2---:R-:W2:Y:S08]  /*c620*/  MUFU.RCP R8, R8 ;  /* 0x0000000800087308 */ /* 0x004eb00000001000 */
[----:B------:R-:W4:Y:S08]  /*c630*/  MUFU.RCP R5, R5 ;  /* 0x0000000500057308 */ /* 0x000f300000001000 */
[----:B---3--:R-:W3:Y:S01]  /*c640*/  MUFU.RCP R10, R10 ;  /* 0x0000000a000a7308 */ /* 0x008ee20000001000 */
[----:B--2---:R-:W-:-:S07]  /*c650*/  VIADD R12, R8, 0xffffffe ;  /* 0x0ffffffe080c7836 */ /* 0x004fce0000000000 */
[----:B------:R-:W-:Y:S01]  /*c660*/  MUFU.RCP R11, R11 ;  /* 0x0000000b000b7308 */ /* 0x000fe20000001000 */
[----:B----4-:R-:W-:Y:S02]  /*c670*/  IADD3 R6, PT, PT, R5, 0xffffffe, RZ ;  /* 0x0ffffffe05067810 */ /* 0x010fe40007ffe0ff */
[----:B------:R-:W-:-:S05]  /*c680*/  IADD3 R5, PT, PT, RZ, -R0, RZ ;  /* 0x80000000ff057210 */ /* 0x000fca0007ffe0ff */
[----:B------:R2:W4:Y:S01]  /*c690*/  F2I.FTZ.U32.TRUNC.NTZ R13, R12 ;  /* 0x0000000c000d7305 */ /* 0x000522000021f000 */
[----:B---3--:R-:W-:-:S07]  /*c6a0*/  VIADD R8, R10, 0xffffffe ;  /* 0x0ffffffe0a087836 */ /* 0x008fce0000000000 */
[----:B------:R3:W5:Y:S01]  /*c6b0*/  F2I.FTZ.U32.TRUNC.NTZ R7, R6 ;  /* 0x0000000600077305 */ /* 0x000762000021f000 */
[----:B--2---:R-:W-:Y:S02]  /*c6c0*/  IMAD.MOV.U32 R12, RZ, RZ, RZ ;  /* 0x000000ffff0c7224 */ /* 0x004fe400078e00ff */
[----:B----4-:R-:W-:-:S05]  /*c6d0*/  IMAD R5, R5, R13, RZ ;  /* 0x0000000d05057224 */ /* 0x010fca00078e02ff */
[----:B------:R2:W-:Y:S01]  /*c6e0*/  F2I.FTZ.U32.TRUNC.NTZ R9, R8 ;  /* 0x0000000800097305 */ /* 0x0005e2000021f000 */
[----:B---3--:R-:W-:Y:S02]  /*c6f0*/  VIADD R6, R11, 0xffffffe ;  /* 0x0ffffffe0b067836 */ /* 0x008fe40000000000 */
[----:B------:R-:W-:-:S04]  /*c700*/  IMAD.HI.U32 R12, R13, R5, R12 ;  /* 0x000000050d0c7227 */ /* 0x000fc800078e000c */
[----:B-----5:R-:W-:Y:S01]  /*c710*/  IMAD.MOV R10, RZ, RZ, -R7 ;  /* 0x000000ffff0a7224 */ /* 0x020fe200078e0a07 */
[----:B------:R3:W4:Y:S01]  /*c720*/  F2I.FTZ.U32.TRUNC.NTZ R11, R6 ;  /* 0x00000006000b7305 */ /* 0x000722000021f000 */
[----:B--2---:R-:W-:Y:S01]  /*c730*/  IADD3 R8, PT, PT, RZ, -R4, RZ ;  /* 0x80000004ff087210 */ /* 0x004fe20007ffe0ff */
[----:B0-----:R-:W-:-:S04]  /*c740*/  IMAD.HI.U32 R12, R12, UR4, RZ ;  /* 0x000000040c0c7c27 */ /* 0x001fc8000f8e00ff */
[----:B------:R-:W-:Y:S02]  /*c750*/  IMAD R5, R10, R17, RZ ;  /* 0x000000110a057224 */ /* 0x000fe400078e02ff */
[----:B------:R-:W-:Y:S02]  /*c760*/  IMAD.MOV R13, RZ, RZ, -R3 ;  /* 0x000000ffff0d7224 */ /* 0x000fe400078e0a03 */
[----:B---3--:R-:W-:Y:S02]  /*c770*/  HFMA2 R6, -RZ, RZ, 0, 0 ;  /* 0x00000000ff067431 */ /* 0x008fe400000001ff */
[----:B------:R-:W-:Y:S02]  /*c780*/  IMAD.MOV.U32 R10, RZ, RZ, RZ ;  /* 0x000000ffff0a7224 */ /* 0x000fe400078e00ff */
[----:B----4-:R-:W-:Y:S02]  /*c790*/  IMAD R13, R13, R11, RZ ;  /* 0x0000000b0d0d7224 */ /* 0x010fe400078e02ff */
[----:B------:R-:W-:-:S04]  /*c7a0*/  IMAD.HI.U32 R5, R7, R5, R6 ;  /* 0x0000000507057227 */ /* 0x000fc800078e0006 */
[----:B------:R-:W-:Y:S02]  /*c7b0*/  IMAD R7, R8, R9, RZ ;  /* 0x0000000908077224 */ /* 0x000fe400078e02ff */
[----:B------:R-:W-:Y:S02]  /*c7c0*/  IMAD.MOV.U32 R8, RZ, RZ, RZ ;  /* 0x000000ffff087224 */ /* 0x000fe400078e00ff */
[----:B------:R-:W-:-:S04]  /*c7d0*/  IMAD.HI.U32 R13, R11, R13, R10 ;  /* 0x0000000d0b0d7227 */ /* 0x000fc800078e000a */
[----:B------:R-:W-:Y:S01]  /*c7e0*/  IMAD.HI.U32 R8, R9, R7, R8 ;  /* 0x0000000709087227 */ /* 0x000fe200078e0008 */
[----:B------:R-:W-:-:S03]  /*c7f0*/  IADD3 R7, PT, PT, -R12, RZ, RZ ;  /* 0x000000ff0c077210 */ /* 0x000fc60007ffe1ff */
[----:B------:R-:W-:-:S04]  /*c800*/  IMAD.HI.U32 R14, R13, UR4, RZ ;  /* 0x000000040d0e7c27 */ /* 0x000fc8000f8e00ff */
[----:B------:R-:W-:Y:S01]  /*c810*/  IMAD R7, R0, R7, UR4 ;  /* 0x0000000400077e24 */ /* 0x000fe2000f8e0207 */
[----:B------:R-:W-:Y:S01]  /*c820*/  IADD3 R18, PT, PT, -R14, RZ, RZ ;  /* 0x000000ff0e127210 */ /* 0x000fe20007ffe1ff */
[----:B------:R-:W-:-:S03]  /*c830*/  IMAD.HI.U32 R6, R5, UR4, RZ ;  /* 0x0000000405067c27 */ /* 0x000fc6000f8e00ff */
[----:B------:R-:W-:Y:S01]  /*c840*/  ISETP.GE.U32.AND P0, PT, R7, R0, PT ;  /* 0x000000000700720c */ /* 0x000fe20003f06070 */
[----:B------:R-:W-:-:S04]  /*c850*/  IMAD.HI.U32 R10, R8, UR4, RZ ;  /* 0x00000004080a7c27 */ /* 0x000fc8000f8e00ff */
[----:B------:R-:W-:Y:S02]  /*c860*/  IMAD.MOV R8, RZ, RZ, -R6 ;  /* 0x000000ffff087224 */ /* 0x000fe400078e0a06 */
[----:B------:R-:W-:Y:S02]  /*c870*/  IMAD R18, R3, R18, UR4 ;  /* 0x0000000403127e24 */ /* 0x000fe4000f8e0212 */
[----:B------:R-:W-:Y:S02]  /*c880*/  IMAD.MOV R9, RZ, RZ, -R10 ;  /* 0x000000ffff097224 */ /* 0x000fe400078e0a0a */
[----:B------:R-:W-:Y:S01]  /*c890*/  IMAD R8, R17, R8, UR4 ;  /* 0x0000000411087e24 */ /* 0x000fe2000f8e0208 */
[----:B------:R-:W-:Y:S01]  /*c8a0*/  ISETP.GE.U32.AND P5, PT, R18, R3, PT ;  /* 0x000000031200720c */ /* 0x000fe20003fa6070 */
[----:B------:R-:W-:Y:S02]  /*c8b0*/  @P0 IMAD.IADD R7, R7, 0x1, -R0 ;  /* 0x0000000107070824 */ /* 0x000fe400078e0a00 */
[----:B------:R-:W-:Y:S01]  /*c8c0*/  IMAD R9, R4, R9, UR4 ;  /* 0x0000000404097e24 */ /* 0x000fe2000f8e0209 */
[----:B------:R-:W-:Y:S01]  /*c8d0*/  ISETP.GE.U32.AND P6, PT, R8, R17, PT ;  /* 0x000000110800720c */ /* 0x000fe20003fc6070 */
[----:B------:R-:W-:Y:S01]  /*c8e0*/  @P0 VIADD R12, R12, 0x1 ;  /* 0x000000010c0c0836 */ /* 0x000fe20000000000 */
[----:B------:R-:W-:-:S02]  /*c8f0*/  ISETP.GE.U32.AND P2, PT, R7, R0, PT ;  /* 0x000000000700720c */ /* 0x000fc40003f46070 */
[----:B------:R-:W-:Y:S02]  /*c900*/  ISETP.GE.U32.AND P1, PT, R9, R4, PT ;  /* 0x000000040900720c */ /* 0x000fe40003f26070 */
[----:B------:R-:W-:-:S03]  /*c910*/  LOP3.LUT R7, RZ, R17, RZ, 0x33, !PT ;  /* 0x00000011ff077212 */ /* 0x000fc600078e33ff */
[----:B------:R-:W-:Y:S01]  /*c920*/  @P5 IMAD.IADD R18, R18, 0x1, -R3 ;  /* 0x0000000112125824 */ /* 0x000fe200078e0a03 */
[----:B------:R-:W-:-:S03]  /*c930*/  @P5 IADD3 R14, PT, PT, R14, 0x1, RZ ;  /* 0x000000010e0e5810 */ /* 0x000fc60007ffe0ff */
[----:B------:R-:W-:Y:S01]  /*c940*/  @P6 IMAD.IADD R8, R8, 0x1, -R17 ;  /* 0x0000000108086824 */ /* 0x000fe200078e0a11 */
[----:B------:R-:W-:Y:S01]  /*c950*/  ISETP.GE.U32.AND P3, PT, R18, R3, PT ;  /* 0x000000031200720c */ /* 0x000fe20003f66070 */
[----:B------:R-:W-:Y:S01]  /*c960*/  @P6 VIADD R6, R6, 0x1 ;  /* 0x0000000106066836 */ /* 0x000fe20000000000 */
[----:B------:R-:W-:Y:S01]  /*c970*/  @P2 IADD3 R12, PT, PT, R12, 0x1, RZ ;  /* 0x000000010c0c2810 */ /* 0x000fe20007ffe0ff */
[----:B------:R-:W-:Y:S01]  /*c980*/  @P1 VIADD R10, R10, 0x1 ;  /* 0x000000010a0a1836 */ /* 0x000fe20000000000 */
[----:B------:R-:W-:Y:S02]  /*c990*/  ISETP.NE.U32.AND P2, PT, R0, RZ, PT ;  /* 0x000000ff0000720c */ /* 0x000fe40003f45070 */
[----:B------:R-:W-:Y:S02]  /*c9a0*/  @P1 IADD3 R9, PT, PT, -R4, R9, RZ ;  /* 0x0000000904091210 */ /* 0x000fe40007ffe1ff */
[----:B------:R-:W-:Y:S02]  /*c9b0*/  ISETP.NE.U32.AND P6, PT, R3, RZ, PT ;  /* 0x000000ff0300720c */ /* 0x000fe40003fc5070 */
[----:B------:R-:W-:-:S02]  /*c9c0*/  ISETP.GE.U32.AND P4, PT, R8, R17, PT ;  /* 0x000000110800720c */ /* 0x000fc40003f86070 */
[----:B------:R-:W-:Y:S02]  /*c9d0*/  ISETP.GE.U32.AND P0, PT, R9, R4, PT ;  /* 0x000000040900720c */ /* 0x000fe40003f06070 */
[----:B------:R-:W-:Y:S02]  /*c9e0*/  ISETP.NE.U32.AND P1, PT, R4, RZ, PT ;  /* 0x000000ff0400720c */ /* 0x000fe40003f25070 */
[----:B------:R-:W-:Y:S02]  /*c9f0*/  @P3 IADD3 R14, PT, PT, R14, 0x1, RZ ;  /* 0x000000010e0e3810 */ /* 0x000fe40007ffe0ff */
[----:B------:R-:W-:-:S03]  /*ca00*/  @!P2 LOP3.LUT R12, RZ, R0, RZ, 0x33, !PT ;  /* 0x00000000ff0ca212 */ /* 0x000fc600078e33ff */
[----:B------:R-:W-:Y:S02]  /*ca10*/  @!P6 LOP3.LUT R14, RZ, R3, RZ, 0x33, !PT ;  /* 0x00000003ff0ee212 */ /* 0x000fe400078e33ff */
[----:B------:R-:W-:-:S04]  /*ca20*/  IMAD.HI.U32 R3, R5, R12, RZ ;  /* 0x0000000c05037227 */ /* 0x000fc800078e00ff */
[----:B------:R-:W-:Y:S01]  /*ca30*/  @P4 VIADD R6, R6, 0x1 ;  /* 0x0000000106064836 */ /* 0x000fe20000000000 */
[----:B------:R-:W-:Y:S01]  /*ca40*/  ISETP.NE.U32.AND P4, PT, R17, RZ, PT ;  /* 0x000000ff1100720c */ /* 0x000fe20003f85070 */
[----:B------:R-:W-:Y:S01]  /*ca50*/  @P0 VIADD R10, R10, 0x1 ;  /* 0x000000010a0a0836 */ /* 0x000fe20000000000 */
[----:B------:R-:W-:Y:S01]  /*ca60*/  @!P1 LOP3.LUT R10, RZ, R4, RZ, 0x33, !PT ;  /* 0x00000004ff0a9212 */ /* 0x000fe200078e33ff */
[----:B------:R-:W-:Y:S01]  /*ca70*/  IMAD.MOV R3, RZ, RZ, -R3 ;  /* 0x000000ffff037224 */ /* 0x000fe200078e0a03 */
[----:B------:R-:W-:-:S03]  /*ca80*/  SEL R6, R7, R6, !P4 ;  /* 0x0000000607067207 */ /* 0x000fc60006000000 */
[----:B------:R-:W-:Y:S02]  /*ca90*/  IMAD R12, R17, R3, R12 ;  /* 0x00000003110c7224 */ /* 0x000fe400078e020c */
[----:B------:R-:W-:-:S03]  /*caa0*/  IMAD.HI.U32 R4, R5, R10, RZ ;  /* 0x0000000a05047227 */ /* 0x000fc600078e00ff */
[----:B------:R-:W-:Y:S01]  /*cab0*/  ISETP.GE.U32.AND P1, PT, R12, R17, PT ;  /* 0x000000110c00720c */ /* 0x000fe20003f26070 */
[----:B------:R-:W-:Y:S01]  /*cac0*/  IMAD.HI.U32 R0, R5, R6, RZ ;  /* 0x0000000605007227 */ /* 0x000fe200078e00ff */
[----:B------:R-:W-:-:S03]  /*cad0*/  IADD3 R4, PT, PT, -R4, RZ, RZ ;  /* 0x000000ff04047210 */ /* 0x000fc60007ffe1ff */
[----:B------:R-:W-:-:S04]  /*cae0*/  IMAD.HI.U32 R5, R5, R14, RZ ;  /* 0x0000000e05057227 */ /* 0x000fc800078e00ff */
[----:B------:R-:W-:Y:S02]  /*caf0*/  IMAD.MOV R0, RZ, RZ, -R0 ;  /* 0x000000ffff007224 */ /* 0x000fe400078e0a00 */
[----:B------:R-:W-:Y:S02]  /*cb00*/  IMAD.MOV R5, RZ, RZ, -R5 ;  /* 0x000000ffff057224 */ /* 0x000fe400078e0a05 */
[C---:B------:R-:W-:Y:S02]  /*cb10*/  IMAD R0, R17.reuse, R0, R6 ;  /* 0x0000000011007224 */ /* 0x040fe400078e0206 */
[C---:B------:R-:W-:Y:S02]  /*cb20*/  IMAD R4, R17.reuse, R4, R10 ;  /* 0x0000000411047224 */ /* 0x040fe400078e020a */
[----:B------:R-:W-:Y:S01]  /*cb30*/  IMAD R14, R17, R5, R14 ;  /* 0x00000005110e7224 */ /* 0x000fe200078e020e */
[-C--:B------:R-:W-:Y:S01]  /*cb40*/  ISETP.GE.U32.AND P0, PT, R0, R17.reuse, PT ;  /* 0x000000110000720c */ /* 0x080fe20003f06070 */
[----:B------:R-:W-:Y:S01]  /*cb50*/  @P1 IMAD.IADD R12, R12, 0x1, -R17 ;  /* 0x000000010c0c1824 */ /* 0x000fe200078e0a11 */
[-C--:B------:R-:W-:Y:S01]  /*cb60*/  ISETP.GE.U32.AND P2, PT, R4, R17.reuse, PT ;  /* 0x000000110400720c */ /* 0x080fe20003f46070 */
[----:B------:R-:W-:Y:S01]  /*cb70*/  IMAD.MOV R6, RZ, RZ, -R6 ;  /* 0x000000ffff067224 */ /* 0x000fe200078e0a06 */
[----:B------:R-:W-:-:S02]  /*cb80*/  ISETP.GE.U32.AND P3, PT, R14, R17, PT ;  /* 0x000000110e00720c */ /* 0x000fc40003f66070 */
[----:B------:R-:W-:Y:S01]  /*cb90*/  ISETP.GE.U32.AND P1, PT, R12, R17, PT ;  /* 0x000000110c00720c */ /* 0x000fe20003f26070 */
[----:B------:R-:W-:-:S06]  /*cba0*/  IMAD R25, R17, R6, UR4 ;  /* 0x0000000411197e24 */ /* 0x000fcc000f8e0206 */
[-C--:B------:R-:W-:Y:S02]  /*cbb0*/  @P0 IADD3 R0, PT, PT, R0, -R17.reuse, RZ ;  /* 0x8000001100000210 */ /* 0x080fe40007ffe0ff */
[--C-:B------:R-:W-:Y:S02]  /*cbc0*/  @P2 IMAD.IADD R4, R4, 0x1, -R17.reuse ;  /* 0x0000000104042824 */ /* 0x100fe400078e0a11 */
[----:B------:R-:W-:Y:S01]  /*cbd0*/  @P3 IMAD.IADD R14, R14, 0x1, -R17 ;  /* 0x000000010e0e3824 */ /* 0x000fe200078e0a11 */
[-C--:B------:R-:W-:Y:S02]  /*cbe0*/  ISETP.GE.U32.AND P0, PT, R0, R17.reuse, PT ;  /* 0x000000110000720c */ /* 0x080fe40003f06070 */
[-C--:B------:R-:W-:Y:S02]  /*cbf0*/  ISETP.GE.U32.AND P2, PT, R4, R17.reuse, PT ;  /* 0x000000110400720c */ /* 0x080fe40003f46070 */
[-C--:B------:R-:W-:Y:S02]  /*cc00*/  ISETP.GE.U32.AND P3, PT, R14, R17.reuse, PT ;  /* 0x000000110e00720c */ /* 0x080fe40003f66070 */
[----:B------:R-:W-:-:S02]  /*cc10*/  @P1 IADD3 R12, PT, PT, R12, -R17, RZ ;  /* 0x800000110c0c1210 */ /* 0x000fc40007ffe0ff */
[----:B------:R-:W-:Y:S02]  /*cc20*/  ISETP.GE.U32.AND P1, PT, R17, 0x8, PT ;  /* 0x000000081100780c */ /* 0x000fe40003f26070 */
[----:B------:R-:W-:-:S03]  /*cc30*/  SEL R19, R7, R12, !P4 ;  /* 0x0000000c07137207 */ /* 0x000fc60006000000 */
[--C-:B------:R-:W-:Y:S01]  /*cc40*/  @P0 IMAD.IADD R0, R0, 0x1, -R17.reuse ;  /* 0x0000000100000824 */ /* 0x100fe200078e0a11 */
[----:B-1----:R-:W-:Y:S01]  /*cc50*/  IADD3 R30, P0, PT, R30, UR38, RZ ;  /* 0x000000261e1e7c10 */ /* 0x002fe2000ff1e0ff */
[----:B------:R-:W-:Y:S02]  /*cc60*/  @P2 IMAD.IADD R4, R4, 0x1, -R17 ;  /* 0x0000000104042824 */ /* 0x000fe400078e0a11 */
[----:B------:R-:W-:Y:S02]  /*cc70*/  @P3 IADD3 R14, PT, PT, R14, -R17, RZ ;  /* 0x800000110e0e3210 */ /* 0x000fe40007ffe0ff */
[C---:B------:R-:W-:Y:S01]  /*cc80*/  SEL R22, R7.reuse, R0, !P4 ;  /* 0x0000000007167207 */ /* 0x040fe20006000000 */
[----:B------:R-:W-:Y:S01]  /*cc90*/  IMAD.X R31, RZ, RZ, UR39, P0 ;  /* 0x00000027ff1f7e24 */ /* 0x000fe200080e06ff */
[C---:B------:R-:W-:Y:S02]  /*cca0*/  SEL R23, R7.reuse, R4, !P4 ;  /* 0x0000000407177207 */ /* 0x040fe40006000000 */
[----:B------:R-:W-:Y:S01]  /*ccb0*/  SEL R24, R7, R14, !P4 ;  /* 0x0000000e07187207 */ /* 0x000fe20006000000 */
[----:B------:R-:W-:Y:S06]  /*ccc0*/  @!P1 BRA `(.L_x_217) ;  /* 0x0000000800bc9947 */ /* 0x000fec0003800000 */
[----:B------:R-:W-:Y:S02]  /*ccd0*/  UIADD3 UR4, UP0, UPT, UR38, 0x3, URZ ;  /* 0x0000000326047890 */ /* 0x000fe4000ff1e0ff */
[----:B------:R-:W-:Y:S01]  /*cce0*/  IADD3 R36, P0, PT, R25, UR38, RZ ;  /* 0x0000002619247c10 */ /* 0x000fe2000ff1e0ff */
[----:B------:R-:W-:Y:S01]  /*ccf0*/  BSSY.RECONVERGENT B6, `(.L_x_217) ;  /* 0x00000ac000067945 */ /* 0x000fe20003800200 */
[----:B------:R-:W-:Y:S01]  /*cd00*/  LOP3.LUT R26, R17, 0xfffffff8, RZ, 0xc0, !PT ;  /* 0xfffffff8111a7812 */ /* 0x000fe200078ec0ff */
[----:B------:R-:W-:Y:S01]  /*cd10*/  UIADD3.X UR5, UPT, UPT, URZ, UR39, URZ, UP0, !UPT ;  /* 0x00000027ff057290 */ /* 0x000fe200087fe4ff */
[----:B------:R-:W-:Y:S01]  /*cd20*/  IADD3 R32, P2, PT, R19, UR38, RZ ;  /* 0x0000002613207c10 */ /* 0x000fe2000ff5e0ff */
[----:B------:R-:W-:Y:S01]  /*cd30*/  IMAD.X R37, RZ, RZ, UR39, P0 ;  /* 0x00000027ff257e24 */ /* 0x000fe200080e06ff */
[----:B------:R-:W-:Y:S01]  /*cd40*/  IADD3 R34, P1, PT, R22, UR38, RZ ;  /* 0x0000002616227c10 */ /* 0x000fe2000ff3e0ff */
[----:B------:R-:W-:Y:S01]  /*cd50*/  IMAD.MOV R26, RZ, RZ, -R26 ;  /* 0x000000ffff1a7224 */ /* 0x000fe200078e0a1a */
[----:B------:R-:W0:Y:S01]  /*cd60*/  LDCU.64 UR40, c[0x0][0x388] ;  /* 0x00007100ff2877ac */ /* 0x000e220008000a00 */
[----:B------:R-:W-:Y:S01]  /*cd70*/  IMAD.X R33, RZ, RZ, UR39, P2 ;  /* 0x00000027ff217e24 */ /* 0x000fe200090e06ff */
[----:B------:R-:W-:Y:S01]  /*cd80*/  IADD3.X R35, PT, PT, RZ, UR39, RZ, P1, !PT ;  /* 0x00000027ff237c10 */ /* 0x000fe20008ffe4ff */
[----:B------:R-:W-:Y:S01]  /*cd90*/  IMAD.U32 R38, RZ, RZ, UR4 ;  /* 0x00000004ff267e24 */ /* 0x000fe2000f8e00ff */
[----:B------:R-:W-:-:S07]  /*cda0*/  MOV R39, UR5 ;  /* 0x0000000500277c02 */ /* 0x000fce0008000f00 */
.L_x_226:
[----:B0-----:R-:W-:Y:S01]  /*cdb0*/  IADD3 R4, P0, PT, R23, UR40, RZ ;  /* 0x0000002817047c10 */ /* 0x001fe2000ff1e0ff */
[----:B------:R-:W2:Y:S01]  /*cdc0*/  LDG.E.S8 R14, desc[UR36][R32.64] ;  /* 0x00000024200e7981 */ /* 0x000ea2000c1e1300 */
[----:B------:R-:W0:Y:S03]  /*cdd0*/  LDCU.64 UR4, c[0x4][0x90] ;  /* 0x01001200ff0477ac */ /* 0x000e260008000a00 */
[----:B------:R-:W-:Y:S01]  /*cde0*/  IMAD.X R5, RZ, RZ, UR41, P0 ;  /* 0x00000029ff057e24 */ /* 0x000fe200080e06ff */
[----:B------:R-:W-:Y:S01]  /*cdf0*/  IADD3 R40, P0, PT, R24, UR40, RZ ;  /* 0x0000002818287c10 */ /* 0x000fe2000ff1e0ff */
[----:B------:R-:W3:Y:S04]  /*ce00*/  LDG.E.S8 R9, desc[UR36][R30.64] ;  /* 0x000000241e097981 */ /* 0x000ee8000c1e1300 */
[----:B------:R-:W-:Y:S01]  /*ce10*/  IMAD.X R41, RZ, RZ, UR41, P0 ;  /* 0x00000029ff297e24 */ /* 0x000fe200080e06ff */
[----:B------:R0:W2:Y:S04]  /*ce20*/  LDG.E.S8 R15, desc[UR36][R4.64] ;  /* 0x00000024040f7981 */ /* 0x0000a8000c1e1300 */
[----:B------:R-:W3:Y:S04]  /*ce30*/  LDG.E.S8 R10, desc[UR36][R36.64] ;  /* 0x00000024240a7981 */ /* 0x000ee8000c1e1300 */
[----:B------:R-:W3:Y:S04]  /*ce40*/  LDG.E.S8 R11, desc[UR36][R34.64] ;  /* 0x00000024220b7981 */ /* 0x000ee8000c1e1300 */
[----:B------:R-:W3:Y:S04]  /*ce50*/  LDG.E.S8 R8, desc[UR36][R38.64+-0x3] ;  /* 0xfffffd2426087981 */ /* 0x000ee8000c1e1300 */
[----:B------:R-:W4:Y:S01]  /*ce60*/  LDG.E.S8 R0, desc[UR36][R40.64] ;  /* 0x0000002428007981 */ /* 0x000f22000c1e1300 */
        /* <DEDUP_REMOVED lines=10> */
[----:B--2---:R0:W-:Y:S04]  /*cf10*/  STL.64 [R1+0x10], R14 ;  /* 0x0000100e01007387 */ /* 0x0041e80000100a00 */
[----:B---3--:R0:W-:Y:S04]  /*cf20*/  STL.128 [R1], R8 ;  /* 0x0000000801007387 */ /* 0x0081e80000100c00 */
[----:B-1--4-:R0:W-:Y:S02]  /*cf30*/  STL [R1+0x18], R0 ;  /* 0x0000180001007387 */ /* 0x0121e40000100800 */
[----:B------:R-:W-:-:S07]  /*cf40*/  LEPC R20, `(.L_x_218) ;  /* 0x000000001014794e */ /* 0x000fce0000000000 */
[----:B0-----:R-:W-:Y:S05]  /*cf50*/  CALL.ABS.NOINC R12 ;  /* 0x000000000c007343 */ /* 0x001fea0003c00000 */
.L_x_218:
[----:B------:R-:W-:Y:S01]  /*cf60*/  IADD3 R42, P0, PT, R23, UR40, RZ ;  /* 0x00000028172a7c10 */ /* 0x000fe2000ff1e0ff */
[----:B------:R-:W2:Y:S01]  /*cf70*/  LDG.E.S8 R14, desc[UR36][R32.64] ;  /* 0x00000024200e7981 */ /* 0x000ea2000c1e1300 */
[----:B------:R-:W0:Y:S03]  /*cf80*/  LDCU.64 UR4, c[0x4][0x90] ;  /* 0x01001200ff0477ac */ /* 0x000e260008000a00 */
[----:B------:R-:W-:Y:S01]  /*cf90*/  IMAD.X R43, RZ, RZ, UR41, P0 ;  /* 0x00000029ff2b7e24 */ /* 0x000fe200080e06ff */
[----:B------:R-:W3:Y:S04]  /*cfa0*/  LDG.E.S8 R8, desc[UR36][R38.64+-0x2] ;  /* 0xfffffe2426087981 */ /* 0x000ee8000c1e1300 */
[----:B------:R-:W3:Y:S04]  /*cfb0*/  LDG.E.S8 R9, desc[UR36][R30.64] ;  /* 0x000000241e097981 */ /* 0x000ee8000c1e1300 */
[----:B------:R-:W3:Y:S04]  /*cfc0*/  LDG.E.S8 R10, desc[UR36][R36.64] ;  /* 0x00000024240a7981 */ /* 0x000ee8000c1e1300 */
[----:B------:R-:W3:Y:S04]  /*cfd0*/  LDG.E.S8 R11, desc[UR36][R34.64] ;  /* 0x00000024220b7981 */ /* 0x000ee8000c1e1300 */
[----:B------:R-:W2:Y:S04]  /*cfe0*/  LDG.E.S8 R15, desc[UR36][R42.64] ;  /* 0x000000242a0f7981 */ /* 0x000ea8000c1e1300 */
[----:B------:R-:W4:Y:S01]  /*cff0*/  LDG.E.S8 R0, desc[UR36][R40.64] ;  /* 0x0000002428007981 */ /* 0x000f22000c1e1300 */
[----:B------:R-:W-:Y:S01]  /*d000*/  MOV R18, 0x0 ;  /* 0x0000000000127802 */ /* 0x000fe20000000f00 */
[----:B0-----:R-:W-:Y:S01]  /*d010*/  IMAD.U32 R5, RZ, RZ, UR5 ;  /* 0x00000005ff057e24 */ /* 0x001fe2000f8e00ff */
[----:B------:R-:W-:Y:S01]  /*d020*/  MOV R4, UR4 ;  /* 0x0000000400047c02 */ /* 0x000fe20008000f00 */
[----:B------:R-:W-:Y:S01]  /*d030*/  IMAD.MOV.U32 R6, RZ, RZ, R2 ;  /* 0x000000ffff067224 */ /* 0x000fe200078e0002 */
[----:B------:R0:W1:Y:S01]  /*d040*/  LDC.64 R12, c[0x4][R18] ;  /* 0x01000000120c7b82 */ /* 0x0000620000000a00 */
[----:B------:R-:W-:Y:S01]  /*d050*/  MOV R7, R16 ;  /* 0x0000001000077202 */ /* 0x000fe20000000f00 */
[----:B---3--:R0:W-:Y:S04]  /*d060*/  STL.128 [R1], R8 ;  /* 0x0000000801007387 */ /* 0x0081e80000100c00 */
[----:B--2---:R0:W-:Y:S04]  /*d070*/  STL.64 [R1+0x10], R14 ;  /* 0x0000100e01007387 */ /* 0x0041e80000100a00 */
[----:B-1--4-:R0:W-:Y:S02]  /*d080*/  STL [R1+0x18], R0 ;  /* 0x0000180001007387 */ /* 0x0121e40000100800 */
[----:B------:R-:W-:-:S07]  /*d090*/  LEPC R20, `(.L_x_219) ;  /* 0x000000001014794e */ /* 0x000fce0000000000 */
[----:B0-----:R-:W-:Y:S05]  /*d0a0*/  CALL.ABS.NOINC R12 ;  /* 0x000000000c007343 */ /* 0x001fea0003c00000 */
.L_x_219:
[----:B------:R-:W2:Y:S04]  /*d0b0*/  LDG.E.S8 R14, desc[UR36][R32.64] ;  /* 0x00000024200e7981 */ /* 0x000ea8000c1e1300 */
[----:B------:R-:W3:Y:S04]  /*d0c0*/  LDG.E.S8 R8, desc[UR36][R38.64+-0x1] ;  /* 0xffffff2426087981 */ /* 0x000ee8000c1e1300 */
[----:B------:R-:W3:Y:S04]  /*d0d0*/  LDG.E.S8 R9, desc[UR36][R30.64] ;  /* 0x000000241e097981 */ /* 0x000ee8000c1e1300 */
[----:B------:R-:W3:Y:S04]  /*d0e0*/  LDG.E.S8 R10, desc[UR36][R36.64] ;  /* 0x00000024240a7981 */ /* 0x000ee8000c1e1300 */
[----:B------:R-:W3:Y:S04]  /*d0f0*/  LDG.E.S8 R11, desc[UR36][R34.64] ;  /* 0x00000024220b7981 */ /* 0x000ee8000c1e1300 */
[----:B------:R-:W2:Y:S04]  /*d100*/  LDG.E.S8 R15, desc[UR36][R42.64] ;  /* 0x000000242a0f7981 */ /* 0x000ea8000c1e1300 */
[----:B------:R-:W4:Y:S01]  /*d110*/  LDG.E.S8 R0, desc[UR36][R40.64] ;  /* 0x0000002428007981 */ /* 0x000f22000c1e1300 */
[----:B------:R0:W1:Y:S01]  /*d120*/  LDC.64 R12, c[0x4][R18] ;  /* 0x01000000120c7b82 */ /* 0x0000620000000a00 */
[----:B------:R-:W5:Y:S01]  /*d130*/  LDCU.64 UR4, c[0x4][0x90] ;  /* 0x01001200ff0477ac */ /* 0x000f620008000a00 */
[----:B------:R-:W-:Y:S01]  /*d140*/  MOV R6, R2 ;  /* 0x0000000200067202 */ /* 0x000fe20000000f00 */
[----:B------:R-:W-:-:S02]  /*d150*/  IMAD.MOV.U32 R7, RZ, RZ, R16 ;  /* 0x000000ffff077224 */ /* 0x000fc400078e0010 */
[----:B-----5:R-:W-:Y:S02]  /*d160*/  IMAD.U32 R4, RZ, RZ, UR4 ;  /* 0x00000004ff047e24 */ /* 0x020fe4000f8e00ff */
[----:B------:R-:W-:Y:S01]  /*d170*/  IMAD.U32 R5, RZ, RZ, UR5 ;  /* 0x00000005ff057e24 */ /* 0x000fe2000f8e00ff */
[----:B---3--:R0:W-:Y:S04]  /*d180*/  STL.128 [R1], R8 ;  /* 0x0000000801007387 */ /* 0x0081e80000100c00 */
[----:B--2---:R0:W-:Y:S04]  /*d190*/  STL.64 [R1+0x10], R14 ;  /* 0x0000100e01007387 */ /* 0x0041e80000100a00 */
[----:B-1--4-:R0:W-:Y:S02]  /*d1a0*/  STL [R1+0x18], R0 ;  /* 0x0000180001007387 */ /* 0x0121e40000100800 */
[----:B------:R-:W-:-:S07]  /*d1b0*/  LEPC R20, `(.L_x_220) ;  /* 0x000000001014794e */ /* 0x000fce0000000000 */
[----:B0-----:R-:W-:Y:S05]  /*d1c0*/  CALL.ABS.NOINC R12 ;  /* 0x000000000c007343 */ /* 0x001fea0003c00000 */
.L_x_220:
        /* <DEDUP_REMOVED lines=9> */
[----:B------:R-:W-:-:S02]  /*d260*/  IMAD.MOV.U32 R6, RZ, RZ, R2 ;  /* 0x000000ffff067224 */ /* 0x000fc400078e0002 */
[----:B------:R-:W-:Y:S02]  /*d270*/  IMAD.MOV.U32 R7, RZ, RZ, R16 ;  /* 0x000000ffff077224 */ /* 0x000fe400078e0010 */
[----:B-----5:R-:W-:Y:S01]  /*d280*/  IMAD.U32 R4, RZ, RZ, UR4 ;  /* 0x00000004ff047e24 */ /* 0x020fe2000f8e00ff */
[----:B------:R-:W-:Y:S01]  /*d290*/  MOV R5, UR5 ;  /* 0x0000000500057c02 */ /* 0x000fe20008000f00 */
[----:B---3--:R0:W-:Y:S04]  /*d2a0*/  STL.128 [R1], R8 ;  /* 0x0000000801007387 */ /* 0x0081e80000100c00 */
[----:B--2---:R0:W-:Y:S04]  /*d2b0*/  STL.64 [R1+0x10], R14 ;  /* 0x0000100e01007387 */ /* 0x0041e80000100a00 */
[----:B-1--4-:R0:W-:Y:S02]  /*d2c0*/  STL [R1+0x18], R0 ;  /* 0x0000180001007387 */ /* 0x0121e40000100800 */
[----:B------:R-:W-:-:S07]  /*d2d0*/  LEPC R20, `(.L_x_221) ;  /* 0x000000001014794e */ /* 0x000fce0000000000 */
[----:B0-----:R-:W-:Y:S05]  /*d2e0*/  CALL.ABS.NOINC R12 ;  /* 0x000000000c007343 */ /* 0x001fea0003c00000 */
.L_x_221:
        /* <DEDUP_REMOVED lines=9> */
[----:B------:R-:W-:Y:S01]  /*d380*/  IMAD.MOV.U32 R6, RZ, RZ, R2 ;  /* 0x000000ffff067224 */ /* 0x000fe200078e0002 */
[----:B------:R-:W-:-:S02]  /*d390*/  MOV R7, R16 ;  /* 0x0000001000077202 */ /* 0x000fc40000000f00 */
[----:B-----5:R-:W-:Y:S01]  /*d3a0*/  MOV R4, UR4 ;  /* 0x0000000400047c02 */ /* 0x020fe20008000f00 */
[----:B------:R-:W-:Y:S01]  /*d3b0*/  IMAD.U32 R5, RZ, RZ, UR5 ;  /* 0x00000005ff057e24 */ /* 0x000fe2000f8e00ff */
[----:B---3--:R0:W-:Y:S04]  /*d3c0*/  STL.128 [R1], R8 ;  /* 0x0000000801007387 */ /* 0x0081e80000100c00 */
[----:B--2---:R0:W-:Y:S04]  /*d3d0*/  STL.64 [R1+0x10], R14 ;  /* 0x0000100e01007387 */ /* 0x0041e80000100a00 */
[----:B-1--4-:R0:W-:Y:S02]  /*d3e0*/  STL [R1+0x18], R0 ;  /* 0x0000180001007387 */ /* 0x0121e40000100800 */
[----:B------:R-:W-:-:S07]  /*d3f0*/  LEPC R20, `(.L_x_222) ;  /* 0x000000001014794e */ /* 0x000fce0000000000 */
[----:B0-----:R-:W-:Y:S05]  /*d400*/  CALL.ABS.NOINC R12 ;  /* 0x000000000c007343 */ /* 0x001fea0003c00000 */
.L_x_222:
        /* <DEDUP_REMOVED lines=18> */
.L_x_223:
        /* <DEDUP_REMOVED lines=18> */
.L_x_224:
[----:B------:R-:W2:Y:S04]  /*d650*/  LDG.E.S8 R40, desc[UR36][R40.64] ;  /* 0x0000002428287981 */ /* 0x000ea8000c1e1300 */
[----:B------:R-:W3:Y:S04]  /*d660*/  LDG.E.S8 R15, desc[UR36][R42.64] ;  /* 0x000000242a0f7981 */ /* 0x000ee8000c1e1300 */
[----:B------:R-:W4:Y:S04]  /*d670*/  LDG.E.S8 R8, desc[UR36][R38.64+0x4] ;  /* 0x0000042426087981 */ /* 0x000f28000c1e1300 */
[----:B------:R-:W4:Y:S04]  /*d680*/  LDG.E.S8 R9, desc[UR36][R30.64] ;  /* 0x000000241e097981 */ /* 0x000f28000c1e1300 */
[----:B------:R-:W4:Y:S04]  /*d690*/  LDG.E.S8 R10, desc[UR36][R36.64] ;  /* 0x00000024240a7981 */ /* 0x000f28000c1e1300 */
[----:B------:R-:W4:Y:S04]  /*d6a0*/  LDG.E.S8 R11, desc[UR36][R34.64] ;  /* 0x00000024220b7981 */ /* 0x000f28000c1e1300 */
[----:B------:R-:W3:Y:S01]  /*d6b0*/  LDG.E.S8 R14, desc[UR36][R32.64] ;  /* 0x00000024200e7981 */ /* 0x000ee2000c1e1300 */
[----:B------:R0:W1:Y:S01]  /*d6c0*/  LDC.64 R12, c[0x4][R18] ;  /* 0x01000000120c7b82 */ /* 0x0000620000000a00 */
[----:B------:R-:W5:Y:S01]  /*d6d0*/  LDCU.64 UR4, c[0x4][0x90] ;  /* 0x01001200ff0477ac */ /* 0x000f620008000a00 */
[----:B------:R-:W-:Y:S01]  /*d6e0*/  IMAD.MOV.U32 R6, RZ, RZ, R2 ;  /* 0x000000ffff067224 */ /* 0x000fe200078e0002 */
[----:B------:R-:W-:-:S02]  /*d6f0*/  MOV R7, R16 ;  /* 0x0000001000077202 */ /* 0x000fc40000000f00 */
[----:B-----5:R-:W-:Y:S01]  /*d700*/  MOV R4, UR4 ;  /* 0x0000000400047c02 */ /* 0x020fe20008000f00 */
[----:B------:R-:W-:Y:S01]  /*d710*/  IMAD.U32 R5, RZ, RZ, UR5 ;  /* 0x00000005ff057e24 */ /* 0x000fe2000f8e00ff */
[----:B--2---:R0:W-:Y:S04]  /*d720*/  STL [R1+0x18], R40 ;  /* 0x0000182801007387 */ /* 0x0041e80000100800 */
[----:B----4-:R0:W-:Y:S04]  /*d730*/  STL.128 [R1], R8 ;  /* 0x0000000801007387 */ /* 0x0101e80000100c00 */
[----:B-1-3--:R0:W-:Y:S02]  /*d740*/  STL.64 [R1+0x10], R14 ;  /* 0x0000100e01007387 */ /* 0x00a1e40000100a00 */
[----:B------:R-:W-:-:S07]  /*d750*/  LEPC R20, `(.L_x_225) ;  /* 0x000000001014794e */ /* 0x000fce0000000000 */
[----:B0-----:R-:W-:Y:S05]  /*d760*/  CALL.ABS.NOINC R12 ;  /* 0x000000000c007343 */ /* 0x001fea0003c00000 */
.L_x_225:
[----:B------:R-:W-:Y:S02]  /*d770*/  ISETP.NE.AND P6, PT, R28, RZ, PT ;  /* 0x000000ff1c00720c */ /* 0x000fe40003fc5270 */
[----:B------:R-:W-:-:S05]  /*d780*/  IADD3 R38, P0, PT, R38, 0x8, RZ ;  /* 0x0000000826267810 */ /* 0x000fca0007f1e0ff */
[----:B------:R-:W-:-:S06]  /*d790*/  IMAD.X R39, RZ, RZ, R39, P0 ;  /* 0x000000ffff277224 */ /* 0x000fcc00000e0627 */
[----:B------:R-:W-:Y:S05]  /*d7a0*/  @P6 BRA `(.L_x_226) ;  /* 0xfffffff400806947 */ /* 0x000fea000383ffff */
[----:B------:R-:W-:Y:S05]  /*d7b0*/  BSYNC.RECONVERGENT B6 ;  /* 0x0000000000067941 */ /* 0x000fea0003800200 */
.L_x_217:
        /* <DEDUP_REMOVED lines=16> */
[----:B------:R-:W-:-:S03]  /*d8c0*/  IADD3 R38, P0, PT, R27, UR4, RZ ;  /* 0x000000041b267c10 */ /* 0x000fc6000ff1e0ff */
[----:B------:R-:W-:Y:S01]  /*d8d0*/  IMAD.X R37, RZ, RZ, UR5, P1 ;  /* 0x00000005ff257e24 */ /* 0x000fe200088e06ff */
[----:B------:R-:W-:Y:S01]  /*d8e0*/  IADD3.X R39, PT, PT, RZ, UR5, RZ, P0, !PT ;  /* 0x00000005ff277c10 */ /* 0x000fe200087fe4ff */
[----:B------:R-:W3:Y:S04]  /*d8f0*/  LDG.E.S8 R9, desc[UR36][R30.64] ;  /* 0x000000241e097981 */ /* 0x000ee8000c1e1300 */
[----:B------:R-:W3:Y:S04]  /*d900*/  LDG.E.S8 R10, desc[UR36][R28.64] ;  /* 0x000000241c0a7981 */ /* 0x000ee8000c1e1300 */
[----:B------:R-:W3:Y:S04]  /*d910*/  LDG.E.S8 R11, desc[UR36][R22.64] ;  /* 0x00000024160b7981 */ /* 0x000ee8000c1e1300 */
[----:B------:R-:W4:Y:S01]  /*d920*/  LDG.E.S8 R0, desc[UR36][R34.64] ;  /* 0x0000002422007981 */ /* 0x000f22000c1e1300 */
[----:B------:R-:W-:Y:S01]  /*d930*/  MOV R18, 0x0 ;  /* 0x0000000000127802 */ /* 0x000fe20000000f00 */
[----:B------:R-:W0:Y:S02]  /*d940*/  LDCU.64 UR4, c[0x4][0x90] ;  /* 0x01001200ff0477ac */ /* 0x000e240008000a00 */
[----:B------:R-:W3:Y:S04]  /*d950*/  LDG.E.S8 R8, desc[UR36][R38.64] ;  /* 0x0000002426087981 */ /* 0x000ee8000c1e1300 */
[----:B------:R-:W2:Y:S01]  /*d960*/  LDG.E.S8 R12, desc[UR36][R36.64] ;  /* 0x00000024240c7981 */ /* 0x000ea2000c1e1300 */
[----:B------:R1:W1:Y:S01]  /*d970*/  LDC.64 R14, c[0x4][R18] ;  /* 0x01000000120e7b82 */ /* 0x0002620000000a00 */
[----:B------:R-:W-:-:S02]  /*d980*/  IMAD.MOV.U32 R6, RZ, RZ, R2 ;  /* 0x000000ffff067224 */ /* 0x000fc400078e0002 */
[----:B------:R-:W-:Y:S02]  /*d990*/  IMAD.MOV.U32 R7, RZ, RZ, R16 ;  /* 0x000000ffff077224 */ /* 0x000fe400078e0010 */
[----:B0-----:R-:W-:Y:S01]  /*d9a0*/  IMAD.U32 R4, RZ, RZ, UR4 ;  /* 0x00000004ff047e24 */ /* 0x001fe2000f8e00ff */
[----:B------:R-:W-:Y:S01]  /*d9b0*/  MOV R5, UR5 ;  /* 0x0000000500057c02 */ /* 0x000fe20008000f00 */
[----:B----4-:R0:W-:Y:S04]  /*d9c0*/  STL [R1+0x18], R0 ;  /* 0x0000180001007387 */ /* 0x0101e80000100800 */
[----:B---3--:R0:W-:Y:S04]  /*d9d0*/  STL.128 [R1], R8 ;  /* 0x0000000801007387 */ /* 0x0081e80000100c00 */
[----:B-12---:R0:W-:Y:S02]  /*d9e0*/  STL.64 [R1+0x10], R12 ;  /* 0x0000100c01007387 */ /* 0x0061e40000100a00 */
[----:B------:R-:W-:-:S07]  /*d9f0*/  LEPC R20, `(.L_x_228) ;  /* 0x000000001014794e */ /* 0x000fce0000000000 */
[----:B0-----:R-:W-:Y:S05]  /*da00*/  CALL.ABS.NOINC R14 ;  /* 0x000000000e007343 */ /* 0x001fea0003c00000 */
.L_x_228:
        /* <DEDUP_REMOVED lines=18> */
.L_x_229:
        /* <DEDUP_REMOVED lines=18> */
.L_x_230:
        /* <DEDUP_REMOVED lines=18> */
.L_x_231:
[----:B------:R-:W-:-:S07]  /*dd70*/  IADD3 R27, PT, PT, R27, 0x4, RZ ;  /* 0x000000041b1b7810 */ /* 0x000fce0007ffe0ff */
.L_x_227:
[----:B------:R-:W-:-:S13]  /*dd80*/  ISETP.NE.AND P0, PT, R24, RZ, PT ;  /* 0x000000ff1800720c */ /* 0x000fda0003f05270 */
[----:B------:R-:W-:Y:S05]  /*dd90*/  @!P0 EXIT ;  /* 0x000000000000894d */ /* 0x000fea0003800000 */
[----:B------:R-:W0:Y:S01]  /*dda0*/  LDCU.64 UR4, c[0x0][0x388] ;  /* 0x00007100ff0477ac */ /* 0x000e220008000a00 */
[----:B------:R-:W-:Y:S02]  /*ddb0*/  ISETP.NE.AND P0, PT, R24, 0x1, PT ;  /* 0x000000011800780c */ /* 0x000fe40003f05270 */
[----:B0-----:R-:W-:-:S05]  /*ddc0*/  IADD3 R18, P1, PT, R19, UR4, RZ ;  /* 0x0000000413127c10 */ /* 0x001fca000ff3e0ff */
[----:B------:R-:W-:-:S06]  /*ddd0*/  IMAD.X R19, RZ, RZ, UR5, P1 ;  /* 0x00000005ff137e24 */ /* 0x000fcc00088e06ff */
[----:B------:R-:W-:Y:S05]  /*dde0*/  @!P0 BRA `(.L_x_232) ;  /* 0x0000000000a08947 */ /* 0x000fea0003800000 */
[----:B------:R-:W-:Y:S01]  /*ddf0*/  IADD3 R24, P0, PT, R27, UR4, RZ ;  /* 0x000000041b187c10 */ /* 0x000fe2000ff1e0ff */
[----:B------:R-:W2:Y:S04]  /*de00*/  LDG.E.S8 R12, desc[UR36][R18.64] ;  /* 0x00000024120c7981 */ /* 0x000ea8000c1e1300 */
[----:B------:R-:W-:Y:S01]  /*de10*/  IMAD.X R25, RZ, RZ, UR5, P0 ;  /* 0x00000005ff197e24 */ /* 0x000fe200080e06ff */
[----:B------:R-:W3:Y:S04]  /*de20*/  LDG.E.S8 R9, desc[UR36][R30.64] ;  /* 0x000000241e097981 */ /* 0x000ee8000c1e1300 */
[----:B------:R-:W3:Y:S04]  /*de30*/  LDG.E.S8 R10, desc[UR36][R28.64] ;  /* 0x000000241c0a7981 */ /* 0x000ee8000c1e1300 */
[----:B------:R-:W3:Y:S04]  /*de40*/  LDG.E.S8 R11, desc[UR36][R22.64] ;  /* 0x00000024160b7981 */ /* 0x000ee8000c1e1300 */
[----:B------:R-:W2:Y:S04]  /*de50*/  LDG.E.S8 R13, desc[UR36][R32.64] ;  /* 0x00000024200d7981 */ /* 0x000ea8000c1e1300 */
[----:B------:R-:W4:Y:S01]  /*de60*/  LDG.E.S8 R0, desc[UR36][R34.64] ;  /* 0x0000002422007981 */ /* 0x000f22000c1e1300 */
[----:B------:R-:W-:Y:S01]  /*de70*/  MOV R26, 0x0 ;  /* 0x00000000001a7802 */ /* 0x000fe20000000f00 */
[----:B------:R-:W0:Y:S02]  /*de80*/  LDCU.64 UR4, c[0x4][0x90] ;  /* 0x01001200ff0477ac */ /* 0x000e240008000a00 */
[----:B------:R-:W3:Y:S01]  /*de90*/  LDG.E.S8 R8, desc[UR36][R24.64] ;  /* 0x0000002418087981 */ /* 0x000ee2000c1e1300 */
[----:B------:R1:W1:Y:S01]  /*dea0*/  LDC.64 R14, c[0x4][R26] ;  /* 0x010000001a0e7b82 */ /* 0x0002620000000a00 */
[----:B------:R-:W-:Y:S01]  /*deb0*/  IMAD.MOV.U32 R6, RZ, RZ, R2 ;  /* 0x000000ffff067224 */ /* 0x000fe200078e0002 */
[----:B------:R-:W-:-:S02]  /*dec0*/  MOV R7, R16 ;  /* 0x0000001000077202 */ /* 0x000fc40000000f00 */
[----:B0-----:R-:W-:Y:S01]  /*ded0*/  MOV R4, UR4 ;  /* 0x0000000400047c02 */ /* 0x001fe20008000f00 */
[----:B------:R-:W-:Y:S01]  /*dee0*/  IMAD.U32 R5, RZ, RZ, UR5 ;  /* 0x00000005ff057e24 */ /* 0x000fe2000f8e00ff */
[----:B--2---:R0:W-:Y:S04]  /*def0*/  STL.64 [R1+0x10], R12 ;  /* 0x0000100c01007387 */ /* 0x0041e80000100a00 */
[----:B----4-:R0:W-:Y:S04]  /*df00*/  STL [R1+0x18], R0 ;  /* 0x0000180001007387 */ /* 0x0101e80000100800 */
[----:B-1-3--:R0:W-:Y:S02]  /*df10*/  STL.128 [R1], R8 ;  /* 0x0000000801007387 */ /* 0x00a1e40000100c00 */
[----:B------:R-:W-:-:S07]  /*df20*/  LEPC R20, `(.L_x_233) ;  /* 0x000000001014794e */ /* 0x000fce0000000000 */
[----:B0-----:R-:W-:Y:S05]  /*df30*/  CALL.ABS.NOINC R14 ;  /* 0x000000000e007343 */ /* 0x001fea0003c00000 */
.L_x_233:
[----:B------:R-:W2:Y:S04]  /*df40*/  LDG.E.S8 R8, desc[UR36][R24.64+0x1] ;  /* 0x0000012418087981 */ /* 0x000ea8000c1e1300 */
[----:B------:R-:W3:Y:S04]  /*df50*/  LDG.E.S8 R12, desc[UR36][R18.64] ;  /* 0x00000024120c7981 */ /* 0x000ee8000c1e1300 */
[----:B------:R-:W2:Y:S04]  /*df60*/  LDG.E.S8 R9, desc[UR36][R30.64] ;  /* 0x000000241e097981 */ /* 0x000ea8000c1e1300 */
[----:B------:R-:W2:Y:S04]  /*df70*/  LDG.E.S8 R10, desc[UR36][R28.64] ;  /* 0x000000241c0a7981 */ /* 0x000ea8000c1e1300 */
[----:B------:R-:W2:Y:S04]  /*df80*/  LDG.E.S8 R11, desc[UR36][R22.64] ;  /* 0x00000024160b7981 */ /* 0x000ea8000c1e1300 */
[----:B------:R-:W3:Y:S04]  /*df90*/  LDG.E.S8 R13, desc[UR36][R32.64] ;  /* 0x00000024200d7981 */ /* 0x000ee8000c1e1300 */
[----:B------:R-:W4:Y:S01]  /*dfa0*/  LDG.E.S8 R0, desc[UR36][R34.64] ;  /* 0x0000002422007981 */ /* 0x000f22000c1e1300 */
[----:B------:R0:W1:Y:S01]  /*dfb0*/  LDC.64 R14, c[0x4][R26] ;  /* 0x010000001a0e7b82 */ /* 0x0000620000000a00 */
[----:B------:R-:W5:Y:S01]  /*dfc0*/  LDCU.64 UR4, c[0x4][0x90] ;  /* 0x01001200ff0477ac */ /* 0x000f620008000a00 */
[----:B------:R-:W-:Y:S01]  /*dfd0*/  MOV R6, R2 ;  /* 0x0000000200067202 */ /* 0x000fe20000000f00 */
[----:B------:R-:W-:-:S02]  /*dfe0*/  IMAD.MOV.U32 R7, RZ, RZ, R16 ;  /* 0x000000ffff077224 */ /* 0x000fc400078e0010 */
[----:B-----5:R-:W-:Y:S02]  /*dff0*/  IMAD.U32 R4, RZ, RZ, UR4 ;  /* 0x00000004ff047e24 */ /* 0x020fe4000f8e00ff */
[----:B------:R-:W-:Y:S01]  /*e000*/  IMAD.U32 R5, RZ, RZ, UR5 ;  /* 0x00000005ff057e24 */ /* 0x000fe2000f8e00ff */
[----:B--2---:R0:W-:Y:S04]  /*e010*/  STL.128 [R1], R8 ;  /* 0x0000000801007387 */ /* 0x0041e80000100c00 */
[----:B---3--:R0:W-:Y:S04]  /*e020*/  STL.64 [R1+0x10], R12 ;  /* 0x0000100c01007387 */ /* 0x0081e80000100a00 */
[----:B-1--4-:R0:W-:Y:S02]  /*e030*/  STL [R1+0x18], R0 ;  /* 0x0000180001007387 */ /* 0x0121e40000100800 */
[----:B------:R-:W-:-:S07]  /*e040*/  LEPC R20, `(.L_x_234) ;  /* 0x000000001014794e */ /* 0x000fce0000000000 */
[----:B0-----:R-:W-:Y:S05]  /*e050*/  CALL.ABS.NOINC R14 ;  /* 0x000000000e007343 */ /* 0x001fea0003c00000 */
.L_x_234:
[----:B------:R-:W-:-:S07]  /*e060*/  VIADD R27, R27, 0x2 ;  /* 0x000000021b1b7836 */ /* 0x000fce0000000000 */
.L_x_232:
[----:B------:R-:W-:-:S04]  /*e070*/  LOP3.LUT R17, R17, 0x1, RZ, 0xc0, !PT ;  /* 0x0000000111117812 */ /* 0x000fc800078ec0ff */
[----:B------:R-:W-:-:S13]  /*e080*/  ISETP.NE.U32.AND P0, PT, R17, 0x1, PT ;  /* 0x000000011100780c */ /* 0x000fda0003f05070 */
[----:B------:R-:W-:Y:S05]  /*e090*/  @P0 EXIT ;  /* 0x000000000000094d */ /* 0x000fea0003800000 */
[----:B------:R-:W0:Y:S01]  /*e0a0*/  LDCU.64 UR4, c[0x0][0x388] ;  /* 0x00007100ff0477ac */ /* 0x000e220008000a00 */
[----:B------:R-:W2:Y:S04]  /*e0b0*/  LDG.E.S8 R34, desc[UR36][R34.64] ;  /* 0x0000002422227981 */ /* 0x000ea8000c1e1300 */
[----:B------:R1:W3:Y:S04]  /*e0c0*/  LDG.E.S8 R12, desc[UR36][R18.64] ;  /* 0x00000024120c7981 */ /* 0x0002e8000c1e1300 */
[----:B------:R-:W3:Y:S04]  /*e0d0*/  LDG.E.S8 R13, desc[UR36][R32.64] ;  /* 0x00000024200d7981 */ /* 0x000ee8000c1e1300 */
[----:B------:R-:W4:Y:S04]  /*e0e0*/  LDG.E.S8 R9, desc[UR36][R30.64] ;  /* 0x000000241e097981 */ /* 0x000f28000c1e1300 */
[----:B------:R-:W4:Y:S01]  /*e0f0*/  LDG.E.S8 R10, desc[UR36][R28.64] ;  /* 0x000000241c0a7981 */ /* 0x000f22000c1e1300 */
[----:B0-----:R-:W-:-:S03]  /*e100*/  IADD3 R14, P0, PT, R27, UR4, RZ ;  /* 0x000000041b0e7c10 */ /* 0x001fc6000ff1e0ff */
[----:B------:R-:W4:Y:S01]  /*e110*/  LDG.E.S8 R11, desc[UR36][R22.64] ;  /* 0x00000024160b7981 */ /* 0x000f22000c1e1300 */
[----:B------:R-:W-:Y:S01]  /*e120*/  IADD3.X R15, PT, PT, RZ, UR5, RZ, P0, !PT ;  /* 0x00000005ff0f7c10 */ /* 0x000fe200087fe4ff */
[----:B------:R-:W0:Y:S04]  /*e130*/  LDCU.64 UR4, c[0x4][0x90] ;  /* 0x01001200ff0477ac */ /* 0x000e280008000a00 */
[----:B------:R-:W4:Y:S01]  /*e140*/  LDG.E.S8 R8, desc[UR36][R14.64] ;  /* 0x000000240e087981 */ /* 0x000f22000c1e1300 */
[----:B------:R-:W-:-:S04]  /*e150*/  MOV R0, 0x0 ;  /* 0x0000000000007802 */ /* 0x000fc80000000f00 */
[----:B-1----:R1:W1:Y:S01]  /*e160*/  LDC.64 R18, c[0x4][R0] ;  /* 0x0100000000127b82 */ /* 0x0022620000000a00 */
[----:B------:R-:W-:Y:S01]  /*e170*/  MOV R6, R2 ;  /* 0x0000000200067202 */ /* 0x000fe20000000f00 */
[----:B------:R-:W-:Y:S02]  /*e180*/  IMAD.MOV.U32 R7, RZ, RZ, R16 ;  /* 0x000000ffff077224 */ /* 0x000fe400078e0010 */
[----:B0-----:R-:W-:Y:S02]  /*e190*/  IMAD.U32 R4, RZ, RZ, UR4 ;  /* 0x00000004ff047e24 */ /* 0x001fe4000f8e00ff */
[----:B------:R-:W-:Y:S01]  /*e1a0*/  IMAD.U32 R5, RZ, RZ, UR5 ;  /* 0x00000005ff057e24 */ /* 0x000fe2000f8e00ff */
[----:B--2---:R0:W-:Y:S04]  /*e1b0*/  STL [R1+0x18], R34 ;  /* 0x0000182201007387 */ /* 0x0041e80000100800 */
[----:B---3--:R0:W-:Y:S04]  /*e1c0*/  STL.64 [R1+0x10], R12 ;  /* 0x0000100c01007387 */ /* 0x0081e80000100a00 */
[----:B-1--4-:R0:W-:Y:S02]  /*e1d0*/  STL.128 [R1], R8 ;  /* 0x0000000801007387 */ /* 0x0121e40000100c00 */
[----:B------:R-:W-:-:S07]  /*e1e0*/  LEPC R20, `(.L_x_235) ;  /* 0x000000001014794e */ /* 0x000fce0000000000 */
[----:B0-----:R-:W-:Y:S05]  /*e1f0*/  CALL.ABS.NOINC R18 ;  /* 0x0000000012007343 */ /* 0x001fea0003c00000 */
.L_x_235:
[----:B------:R-:W-:Y:S05]  /*e200*/  EXIT ;  /* 0x000000000000794d */ /* 0x000fea0003800000 */
.L_x_236:
[----:B------:R-:W-:-:S00]  /*e210*/  BRA `(.L_x_236) ;  /* 0xfffffffc00fc7947 */ /* 0x000fc0000383ffff */
[----:B------:R-:W-:-:S00]  /*e220*/  NOP ;  /* 0x0000000000007918 */ /* 0x000fc00000000000 */
        /* <DEDUP_REMOVED lines=13> */
.L_x_288:


//--------------------- .text._Z15random_passwordPcS_j --------------------------
	.section	.text._Z15random_passwordPcS_j,"ax",@progbits
	.align	128
        .global         _Z15random_passwordPcS_j
        .type           _Z15random_passwordPcS_j,@function
        .size           _Z15random_passwordPcS_j,(.L_x_289 - _Z15random_passwordPcS_j)
        .other          _Z15random_passwordPcS_j,@"STO_CUDA_ENTRY STV_DEFAULT"
_Z15random_passwordPcS_j:
.text._Z15random_passwordPcS_j:
[----:B------:R-:W0:Y:S01]  /*0000*/  LDC R1, c[0x0][0x37c] ;  /* 0x0000df00ff017b82 */ /* 0x000e220000000800 */
[----:B------:R-:W1:Y:S01]  /*0010*/  LDCU UR4, c[0x0][0x2f8] ;  /* 0x00005f00ff0477ac */ /* 0x000e620008000800 */
[----:B0-----:R-:W-:Y:S01]  /*0020*/  VIADD R1, R1, 0xffffffe8 ;  /* 0xffffffe801017836 */ /* 0x001fe20000000000 */
[----:B------:R-:W0:Y:S01]  /*0030*/  LDCU UR5, c[0x0][0x2fc] ;  /* 0x00005f80ff0577ac */ /* 0x000e220008000800 */
[----:B------:R-:W2:Y:S01]  /*0040*/  LDCU.64 UR12, c[0x0][0x358] ;  /* 0x00006b00ff0c77ac */ /* 0x000ea20008000a00 */
[----:B------:R-:W3:Y:S02]  /*0050*/  LDCU.64 UR8, c[0x0][0x380] ;  /* 0x00007000ff0877ac */ /* 0x000ee40008000a00 */
[----:B-1----:R-:W-:Y:S01]  /*0060*/  IADD3 R25, P0, PT, R1, UR4, RZ ;  /* 0x0000000401197c10 */ /* 0x002fe2000ff1e0ff */
[----:B------:R-:W-:-:S03]  /*0070*/  UMOV UR4, URZ ;  /* 0x000000ff00047c82 */ /* 0x000fc60008000000 */
[----:B------:R-:W-:Y:S01]  /*0080*/  IADD3 R23, P1, PT, R25, 0x10, RZ ;  /* 0x0000001019177810 */ /* 0x000fe20007f3e0ff */
[----:B0-----:R-:W-:-:S04]  /*0090*/  IMAD.X R24, RZ, RZ, UR5, P0 ;  /* 0x00000005ff187e24 */ /* 0x001fc800080e06ff */
[----:B--23--:R-:W-:-:S08]  /*00a0*/  IMAD.X R19, RZ, RZ, R24, P1 ;  /* 0x000000ffff137224 */ /* 0x00cfd000008e0618 */
.L_x_237:
[----:B------:R-:W-:-:S04]  /*00b0*/  UIADD3 UR5, UP0, UPT, UR4, UR8, URZ ;  /* 0x0000000804057290 */ /* 0x000fc8000ff1e0ff */
[----:B------:R-:W-:Y:S02]  /*00c0*/  UIADD3.X UR6, UPT, UPT, URZ, UR9, URZ, UP0, !UPT ;  /* 0x00000009ff067290 */ /* 0x000fe400087fe4ff */
[----:B------:R-:W-:-:S04]  /*00d0*/  IMAD.U32 R2, RZ, RZ, UR5 ;  /* 0x00000005ff027e24 */ /* 0x000fc8000f8e00ff */
[----:B------:R-:W-:-:S05]  /*00e0*/  MOV R3, UR6 ;  /* 0x0000000600037c02 */ /* 0x000fca0008000f00 */
[----:B------:R-:W2:Y:S01]  /*00f0*/  LDG.E.U8 R2, desc[UR12][R2.64] ;  /* 0x0000000c02027981 */ /* 0x000ea2000c1e1100 */
[----:B------:R-:W-:Y:S01]  /*0100*/  IMAD.U32 R22, RZ, RZ, UR4 ;  /* 0x00000004ff167e24 */ /* 0x000fe2000f8e00ff */
[----:B------:R-:W-:Y:S01]  /*0110*/  UIADD3 UR4, UPT, UPT, UR4, 0x1, URZ ;  /* 0x0000000104047890 */ /* 0x000fe2000fffe0ff */
[----:B--2---:R-:W-:-:S13]  /*0120*/  ISETP.NE.AND P0, PT, R2, RZ, PT ;  /* 0x000000ff0200720c */ /* 0x004fda0003f05270 */
[----:B------:R-:W-:Y:S05]  /*0130*/  @P0 BRA `(.L_x_237) ;  /* 0xfffffffc00dc0947 */ /* 0x000fea000383ffff */
[----:B------:R-:W0:Y:S01]  /*0140*/  LDCU.64 UR8, c[0x0][0x388] ;  /* 0x00007100ff0877ac */ /* 0x000e220008000a00 */
[----:B------:R-:W-:-:S05]  /*0150*/  UMOV UR4, URZ ;  /* 0x000000ff00047c82 */ /* 0x000fca0008000000 */
.L_x_238:
[----:B0-----:R-:W-:-:S04]  /*0160*/  UIADD3 UR5, UP0, UPT, UR4, UR8, URZ ;  /* 0x0000000804057290 */ /* 0x001fc8000ff1e0ff */
[----:B------:R-:W-:Y:S02]  /*0170*/  UIADD3.X UR6, UPT, UPT, URZ, UR9, URZ, UP0, !UPT ;  /* 0x00000009ff067290 */ /* 0x000fe400087fe4ff */
[----:B------:R-:W-:-:S04]  /*0180*/  IMAD.U32 R2, RZ, RZ, UR5 ;  /* 0x00000005ff027e24 */ /* 0x000fc8000f8e00ff */
[----:B------:R-:W-:-:S05]  /*0190*/  IMAD.U32 R3, RZ, RZ, UR6 ;  /* 0x00000006ff037e24 */ /* 0x000fca000f8e00ff */
[----:B------:R-:W2:Y:S01]  /*01a0*/  LDG.E.U8 R2, desc[UR12][R2.64] ;  /* 0x0000000c02027981 */ /* 0x000ea2000c1e1100 */
[----:B------:R-:W-:Y:S01]  /*01b0*/  UMOV UR36, UR4 ;  /* 0x0000000400247c82 */ /* 0x000fe20008000000 */
[----:B------:R-:W-:Y:S01]  /*01c0*/  UIADD3 UR4, UPT, UPT, UR4, 0x1, URZ ;  /* 0x0000000104047890 */ /* 0x000fe2000fffe0ff */
[----:B--2---:R-:W-:-:S13]  /*01d0*/  ISETP.NE.AND P0, PT, R2, RZ, PT ;  /* 0x000000ff0200720c */ /* 0x004fda0003f05270 */
[----:B------:R-:W-:Y:S05]  /*01e0*/  @P0 BRA `(.L_x_238) ;  /* 0xfffffffc00dc0947 */ /* 0x000fea000383ffff */
[----:B------:R-:W-:-:S09]  /*01f0*/  UISETP.NE.AND UP0, UPT, UR36, URZ, UPT ;  /* 0x000000ff2400728c */ /* 0x000fd2000bf05270 */
[----:B------:R-:W-:Y:S05]  /*0200*/  BRA.U !UP0, `(.L_x_239) ;  /* 0x0000000508d07547 */ /* 0x000fea000b800000 */
[----:B------:R-:W-:Y:S02]  /*0210*/  UISETP.GE.U32.AND UP1, UPT, UR36, 0x10, UPT ;  /* 0x000000102400788c */ /* 0x000fe4000bf26070 */
[----:B------:R-:W-:Y:S01]  /*0220*/  ULOP3.LUT UP0, UR14, UR36, 0xf, URZ, 0xc0, !UPT ;  /* 0x0000000f240e7892 */ /* 0x000fe2000f80c0ff */
[----:B------:R-:W-:-:S06]  /*0230*/  UMOV UR4, URZ ;  /* 0x000000ff00047c82 */ /* 0x000fcc0008000000 */
[----:B------:R-:W-:Y:S05]  /*0240*/  BRA.U !UP1, `(.L_x_240) ;  /* 0x0000000109b47547 */ /* 0x000fea000b800000 */
[----:B------:R-:W0:Y:S01]  /*0250*/  S2UR UR7, SR_CgaCtaId ;  /* 0x00000000000779c3 */ /* 0x000e220000008800 */
[----:B------:R-:W-:Y:S02]  /*0260*/  UIADD3 UR10, UP1, UPT, UR8, 0x7, URZ ;  /* 0x00000007080a7890 */ /* 0x000fe4000ff3e0ff */
[----:B------:R-:W-:Y:S02]  /*0270*/  ULOP3.LUT UR5, UR36, 0xfffffff0, URZ, 0xc0, !UPT ;  /* 0xfffffff024057892 */ /* 0x000fe4000f8ec0ff */
[----:B------:R-:W-:Y:S02]  /*0280*/  UIADD3.X UR11, UPT, UPT, URZ, UR9, URZ, UP1, !UPT ;  /* 0x00000009ff0b7290 */ /* 0x000fe40008ffe4ff */
[----:B------:R-:W-:Y:S01]  /*0290*/  IMAD.U32 R2, RZ, RZ, UR10 ;  /* 0x0000000aff027e24 */ /* 0x000fe2000f8e00ff */
[----:B------:R-:W-:Y:S01]  /*02a0*/  UMOV UR6, 0x400 ;  /* 0x0000040000067882 */ /* 0x000fe20000000000 */
[----:B------:R-:W-:Y:S02]  /*02b0*/  ULOP3.LUT UR4, UR36, 0x7ffffff0, URZ, 0xc0, !UPT ;  /* 0x7ffffff024047892 */ /* 0x000fe4000f8ec0ff */
[----:B------:R-:W-:Y:S01]  /*02c0*/  MOV R3, UR11 ;  /* 0x0000000b00037c02 */ /* 0x000fe20008000f00 */
[----:B------:R-:W-:-:S02]  /*02d0*/  UIADD3 UR5, UPT, UPT, -UR5, URZ, URZ ;  /* 0x000000ff05057290 */ /* 0x000fc4000fffe1ff */
[----:B0-----:R-:W-:-:S12]  /*02e0*/  ULEA UR6, UR7, UR6, 0x18 ;  /* 0x0000000607067291 */ /* 0x001fd8000f8ec0ff */
.L_x_241:
[----:B0-----:R-:W2:Y:S04]  /*02f0*/  LDG.E.U8 R4, desc[UR12][R2.64+0x8] ;  /* 0x0000080c02047981 */ /* 0x001ea8000c1e1100 */
[----:B------:R-:W2:Y:S04]  /*0300*/  LDG.E.U8 R7, desc[UR12][R2.64+0x7] ;  /* 0x0000070c02077981 */ /* 0x000ea8000c1e1100 */
[----:B------:R-:W3:Y:S04]  /*0310*/  LDG.E.U8 R6, desc[UR12][R2.64+0x6] ;  /* 0x0000060c02067981 */ /* 0x000ee8000c1e1100 */
[----:B------:R-:W3:Y:S04]  /*0320*/  LDG.E.U8 R9, desc[UR12][R2.64+0x5] ;  /* 0x0000050c02097981 */ /* 0x000ee8000c1e1100 */
[----:B------:R-:W4:Y:S04]  /*0330*/  LDG.E.U8 R8, desc[UR12][R2.64+0x4] ;  /* 0x0000040c02087981 */ /* 0x000f28000c1e1100 */
[----:B------:R-:W4:Y:S04]  /*0340*/  LDG.E.U8 R11, desc[UR12][R2.64+0x3] ;  /* 0x0000030c020b7981 */ /* 0x000f28000c1e1100 */
[----:B------:R-:W5:Y:S04]  /*0350*/  LDG.E.U8 R10, desc[UR12][R2.64+0x2] ;  /* 0x0000020c020a7981 */ /* 0x000f68000c1e1100 */
        /* <DEDUP_REMOVED lines=8> */
[----:B------:R0:W5:Y:S01]  /*03e0*/  LDG.E.U8 R0, desc[UR12][R2.64+-0x7] ;  /* 0xfffff90c02007981 */ /* 0x000162000c1e1100 */
[----:B------:R-:W-:-:S04]  /*03f0*/  UIADD3 UR5, UPT, UPT, UR5, 0x10, URZ ;  /* 0x0000001005057890 */ /* 0x000fc8000fffe0ff */
[----:B------:R-:W-:Y:S01]  /*0400*/  UISETP.NE.AND UP1, UPT, UR5, URZ, UPT ;  /* 0x000000ff0500728c */ /* 0x000fe2000bf25270 */
[----:B0-----:R-:W-:-:S05]  /*0410*/  IADD3 R2, P0, PT, R2, 0x10, RZ ;  /* 0x0000001002027810 */ /* 0x001fca0007f1e0ff */
[----:B------:R-:W-:Y:S01]  /*0420*/  IMAD.X R3, RZ, RZ, R3, P0 ;  /* 0x000000ffff037224 */ /* 0x000fe200000e0603 */
[----:B--2---:R-:W-:Y:S02]  /*0430*/  PRMT R7, R7, 0x3340, R4 ;  /* 0x0000334007077816 */ /* 0x004fe40000000004 */
[----:B---3--:R-:W-:-:S04]  /*0440*/  PRMT R6, R9, 0x3340, R6 ;  /* 0x0000334009067816 */ /* 0x008fc80000000006 */
[----:B------:R-:W-:Y:S02]  /*0450*/  PRMT R7, R6, 0x5410, R7 ;  /* 0x0000541006077816 */ /* 0x000fe40000000007 */
[----:B----4-:R-:W-:Y:S02]  /*0460*/  PRMT R8, R11, 0x3340, R8 ;  /* 0x000033400b087816 */ /* 0x010fe40000000008 */
[----:B-----5:R-:W-:-:S04]  /*0470*/  PRMT R13, R13, 0x3340, R10 ;  /* 0x000033400d0d7816 */ /* 0x020fc8000000000a */
[----:B------:R-:W-:Y:S02]  /*0480*/  PRMT R6, R13, 0x5410, R8 ;  /* 0x000054100d067816 */ /* 0x000fe40000000008 */
[----:B------:R-:W-:Y:S02]  /*0490*/  PRMT R12, R15, 0x3340, R12 ;  /* 0x000033400f0c7816 */ /* 0x000fe4000000000c */
[----:B------:R-:W-:Y:S02]  /*04a0*/  PRMT R17, R17, 0x3340, R14 ;  /* 0x0000334011117816 */ /* 0x000fe4000000000e */
[----:B------:R-:W-:Y:S02]  /*04b0*/  PRMT R4, R21, 0x3340, R16 ;  /* 0x0000334015047816 */ /* 0x000fe40000000010 */
[----:B------:R-:W-:Y:S02]  /*04c0*/  PRMT R9, R0, 0x3340, R5 ;  /* 0x0000334000097816 */ /* 0x000fe40000000005 */
[----:B------:R-:W-:-:S02]  /*04d0*/  PRMT R5, R17, 0x5410, R12 ;  /* 0x0000541011057816 */ /* 0x000fc4000000000c */
[----:B------:R-:W-:-:S05]  /*04e0*/  PRMT R4, R9, 0x5410, R4 ;  /* 0x0000541009047816 */ /* 0x000fca0000000004 */
[----:B------:R0:W-:Y:S01]  /*04f0*/  STS.128 [UR6], R4 ;  /* 0x00000004ff007988 */ /* 0x0001e20008000c06 */
[----:B------:R-:W-:Y:S01]  /*0500*/  UIADD3 UR6, UPT, UPT, UR6, 0x10, URZ ;  /* 0x0000001006067890 */ /* 0x000fe2000fffe0ff */
[----:B------:R-:W-:Y:S11]  /*0510*/  BRA.U UP1, `(.L_x_241) ;  /* 0xfffffffd01747547 */ /* 0x000ff6000b83ffff */
.L_x_240:
[----:B------:R-:W-:Y:S05]  /*0520*/  BRA.U !UP0, `(.L_x_239) ;  /* 0x0000000508087547 */ /* 0x000fea000b800000 */
[----:B------:R-:W-:Y:S02]  /*0530*/  UISETP.GE.U32.AND UP1, UPT, UR14, 0x8, UPT ;  /* 0x000000080e00788c */ /* 0x000fe4000bf26070 */
[----:B------:R-:W-:-:S04]  /*0540*/  ULOP3.LUT UR7, UR36, 0x7, URZ, 0xc0, !UPT ;  /* 0x0000000724077892 */ /* 0x000fc8000f8ec0ff */
[----:B------:R-:W-:-:S03]  /*0550*/  UISETP.NE.AND UP0, UPT, UR7, URZ, UPT ;  /* 0x000000ff0700728c */ /* 0x000fc6000bf05270 */
[----:B------:R-:W-:Y:S08]  /*0560*/  BRA.U !UP1, `(.L_x_242) ;  /* 0x0000000109607547 */ /* 0x000ff0000b800000 */
[----:B------:R-:W-:-:S04]  /*0570*/  UIADD3 UR5, UP1, UPT, UR4, UR8, URZ ;  /* 0x0000000804057290 */ /* 0x000fc8000ff3e0ff */
[----:B------:R-:W-:Y:S02]  /*0580*/  UIADD3.X UR6, UPT, UPT, URZ, UR9, URZ, UP1, !UPT ;  /* 0x00000009ff067290 */ /* 0x000fe40008ffe4ff */
[----:B------:R-:W-:-:S04]  /*0590*/  IMAD.U32 R2, RZ, RZ, UR5 ;  /* 0x00000005ff027e24 */ /* 0x000fc8000f8e00ff */
[----:B------:R-:W-:-:S05]  /*05a0*/  IMAD.U32 R3, RZ, RZ, UR6 ;  /* 0x00000006ff037e24 */ /* 0x000fca000f8e00ff */
[----:B------:R-:W2:Y:S04]  /*05b0*/  LDG.E.U8 R0, desc[UR12][R2.64] ;  /* 0x0000000c02007981 */ /* 0x000ea8000c1e1100 */
[----:B0-----:R-:W3:Y:S04]  /*05c0*/  LDG.E.U8 R4, desc[UR12][R2.64+0x1] ;  /* 0x0000010c02047981 */ /* 0x001ee8000c1e1100 */
[----:B------:R-:W4:Y:S04]  /*05d0*/  LDG.E.U8 R5, desc[UR12][R2.64+0x2] ;  /* 0x0000020c02057981 */ /* 0x000f28000c1e1100 */
[----:B------:R-:W5:Y:S04]  /*05e0*/  LDG.E.U8 R6, desc[UR12][R2.64+0x3] ;  /* 0x0000030c02067981 */ /* 0x000f68000c1e1100 */
[----:B------:R-:W5:Y:S04]  /*05f0*/  LDG.E.U8 R7, desc[UR12][R2.64+0x4] ;  /* 0x0000040c02077981 */ /* 0x000f68000c1e1100 */
[----:B------:R-:W5:Y:S04]  /*0600*/  LDG.E.U8 R8, desc[UR12][R2.64+0x5] ;  /* 0x0000050c02087981 */ /* 0x000f68000c1e1100 */
[----:B------:R-:W5:Y:S04]  /*0610*/  LDG.E.U8 R9, desc[UR12][R2.64+0x6] ;  /* 0x0000060c02097981 */ /* 0x000f68000c1e1100 */
[----:B------:R-:W5:Y:S01]  /*0620*/  LDG.E.U8 R10, desc[UR12][R2.64+0x7] ;  /* 0x0000070c020a7981 */ /* 0x000f62000c1e1100 */
[----:B------:R-:W-:Y:S01]  /*0630*/  MOV R11, 0x400 ;  /* 0x00000400000b7802 */ /* 0x000fe20000000f00 */
[----:B------:R-:W0:Y:S03]  /*0640*/  S2R R12, SR_CgaCtaId ;  /* 0x00000000000c7919 */ /* 0x000e260000008800 */
[----:B0-----:R-:W-:-:S05]  /*0650*/  LEA R11, R12, R11, 0x18 ;  /* 0x0000000b0c0b7211 */ /* 0x001fca00078ec0ff */
[----:B--2---:R1:W-:Y:S04]  /*0660*/  STS.U8 [R11+UR4], R0 ;  /* 0x000000000b007988 */ /* 0x0043e80008000004 */
[----:B---3--:R1:W-:Y:S04]  /*0670*/  STS.U8 [R11+UR4+0x1], R4 ;  /* 0x000001040b007988 */ /* 0x0083e80008000004 */
[----:B----4-:R1:W-:Y:S04]  /*0680*/  STS.U8 [R11+UR4+0x2], R5 ;  /* 0x000002050b007988 */ /* 0x0103e80008000004 */
[----:B-----5:R1:W-:Y:S04]  /*0690*/  STS.U8 [R11+UR4+0x3], R6 ;  /* 0x000003060b007988 */ /* 0x0203e80008000004 */
[----:B------:R1:W-:Y:S04]  /*06a0*/  STS.U8 [R11+UR4+0x4], R7 ;  /* 0x000004070b007988 */ /* 0x0003e80008000004 */
[----:B------:R1:W-:Y:S04]  /*06b0*/  STS.U8 [R11+UR4+0x5], R8 ;  /* 0x000005080b007988 */ /* 0x0003e80008000004 */
[----:B------:R1:W-:Y:S04]  /*06c0*/  STS.U8 [R11+UR4+0x6], R9 ;  /* 0x000006090b007988 */ /* 0x0003e80008000004 */
[----:B------:R1:W-:Y:S01]  /*06d0*/  STS.U8 [R11+UR4+0x7], R10 ;  /* 0x0000070a0b007988 */ /* 0x0003e20008000004 */
[----:B------:R-:W-:-:S12]  /*06e0*/  UIADD3 UR4, UPT, UPT, UR4, 0x8, URZ ;  /* 0x0000000804047890 */ /* 0x000fd8000fffe0ff */
.L_x_242:
[----:B------:R-:W-:Y:S05]  /*06f0*/  BRA.U !UP0, `(.L_x_239) ;  /* 0x0000000108947547 */ /* 0x000fea000b800000 */
[----:B------:R-:W-:Y:S02]  /*0700*/  UISETP.GE.U32.AND UP1, UPT, UR7, 0x4, UPT ;  /* 0x000000040700788c */ /* 0x000fe4000bf26070 */
[----:B------:R-:W-:-:S07]  /*0710*/  ULOP3.LUT UP0, UR5, UR36, 0x3, URZ, 0xc0, !UPT ;  /* 0x0000000324057892 */ /* 0x000fce000f80c0ff */
[----:B------:R-:W-:Y:S05]  /*0720*/  BRA.U !UP1, `(.L_x_243) ;  /* 0x0000000109407547 */ /* 0x000fea000b800000 */
[----:B------:R-:W-:-:S04]  /*0730*/  UIADD3 UR6, UP1, UPT, UR4, UR8, URZ ;  /* 0x0000000804067290 */ /* 0x000fc8000ff3e0ff */
[----:B------:R-:W-:Y:S02]  /*0740*/  UIADD3.X UR7, UPT, UPT, URZ, UR9, URZ, UP1, !UPT ;  /* 0x00000009ff077290 */ /* 0x000fe40008ffe4ff */
[----:B------:R-:W-:-:S04]  /*0750*/  IMAD.U32 R2, RZ, RZ, UR6 ;  /* 0x00000006ff027e24 */ /* 0x000fc8000f8e00ff */
[----:B------:R-:W-:-:S05]  /*0760*/  MOV R3, UR7 ;  /* 0x0000000700037c02 */ /* 0x000fca0008000f00 */
[----:B-1----:R-:W2:Y:S04]  /*0770*/  LDG.E.U8 R0, desc[UR12][R2.64] ;  /* 0x0000000c02007981 */ /* 0x002ea8000c1e1100 */
[----:B0-----:R-:W3:Y:S04]  /*0780*/  LDG.E.U8 R6, desc[UR12][R2.64+0x1] ;  /* 0x0000010c02067981 */ /* 0x001ee8000c1e1100 */
[----:B------:R-:W4:Y:S04]  /*0790*/  LDG.E.U8 R8, desc[UR12][R2.64+0x2] ;  /* 0x0000020c02087981 */ /* 0x000f28000c1e1100 */
[----:B------:R-:W5:Y:S01]  /*07a0*/  LDG.E.U8 R10, desc[UR12][R2.64+0x3] ;  /* 0x0000030c020a7981 */ /* 0x000f62000c1e1100 */
[----:B------:R-:W-:Y:S01]  /*07b0*/  MOV R4, 0x400 ;  /* 0x0000040000047802 */ /* 0x000fe20000000f00 */
[----:B------:R-:W0:Y:S03]  /*07c0*/  S2R R5, SR_CgaCtaId ;  /* 0x0000000000057919 */ /* 0x000e260000008800 */
[----:B0-----:R-:W-:-:S05]  /*07d0*/  LEA R5, R5, R4, 0x18 ;  /* 0x0000000405057211 */ /* 0x001fca00078ec0ff */
[----:B--2---:R2:W-:Y:S04]  /*07e0*/  STS.U8 [R5+UR4], R0 ;  /* 0x0000000005007988 */ /* 0x0045e80008000004 */
[----:B---3--:R2:W-:Y:S04]  /*07f0*/  STS.U8 [R5+UR4+0x1], R6 ;  /* 0x0000010605007988 */ /* 0x0085e80008000004 */
[----:B----4-:R2:W-:Y:S04]  /*0800*/  STS.U8 [R5+UR4+0x2], R8 ;  /* 0x0000020805007988 */ /* 0x0105e80008000004 */
[----:B-----5:R2:W-:Y:S01]  /*0810*/  STS.U8 [R5+UR4+0x3], R10 ;  /* 0x0000030a05007988 */ /* 0x0205e20008000004 */
[----:B------:R-:W-:-:S12]  /*0820*/  UIADD3 UR4, UPT, UPT, UR4, 0x4, URZ ;  /* 0x0000000404047890 */ /* 0x000fd8000fffe0ff */
.L_x_243:
[----:B------:R-:W-:Y:S05]  /*0830*/  BRA.U !UP0, `(.L_x_239) ;  /* 0x0000000108447547 */ /* 0x000fea000b800000 */
[----:B------:R-:W3:Y:S01]  /*0840*/  S2UR UR10, SR_CgaCtaId ;  /* 0x00000000000a79c3 */ /* 0x000ee20000008800 */
[----:B------:R-:W-:Y:S01]  /*0850*/  UMOV UR7, 0x400 ;  /* 0x0000040000077882 */ /* 0x000fe20000000000 */
[----:B------:R-:W-:Y:S02]  /*0860*/  UIADD3 UR6, UP0, UPT, UR4, UR8, URZ ;  /* 0x0000000804067290 */ /* 0x000fe4000ff1e0ff */
[----:B------:R-:W-:Y:S02]  /*0870*/  UIADD3 UR5, UPT, UPT, -UR5, URZ, URZ ;  /* 0x000000ff05057290 */ /* 0x000fe4000fffe1ff */
[----:B---3--:R-:W-:Y:S02]  /*0880*/  ULEA UR10, UR10, UR7, 0x18 ;  /* 0x000000070a0a7291 */ /* 0x008fe4000f8ec0ff */
[----:B------:R-:W-:Y:S02]  /*0890*/  UIADD3.X UR7, UPT, UPT, URZ, UR9, URZ, UP0, !UPT ;  /* 0x00000009ff077290 */ /* 0x000fe400087fe4ff */
[----:B------:R-:W-:-:S12]  /*08a0*/  UIADD3 UR4, UPT, UPT, UR10, UR4, URZ ;  /* 0x000000040a047290 */ /* 0x000fd8000fffe0ff */
.L_x_244:
[----:B---3--:R-:W-:Y:S02]  /*08b0*/  IMAD.U32 R2, RZ, RZ, UR6 ;  /* 0x00000006ff027e24 */ /* 0x008fe4000f8e00ff */
[----:B------:R-:W-:-:S05]  /*08c0*/  IMAD.U32 R3, RZ, RZ, UR7 ;  /* 0x00000007ff037e24 */ /* 0x000fca000f8e00ff */
[----:B------:R-:W3:Y:S01]  /*08d0*/  LDG.E.U8 R2, desc[UR12][R2.64] ;  /* 0x0000000c02027981 */ /* 0x000ee2000c1e1100 */
[----:B------:R-:W-:Y:S02]  /*08e0*/  UIADD3 UR6, UP0, UPT, UR6, 0x1, URZ ;  /* 0x0000000106067890 */ /* 0x000fe4000ff1e0ff */
[----:B------:R-:W-:Y:S02]  /*08f0*/  UIADD3 UR5, UPT, UPT, UR5, 0x1, URZ ;  /* 0x0000000105057890 */ /* 0x000fe4000fffe0ff */
[----:B------:R-:W-:Y:S02]  /*0900*/  UIADD3.X UR7, UPT, UPT, URZ, UR7, URZ, UP0, !UPT ;  /* 0x00000007ff077290 */ /* 0x000fe400087fe4ff */
[----:B------:R-:W-:Y:S01]  /*0910*/  UISETP.NE.AND UP0, UPT, UR5, URZ, UPT ;  /* 0x000000ff0500728c */ /* 0x000fe2000bf05270 */
[----:B---3--:R3:W-:Y:S01]  /*0920*/  STS.U8 [UR4], R2 ;  /* 0x00000002ff007988 */ /* 0x0087e20008000004 */
[----:B------:R-:W-:-:S07]  /*0930*/  UIADD3 UR4, UPT, UPT, UR4, 0x1, URZ ;  /* 0x0000000104047890 */ /* 0x000fce000fffe0ff */
[----:B------:R-:W-:Y:S05]  /*0940*/  BRA.U UP0, `(.L_x_244) ;  /* 0xfffffffd00d87547 */ /* 0x000fea000b83ffff */
.L_x_239:
[----:B-12---:R-:W1:Y:S01]  /*0950*/  S2R R0, SR_CTAID.X ;  /* 0x0000000000007919 */ /* 0x006e620000002500 */
[----:B---3--:R-:W-:Y:S01]  /*0960*/  MOV R2, 0x0 ;  /* 0x0000000000027802 */ /* 0x008fe20000000f00 */
[----:B------:R-:W2:Y:S01]  /*0970*/  LDCU.64 UR4, c[0x4][0x48] ;  /* 0x01000900ff0477ac */ /* 0x000ea20008000a00 */
[----:B0-----:R-:W-:Y:S01]  /*0980*/  MOV R6, R23 ;  /* 0x0000001700067202 */ /* 0x001fe20000000f00 */
[----:B------:R-:W-:Y:S01]  /*0990*/  IMAD.MOV.U32 R7, RZ, RZ, R19 ;  /* 0x000000ffff077224 */ /* 0x000fe200078e0013 */
[----:B------:R0:W3:Y:S01]  /*09a0*/  LDC.64 R8, c[0x4][R2] ;  /* 0x0100000002087b82 */ /* 0x0000e20000000a00 */
[----:B--2---:R-:W-:Y:S02]  /*09b0*/  IMAD.U32 R4, RZ, RZ, UR4 ;  /* 0x00000004ff047e24 */ /* 0x004fe4000f8e00ff */
[----:B------:R-:W-:Y:S01]  /*09c0*/  IMAD.U32 R5, RZ, RZ, UR5 ;  /* 0x00000005ff057e24 */ /* 0x000fe2000f8e00ff */
[----:B-1----:R0:W-:Y:S06]  /*09d0*/  STL [R1+0x10], R0 ;  /* 0x0000100001007387 */ /* 0x0021ec0000100800 */
[----:B------:R-:W-:-:S07]  /*09e0*/  LEPC R20, `(.L_x_245) ;  /* 0x000000001014794e */ /* 0x000fce0000000000 */
[----:B0--3--:R-:W-:Y:S05]  /*09f0*/  CALL.ABS.NOINC R8 ;  /* 0x0000000008007343 */ /* 0x009fea0003c00000 */
.L_x_245:
[----:B------:R-:W0:Y:S01]  /*0a00*/  S2R R0, SR_TID.X ;  /* 0x0000000000007919 */ /* 0x000e220000002100 */
[----:B------:R-:W1:Y:S01]  /*0a10*/  LDC.64 R2, c[0x4][R2] ;  /* 0x0100000002027b82 */ /* 0x000e620000000a00 */
[----:B------:R-:W2:Y:S01]  /*0a20*/  LDCU.64 UR4, c[0x4][0x50] ;  /* 0x01000a00ff0477ac */ /* 0x000ea20008000a00 */
[----:B------:R-:W-:Y:S01]  /*0a30*/  IMAD.MOV.U32 R6, RZ, RZ, R23 ;  /* 0x000000ffff067224 */ /* 0x000fe200078e0017 */
[----:B------:R-:W-:Y:S01]  /*0a40*/  MOV R7, R19 ;  /* 0x0000001300077202 */ /* 0x000fe20000000f00 */
[----:B--2---:R-:W-:Y:S02]  /*0a50*/  IMAD.U32 R4, RZ, RZ, UR4 ;  /* 0x00000004ff047e24 */ /* 0x004fe4000f8e00ff */
[----:B------:R-:W-:Y:S01]  /*0a60*/  IMAD.U32 R5, RZ, RZ, UR5 ;  /* 0x00000005ff057e24 */ /* 0x000fe2000f8e00ff */
[----:B0-----:R0:W-:Y:S06]  /*0a70*/  STL [R1+0x10], R0 ;  /* 0x0000100001007387 */ /* 0x0011ec0000100800 */
[----:B------:R-:W-:-:S07]  /*0a80*/  LEPC R20, `(.L_x_246) ;  /* 0x000000001014794e */ /* 0x000fce0000000000 */
[----:B01----:R-:W-:Y:S05]  /*0a90*/  CALL.ABS.NOINC R2 ;  /* 0x0000000002007343 */ /* 0x003fea0003c00000 */
.L_x_246:
[----:B------:R-:W-:-:S13]  /*0aa0*/  ISETP.NE.AND P0, PT, R22, RZ, PT ;  /* 0x000000ff1600720c */ /* 0x000fda0003f05270 */
[----:B------:R-:W-:Y:S05]  /*0ab0*/  @!P0 BRA `(.L_x_247) ;  /* 0x00000020008c8947 */ /* 0x000fea0003800000 */
[----:B------:R-:W0:Y:S01]  /*0ac0*/  LDCU UR4, c[0x0][0x390] ;  /* 0x00007200ff0477ac */ /* 0x000e220008000800 */
[C---:B------:R-:W-:Y:S01]  /*0ad0*/  ISETP.GE.U32.AND P0, PT, R22.reuse, 0x4, PT ;  /* 0x000000041600780c */ /* 0x040fe20003f06070 */
[----:B------:R-:W-:Y:S01]  /*0ae0*/  IMAD.MOV.U32 R11, RZ, RZ, -0x75bd8fc ;  /* 0xf8a42704ff0b7424 */ /* 0x000fe200078e00ff */
[----:B------:R-:W-:Y:S01]  /*0af0*/  LOP3.LUT R12, R22, 0x3, RZ, 0xc0, !PT ;  /* 0x00000003160c7812 */ /* 0x000fe200078ec0ff */
[----:B------:R-:W-:Y:S01]  /*0b00*/  IMAD.MOV.U32 R0, RZ, RZ, RZ ;  /* 0x000000ffff007224 */ /* 0x000fe200078e00ff */
[----:B0-----:R-:W-:-:S04]  /*0b10*/  ULOP3.LUT UR4, UR4, 0xaad26b49, URZ, 0x3c, !UPT ;  /* 0xaad26b4904047892 */ /* 0x001fc8000f8e3cff */
[----:B------:R-:W-:-:S04]  /*0b20*/  UIMAD UR4, UR4, 0x4182bed5, URZ ;  /* 0x4182bed5040478a4 */ /* 0x000fc8000f8e02ff */
[----:B------:R-:W-:Y:S02]  /*0b30*/  UIADD3 UR5, UPT, UPT, UR4, 0x583f19, URZ ;  /* 0x00583f1904057890 */ /* 0x000fe4000fffe0ff */
[----:B------:R-:W-:Y:S02]  /*0b40*/  ULOP3.LUT UR6, UR4, 0x159a55e5, URZ, 0x3c, !UPT ;  /* 0x159a55e504067892 */ /* 0x000fe4000f8e3cff */
[----:B------:R-:W-:Y:S02]  /*0b50*/  UIADD3 UR7, UPT, UPT, UR4, 0x75bcd15, URZ ;  /* 0x075bcd1504077890 */ /* 0x000fe4000fffe0ff */
[----:B------:R-:W-:Y:S01]  /*0b60*/  UIADD3 UR8, UPT, UPT, UR4, -0x260923e8, URZ ;  /* 0xd9f6dc1804087890 */ /* 0x000fe2000fffe0ff */
[----:B------:R-:W-:Y:S02]  /*0b70*/  IMAD.U32 R2, RZ, RZ, UR5 ;  /* 0x00000005ff027e24 */ /* 0x000fe4000f8e00ff */
[----:B------:R-:W-:Y:S01]  /*0b80*/  IMAD.U32 R4, RZ, RZ, UR6 ;  /* 0x00000006ff047e24 */ /* 0x000fe2000f8e00ff */
[----:B------:R-:W-:-:S02]  /*0b90*/  MOV R3, UR7 ;  /* 0x0000000700037c02 */ /* 0x000fc40008000f00 */
[----:B------:R-:W-:Y:S01]  /*0ba0*/  IMAD.U32 R7, RZ, RZ, UR8 ;  /* 0x00000008ff077e24 */ /* 0x000fe2000f8e00ff */
[----:B------:R-:W-:Y:S06]  /*0bb0*/  @!P0 BRA `(.L_x_248) ;  /* 0x0000000400948947 */ /* 0x000fec0003800000 */
[----:B------:R-:W0:Y:S01]  /*0bc0*/  I2F.U32.RP R5, UR36 ;  /* 0x0000002400057d06 */ /* 0x000e220008209000 */
[----:B------:R-:W1:Y:S01]  /*0bd0*/  S2R R11, SR_CgaCtaId ;  /* 0x00000000000b7919 */ /* 0x000e620000008800 */
[----:B------:R-:W-:Y:S01]  /*0be0*/  IMAD.MOV.U32 R6, RZ, RZ, RZ ;  /* 0x000000ffff067224 */ /* 0x000fe200078e00ff */
[----:B------:R-:W-:Y:S01]  /*0bf0*/  MOV R0, 0x400 ;  /* 0x0000040000007802 */ /* 0x000fe20000000f00 */
[----:B------:R-:W-:Y:S01]  /*0c00*/  BSSY.RECONVERGENT B0, `(.L_x_249) ;  /* 0x000005e000007945 */ /* 0x000fe20003800200 */
[----:B------:R-:W-:Y:S01]  /*0c10*/  ISETP.NE.U32.AND P0, PT, RZ, UR36, PT ;  /* 0x00000024ff007c0c */ /* 0x000fe2000bf05070 */
[----:B------:R-:W-:Y:S01]  /*0c20*/  IMAD.MOV.U32 R10, RZ, RZ, -0x23270784 ;  /* 0xdcd8f87cff0a7424 */ /* 0x000fe200078e00ff */
[----:B------:R-:W-:Y:S01]  /*0c30*/  LOP3.LUT R8, RZ, UR36, RZ, 0x33, !PT ;  /* 0x00000024ff087c12 */ /* 0x000fe2000f8e33ff */
[----:B0-----:R-:W0:Y:S02]  /*0c40*/  MUFU.RCP R5, R5 ;  /* 0x0000000500057308 */ /* 0x001e240000001000 */
[----:B0-----:R-:W-:Y:S01]  /*0c50*/  VIADD R7, R5, 0xffffffe ;  /* 0x0ffffffe05077836 */ /* 0x001fe20000000000 */
[----:B-1----:R-:W-:Y:S01]  /*0c60*/  LEA R0, R11, R0, 0x18 ;  /* 0x000000000b007211 */ /* 0x002fe200078ec0ff */
[----:B------:R-:W-:Y:S01]  /*0c70*/  IMAD.MOV.U32 R11, RZ, RZ, -0x75bd8fc ;  /* 0xf8a42704ff0b7424 */ /* 0x000fe200078e00ff */
[----:B------:R-:W-:-:S03]  /*0c80*/  MOV R5, UR4 ;  /* 0x0000000400057c02 */ /* 0x000fc60008000f00 */
[----:B------:R-:W0:Y:S02]  /*0c90*/  F2I.FTZ.U32.TRUNC.NTZ R7, R7 ;  /* 0x0000000700077305 */ /* 0x000e24000021f000 */
[----:B0-----:R-:W-:-:S04]  /*0ca0*/  IMAD.MOV R9, RZ, RZ, -R7 ;  /* 0x000000ffff097224 */ /* 0x001fc800078e0a07 */
[----:B------:R-:W-:-:S04]  /*0cb0*/  IMAD R9, R9, UR36, RZ ;  /* 0x0000002409097c24 */ /* 0x000fc8000f8e02ff */
[----:B------:R-:W-:Y:S01]  /*0cc0*/  IMAD.HI.U32 R6, R7, R9, R6 ;  /* 0x0000000907067227 */ /* 0x000fe200078e0006 */
[----:B------:R-:W-:-:S03]  /*0cd0*/  LOP3.LUT R9, R22, 0xfffffffc, RZ, 0xc0, !PT ;  /* 0xfffffffc16097812 */ /* 0x000fc600078ec0ff */
[----:B------:R-:W-:Y:S02]  /*0ce0*/  VIADD R7, R1, 0x2 ;  /* 0x0000000201077836 */ /* 0x000fe40000000000 */
[----:B------:R-:W-:-:S07]  /*0cf0*/  IMAD.MOV R9, RZ, RZ, -R9 ;  /* 0x000000ffff097224 */ /* 0x000fce00078e0a09 */
.L_x_250:
[----:B------:R-:W-:Y:S02]  /*0d00*/  SHF.R.U32.HI R14, RZ, 0x2, R3 ;  /* 0x00000002ff0e7819 */ /* 0x000fe40000011603 */
[----:B------:R-:W-:Y:S02]  /*0d10*/  SHF.R.U32.HI R15, RZ, 0x2, R4 ;  /* 0x00000002ff0f7819 */ /* 0x000fe40000011604 */
[----:B------:R-:W-:Y:S02]  /*0d20*/  LOP3.LUT R14, R14, R3, RZ, 0x3c, !PT ;  /* 0x000000030e0e7212 */ /* 0x000fe400078e3cff */
[----:B------:R-:W-:Y:S02]  /*0d30*/  SHF.L.U32 R3, R2, 0x4, RZ ;  /* 0x0000000402037819 */ /* 0x000fe400000006ff */
[----:B------:R-:W-:Y:S01]  /*0d40*/  LOP3.LUT R15, R15, R4, RZ, 0x3c, !PT ;  /* 0x000000040f0f7212 */ /* 0x000fe200078e3cff */
[----:B------:R-:W-:Y:S01]  /*0d50*/  IMAD.SHL.U32 R13, R14, 0x2, RZ ;  /* 0x000000020e0d7824 */ /* 0x000fe200078e00ff */
[----:B------:R-:W-:-:S02]  /*0d60*/  SHF.R.U32.HI R16, RZ, 0x2, R11 ;  /* 0x00000002ff107819 */ /* 0x000fc4000001160b */
[----:B------:R-:W-:Y:S02]  /*0d70*/  IADD3 R9, PT, PT, R9, 0x4, RZ ;  /* 0x0000000409097810 */ /* 0x000fe40007ffe0ff */
[----:B------:R-:W-:Y:S01]  /*0d80*/  LOP3.LUT R3, R2, R3, R13, 0x96, !PT ;  /* 0x0000000302037212 */ /* 0x000fe200078e960d */
[----:B------:R-:W-:Y:S01]  /*0d90*/  IMAD.SHL.U32 R13, R15, 0x2, RZ ;  /* 0x000000020f0d7824 */ /* 0x000fe200078e00ff */
[----:B------:R-:W-:Y:S02]  /*0da0*/  LOP3.LUT R16, R16, R11, RZ, 0x3c, !PT ;  /* 0x0000000b10107212 */ /* 0x000fe400078e3cff */
[----:B------:R-:W-:-:S04]  /*0db0*/  LOP3.LUT R4, R3, R14, RZ, 0x3c, !PT ;  /* 0x0000000e03047212 */ /* 0x000fc800078e3cff */
[----:B------:R-:W-:Y:S01]  /*0dc0*/  IADD3 R21, PT, PT, R5, -0x26039c23, R4 ;  /* 0xd9fc63dd05157810 */ /* 0x000fe20007ffe004 */
[----:B------:R-:W-:-:S05]  /*0dd0*/  IMAD.SHL.U32 R3, R4, 0x10, RZ ;  /* 0x0000001004037824 */ /* 0x000fca00078e00ff */
[----:B------:R-:W-:Y:S01]  /*0de0*/  LOP3.LUT R14, R4, R3, R13, 0x96, !PT ;  /* 0x00000003040e7212 */ /* 0x000fe200078e960d */
[----:B------:R-:W-:Y:S01]  /*0df0*/  IMAD.SHL.U32 R3, R16, 0x2, RZ ;  /* 0x0000000210037824 */ /* 0x000fe200078e00ff */
[----:B------:R-:W-:Y:S02]  /*0e00*/  SHF.R.U32.HI R13, RZ, 0x2, R10 ;  /* 0x00000002ff0d7819 */ /* 0x000fe4000001160a */
[----:B------:R-:W-:Y:S02]  /*0e10*/  LOP3.LUT R11, R14, R15, RZ, 0x3c, !PT ;  /* 0x0000000f0e0b7212 */ /* 0x000fe400078e3cff */
[----:B------:R-:W-:Y:S02]  /*0e20*/  LOP3.LUT R13, R13, R10, RZ, 0x3c, !PT ;  /* 0x0000000a0d0d7212 */ /* 0x000fe400078e3cff */
[----:B------:R-:W-:Y:S02]  /*0e30*/  SHF.L.U32 R14, R11, 0x4, RZ ;  /* 0x000000040b0e7819 */ /* 0x000fe400000006ff */
[----:B------:R-:W-:-:S02]  /*0e40*/  IADD3 R17, PT, PT, R5, -0x25fe145e, R11 ;  /* 0xda01eba205117810 */ /* 0x000fc40007ffe00b */
[----:B------:R-:W-:Y:S01]  /*0e50*/  LOP3.LUT R3, R11, R14, R3, 0x96, !PT ;  /* 0x0000000e0b037212 */ /* 0x000fe200078e9603 */
[----:B------:R-:W-:-:S03]  /*0e60*/  IMAD.SHL.U32 R14, R13, 0x2, RZ ;  /* 0x000000020d0e7824 */ /* 0x000fc600078e00ff */
[----:B------:R-:W-:Y:S01]  /*0e70*/  LOP3.LUT R10, R3, R16, RZ, 0x3c, !PT ;  /* 0x00000010030a7212 */ /* 0x000fe200078e3cff */
[----:B------:R-:W-:-:S03]  /*0e80*/  IMAD.HI.U32 R16, R6, R17, RZ ;  /* 0x0000001106107227 */ /* 0x000fc600078e00ff */
[----:B------:R-:W-:Y:S01]  /*0e90*/  IADD3 R15, PT, PT, R5, -0x25f88c99, R10 ;  /* 0xda077367050f7810 */ /* 0x000fe20007ffe00a */
[----:B------:R-:W-:Y:S01]  /*0ea0*/  IMAD.SHL.U32 R3, R10, 0x10, RZ ;  /* 0x000000100a037824 */ /* 0x000fe200078e00ff */
[----:B------:R-:W-:-:S03]  /*0eb0*/  IADD3 R16, PT, PT, -R16, RZ, RZ ;  /* 0x000000ff10107210 */ /* 0x000fc60007ffe1ff */
[----:B------:R-:W-:Y:S01]  /*0ec0*/  IMAD.HI.U32 R18, R6, R15, RZ ;  /* 0x0000000f06127227 */ /* 0x000fe200078e00ff */
[----:B------:R-:W-:-:S03]  /*0ed0*/  LOP3.LUT R14, R10, R3, R14, 0x96, !PT ;  /* 0x000000030a0e7212 */ /* 0x000fc600078e960e */
[----:B------:R-:W-:Y:S01]  /*0ee0*/  IMAD.MOV.U32 R3, RZ, RZ, R2 ;  /* 0x000000ffff037224 */ /* 0x000fe200078e0002 */
[----:B------:R-:W-:Y:S01]  /*0ef0*/  LOP3.LUT R2, R14, R13, RZ, 0x3c, !PT ;  /* 0x0000000d0e027212 */ /* 0x000fe200078e3cff */
[----:B------:R-:W-:-:S03]  /*0f00*/  IMAD.HI.U32 R14, R6, R21, RZ ;  /* 0x00000015060e7227 */ /* 0x000fc600078e00ff */
[----:B------:R-:W-:Y:S01]  /*0f10*/  IADD3 R13, PT, PT, R5, -0x25f304d4, R2 ;  /* 0xda0cfb2c050d7810 */ /* 0x000fe20007ffe002 */
[----:B------:R-:W-:Y:S02]  /*0f20*/  IMAD.MOV R14, RZ, RZ, -R14 ;  /* 0x000000ffff0e7224 */ /* 0x000fe400078e0a0e */
[----:B------:R-:W-:Y:S02]  /*0f30*/  IMAD.MOV R18, RZ, RZ, -R18 ;  /* 0x000000ffff127224 */ /* 0x000fe400078e0a12 */
[----:B------:R-:W-:-:S04]  /*0f40*/  IMAD.HI.U32 R20, R6, R13, RZ ;  /* 0x0000000d06147227 */ /* 0x000fc800078e00ff */
[----:B------:R-:W-:Y:S02]  /*0f50*/  IMAD.MOV R20, RZ, RZ, -R20 ;  /* 0x000000ffff147224 */ /* 0x000fe400078e0a14 */
[----:B------:R-:W-:Y:S02]  /*0f60*/  IMAD R21, R14, UR36, R21 ;  /* 0x000000240e157c24 */ /* 0x000fe4000f8e0215 */
[----:B------:R-:W-:Y:S02]  /*0f70*/  IMAD R17, R16, UR36, R17 ;  /* 0x0000002410117c24 */ /* 0x000fe4000f8e0211 */
[----:B------:R-:W-:Y:S01]  /*0f80*/  IMAD R15, R18, UR36, R15 ;  /* 0x00000024120f7c24 */ /* 0x000fe2000f8e020f */
[----:B------:R-:W-:Y:S01]  /*0f90*/  ISETP.GE.U32.AND P1, PT, R21, UR36, PT ;  /* 0x0000002415007c0c */ /* 0x000fe2000bf26070 */
[----:B------:R-:W-:Y:S01]  /*0fa0*/  IMAD R13, R20, UR36, R13 ;  /* 0x00000024140d7c24 */ /* 0x000fe2000f8e020d */
[----:B------:R-:W-:Y:S01]  /*0fb0*/  ISETP.GE.U32.AND P2, PT, R17, UR36, PT ;  /* 0x0000002411007c0c */ /* 0x000fe2000bf46070 */
[----:B------:R-:W-:Y:S01]  /*0fc0*/  VIADD R5, R5, 0x161f14 ;  /* 0x00161f1405057836 */ /* 0x000fe20000000000 */
[----:B------:R-:W-:-:S02]  /*0fd0*/  ISETP.GE.U32.AND P3, PT, R15, UR36, PT ;  /* 0x000000240f007c0c */ /* 0x000fc4000bf66070 */
[----:B------:R-:W-:-:S07]  /*0fe0*/  ISETP.GE.U32.AND P4, PT, R13, UR36, PT ;  /* 0x000000240d007c0c */ /* 0x000fce000bf86070 */
[----:B------:R-:W-:Y:S02]  /*0ff0*/  @P1 VIADD R21, R21, -UR36 ;  /* 0x8000002415151c36 */ /* 0x000fe40008000000 */
[----:B------:R-:W-:Y:S02]  /*1000*/  @P2 VIADD R17, R17, -UR36 ;  /* 0x8000002411112c36 */ /* 0x000fe40008000000 */
[----:B------:R-:W-:Y:S02]  /*1010*/  @P3 IADD3 R15, PT, PT, R15, -UR36, RZ ;  /* 0x800000240f0f3c10 */ /* 0x000fe4000fffe0ff */
[----:B------:R-:W-:Y:S01]  /*1020*/  @P4 VIADD R13, R13, -UR36 ;  /* 0x800000240d0d4c36 */ /* 0x000fe20008000000 */
[----:B------:R-:W-:Y:S02]  /*1030*/  ISETP.GE.U32.AND P1, PT, R21, UR36, PT ;  /* 0x0000002415007c0c */ /* 0x000fe4000bf26070 */
[----:B------:R-:W-:Y:S02]  /*1040*/  ISETP.GE.U32.AND P3, PT, R15, UR36, PT ;  /* 0x000000240f007c0c */ /* 0x000fe4000bf66070 */
[----:B------:R-:W-:-:S02]  /*1050*/  ISETP.GE.U32.AND P2, PT, R17, UR36, PT ;  /* 0x0000002411007c0c */ /* 0x000fc4000bf46070 */
[----:B------:R-:W-:-:S07]  /*1060*/  ISETP.GE.U32.AND P4, PT, R13, UR36, PT ;  /* 0x000000240d007c0c */ /* 0x000fce000bf86070 */
[----:B------:R-:W-:Y:S01]  /*1070*/  @P1 VIADD R21, R21, -UR36 ;  /* 0x8000002415151c36 */ /* 0x000fe20008000000 */
[----:B------:R-:W-:Y:S01]  /*1080*/  ISETP.NE.AND P1, PT, R9, RZ, PT ;  /* 0x000000ff0900720c */ /* 0x000fe20003f25270 */
[----:B------:R-:W-:Y:S02]  /*1090*/  @P3 VIADD R15, R15, -UR36 ;  /* 0x800000240f0f3c36 */ /* 0x000fe40008000000 */
[----:B------:R-:W-:Y:S01]  /*10a0*/  @P2 VIADD R17, R17, -UR36 ;  /* 0x8000002411112c36 */ /* 0x000fe20008000000 */
[C---:B------:R-:W-:Y:S02]  /*10b0*/  SEL R21, R8.reuse, R21, !P0 ;  /* 0x0000001508157207 */ /* 0x040fe40004000000 */
[----:B------:R-:W-:Y:S02]  /*10c0*/  @P4 IADD3 R13, PT, PT, R13, -UR36, RZ ;  /* 0x800000240d0d4c10 */ /* 0x000fe4000fffe0ff */
[----:B------:R-:W-:Y:S01]  /*10d0*/  SEL R15, R8, R15, !P0 ;  /* 0x0000000f080f7207 */ /* 0x000fe20004000000 */
[----:B------:R-:W-:Y:S01]  /*10e0*/  IMAD.IADD R21, R0, 0x1, R21 ;  /* 0x0000000100157824 */ /* 0x000fe200078e0215 */
[----:B------:R-:W-:-:S02]  /*10f0*/  SEL R17, R8, R17, !P0 ;  /* 0x0000001108117207 */ /* 0x000fc40004000000 */
[----:B------:R-:W-:Y:S01]  /*1100*/  SEL R13, R8, R13, !P0 ;  /* 0x0000000d080d7207 */ /* 0x000fe20004000000 */
[C---:B------:R-:W-:Y:S02]  /*1110*/  IMAD.IADD R15, R0.reuse, 0x1, R15 ;  /* 0x00000001000f7824 */ /* 0x040fe400078e020f */
[C---:B------:R-:W-:Y:S01]  /*1120*/  IMAD.IADD R17, R0.reuse, 0x1, R17 ;  /* 0x0000000100117824 */ /* 0x040fe200078e0211 */
[----:B------:R-:W-:Y:S01]  /*1130*/  LDS.U8 R21, [R21] ;  /* 0x0000000015157984 */ /* 0x000fe20000000000 */
[----:B------:R-:W-:-:S03]  /*1140*/  IMAD.IADD R13, R0, 0x1, R13 ;  /* 0x00000001000d7824 */ /* 0x000fc600078e020d */
[----:B------:R-:W0:Y:S04]  /*1150*/  LDS.U8 R14, [R17] ;  /* 0x00000000110e7984 */ /* 0x000e280000000000 */
[----:B------:R-:W-:Y:S04]  /*1160*/  LDS.U8 R15, [R15] ;  /* 0x000000000f0f7984 */ /* 0x000fe80000000000 */
[----:B------:R-:W1:Y:S01]  /*1170*/  LDS.U8 R16, [R13] ;  /* 0x000000000d107984 */ /* 0x000e620000000000 */
[----:B0-----:R-:W-:-:S05]  /*1180*/  PRMT R14, R14, 0x7604, R21 ;  /* 0x000076040e0e7816 */ /* 0x001fca0000000015 */
[----:B------:R-:W-:Y:S01]  /*1190*/  STL.U16 [R7+-0x2], R14 ;  /* 0xfffffe0e07007387 */ /* 0x000fe20000100400 */
[----:B-1----:R-:W-:-:S05]  /*11a0*/  PRMT R16, R16, 0x7604, R15 ;  /* 0x0000760410107816 */ /* 0x002fca000000000f */
[----:B------:R0:W-:Y:S02]  /*11b0*/  STL.U16 [R7], R16 ;  /* 0x0000001007007387 */ /* 0x0001e40000100400 */
[----:B0-----:R-:W-:Y:S01]  /*11c0*/  VIADD R7, R7, 0x4 ;  /* 0x0000000407077836 */ /* 0x001fe20000000000 */
[----:B------:R-:W-:Y:S06]  /*11d0*/  @P1 BRA `(.L_x_250) ;  /* 0xfffffff800c81947 */ /* 0x000fec000383ffff */
[----:B------:R-:W-:Y:S05]  /*11e0*/  BSYNC.RECONVERGENT B0 ;  /* 0x0000000000007941 */ /* 0x000fea0003800200 */
.L_x_249:
[----:B------:R-:W-:Y:S01]  /*11f0*/  VIADD R7, R5, 0xd9f6dc18 ;  /* 0xd9f6dc1805077836 */ /* 0x000fe20000000000 */
[----:B------:R-:W-:-:S07]  /*1200*/  LOP3.LUT R0, R22, 0x7ffffffc, RZ, 0xc0, !PT ;  /* 0x7ffffffc16007812 */ /* 0x000fce00078ec0ff */
.L_x_248:
[----:B------:R-:W-:-:S13]  /*1210*/  ISETP.NE.AND P0, PT, R12, RZ, PT ;  /* 0x000000ff0c00720c */ /* 0x000fda0003f05270 */
[----:B------:R-:W-:Y:S05]  /*1220*/  @!P0 BRA `(.L_x_251) ;  /* 0x0000000400588947 */ /* 0x000fea0003800000 */
[----:B------:R-:W-:Y:S02]  /*1230*/  ISETP.NE.AND P1, PT, R12, 0x1, PT ;  /* 0x000000010c00780c */ /* 0x000fe40003f25270 */
[----:B------:R-:W-:-:S04]  /*1240*/  LOP3.LUT R5, R22, 0x1, RZ, 0xc0, !PT ;  /* 0x0000000116057812 */ /* 0x000fc800078ec0ff */
[----:B------:R-:W-:-:S07]  /*1250*/  ISETP.NE.U32.AND P0, PT, R5, 0x1, PT ;  /* 0x000000010500780c */ /* 0x000fce0003f05070 */
[----:B------:R-:W-:Y:S06]  /*1260*/  @!P1 BRA `(.L_x_252) ;  /* 0x0000000000cc9947 */ /* 0x000fec0003800000 */
[----:B------:R-:W0:Y:S01]  /*1270*/  I2F.U32.RP R10, UR36 ;  /* 0x00000024000a7d06 */ /* 0x000e220008209000 */
[----:B------:R-:W-:Y:S01]  /*1280*/  SHF.R.U32.HI R6, RZ, 0x2, R3 ;  /* 0x00000002ff067819 */ /* 0x000fe20000011603 */
[----:B------:R-:W1:Y:S01]  /*1290*/  S2UR UR5, SR_CgaCtaId ;  /* 0x00000000000579c3 */ /* 0x000e620000008800 */
[----:B------:R-:W-:Y:S01]  /*12a0*/  SHF.R.U32.HI R9, RZ, 0x2, R4 ;  /* 0x00000002ff097819 */ /* 0x000fe20000011604 */
[----:B------:R-:W-:Y:S01]  /*12b0*/  UMOV UR4, 0x400 ;  /* 0x0000040000047882 */ /* 0x000fe20000000000 */
[----:B------:R-:W-:Y:S02]  /*12c0*/  LOP3.LUT R6, R6, R3, RZ, 0x3c, !PT ;  /* 0x0000000306067212 */ /* 0x000fe400078e3cff */
[----:B------:R-:W-:Y:S02]  /*12d0*/  SHF.L.U32 R3, R2, 0x4, RZ ;  /* 0x0000000402037819 */ /* 0x000fe400000006ff */
[----:B------:R-:W-:Y:S01]  /*12e0*/  LOP3.LUT R9, R9, R4, RZ, 0x3c, !PT ;  /* 0x0000000409097212 */ /* 0x000fe200078e3cff */
[----:B------:R-:W-:Y:S01]  /*12f0*/  IMAD.SHL.U32 R8, R6, 0x2, RZ ;  /* 0x0000000206087824 */ /* 0x000fe200078e00ff */
[----:B------:R-:W-:Y:S01]  /*1300*/  ISETP.NE.U32.AND P3, PT, RZ, UR36, PT ;  /* 0x00000024ff007c0c */ /* 0x000fe2000bf65070 */
[----:B0-----:R-:W0:Y:S03]  /*1310*/  MUFU.RCP R10, R10 ;  /* 0x0000000a000a7308 */ /* 0x001e260000001000 */
[----:B------:R-:W-:Y:S01]  /*1320*/  LOP3.LUT R3, R2, R3, R8, 0x96, !PT ;  /* 0x0000000302037212 */ /* 0x000fe200078e9608 */
[----:B------:R-:W-:-:S03]  /*1330*/  IMAD.SHL.U32 R2, R9, 0x2, RZ ;  /* 0x0000000209027824 */ /* 0x000fc600078e00ff */
[----:B------:R-:W-:-:S05]  /*1340*/  LOP3.LUT R6, R3, R6, RZ, 0x3c, !PT ;  /* 0x0000000603067212 */ /* 0x000fca00078e3cff */
[----:B------:R-:W-:Y:S01]  /*1350*/  IMAD.SHL.U32 R3, R6, 0x10, RZ ;  /* 0x0000001006037824 */ /* 0x000fe200078e00ff */
[----:B-1----:R-:W-:-:S04]  /*1360*/  ULEA UR4, UR5, UR4, 0x18 ;  /* 0x0000000405047291 */ /* 0x002fc8000f8ec0ff */
[----:B------:R-:W-:Y:S01]  /*1370*/  LOP3.LUT R2, R6, R3, R2, 0x96, !PT ;  /* 0x0000000306027212 */ /* 0x000fe200078e9602 */
[----:B0-----:R-:W-:Y:S01]  /*1380*/  VIADD R5, R10, 0xffffffe ;  /* 0x0ffffffe0a057836 */ /* 0x001fe20000000000 */
[C---:B------:R-:W-:Y:S02]  /*1390*/  IADD3 R6, PT, PT, R7.reuse, 0x587c5, R6 ;  /* 0x000587c507067810 */ /* 0x040fe40007ffe006 */
[----:B------:R-:W-:Y:S02]  /*13a0*/  IADD3 R7, PT, PT, R7, 0xb0f8a, RZ ;  /* 0x000b0f8a07077810 */ /* 0x000fe40007ffe0ff */
[----:B------:R-:W-:Y:S01]  /*13b0*/  LOP3.LUT R2, R2, R9, RZ, 0x3c, !PT ;  /* 0x0000000902027212 */ /* 0x000fe200078e3cff */
[----:B------:R-:W0:Y:S02]  /*13c0*/  F2I.FTZ.U32.TRUNC.NTZ R5, R5 ;  /* 0x0000000500057305 */ /* 0x000e24000021f000 */
[----:B0-----:R-:W-:-:S04]  /*13d0*/  IMAD.MOV R4, RZ, RZ, -R5 ;  /* 0x000000ffff047224 */ /* 0x001fc800078e0a05 */
[----:B------:R-:W-:Y:S02]  /*13e0*/  IMAD R3, R4, UR36, RZ ;  /* 0x0000002404037c24 */ /* 0x000fe4000f8e02ff */
[----:B------:R-:W-:-:S04]  /*13f0*/  IMAD.MOV.U32 R4, RZ, RZ, RZ ;  /* 0x000000ffff047224 */ /* 0x000fc800078e00ff */
[----:B------:R-:W-:-:S04]  /*1400*/  IMAD.HI.U32 R5, R5, R3, R4 ;  /* 0x0000000305057227 */ /* 0x000fc800078e0004 */
[----:B------:R-:W-:Y:S02]  /*1410*/  IMAD.IADD R4, R2, 0x1, R7 ;  /* 0x0000000102047824 */ /* 0x000fe400078e0207 */
[----:B------:R-:W-:-:S04]  /*1420*/  IMAD.HI.U32 R3, R5, R6, RZ ;  /* 0x0000000605037227 */ /* 0x000fc800078e00ff */
[----:B------:R-:W-:-:S04]  /*1430*/  IMAD.HI.U32 R5, R5, R4, RZ ;  /* 0x0000000405057227 */ /* 0x000fc800078e00ff */
[----:B------:R-:W-:Y:S02]  /*1440*/  IMAD.MOV R5, RZ, RZ, -R5 ;  /* 0x000000ffff057224 */ /* 0x000fe400078e0a05 */
[----:B------:R-:W-:Y:S02]  /*1450*/  IMAD.MOV R3, RZ, RZ, -R3 ;  /* 0x000000ffff037224 */ /* 0x000fe400078e0a03 */
[----:B------:R-:W-:Y:S02]  /*1460*/  IMAD R4, R5, UR36, R4 ;  /* 0x0000002405047c24 */ /* 0x000fe4000f8e0204 */
[----:B------:R-:W-:Y:S01]  /*1470*/  IMAD R6, R3, UR36, R6 ;  /* 0x0000002403067c24 */ /* 0x000fe2000f8e0206 */
[----:B------:R-:W-:Y:S01]  /*1480*/  LOP3.LUT R3, RZ, UR36, RZ, 0x33, !PT ;  /* 0x00000024ff037c12 */ /* 0x000fe2000f8e33ff */
[----:B------:R-:W-:Y:S01]  /*1490*/  IMAD.IADD R5, R1, 0x1, R0 ;  /* 0x0000000101057824 */ /* 0x000fe200078e0200 */
[----:B------:R-:W-:Y:S02]  /*14a0*/  ISETP.GE.U32.AND P2, PT, R4, UR36, PT ;  /* 0x0000002404007c0c */ /* 0x000fe4000bf46070 */
[----:B------:R-:W-:-:S02]  /*14b0*/  ISETP.GE.U32.AND P1, PT, R6, UR36, PT ;  /* 0x0000002406007c0c */ /* 0x000fc4000bf26070 */
[----:B------:R-:W-:-:S09]  /*14c0*/  IADD3 R0, PT, PT, R0, 0x2, RZ ;  /* 0x0000000200007810 */ /* 0x000fd20007ffe0ff */
[----:B------:R-:W-:Y:S02]  /*14d0*/  @P2 VIADD R4, R4, -UR36 ;  /* 0x8000002404042c36 */ /* 0x000fe40008000000 */
[----:B------:R-:W-:-:S03]  /*14e0*/  @P1 IADD3 R6, PT, PT, R6, -UR36, RZ ;  /* 0x8000002406061c10 */ /* 0x000fc6000fffe0ff */
[----:B------:R-:W-:Y:S02]  /*14f0*/  ISETP.GE.U32.AND P2, PT, R4, UR36, PT ;  /* 0x0000002404007c0c */ /* 0x000fe4000bf46070 */
[----:B------:R-:W-:-:S11]  /*1500*/  ISETP.GE.U32.AND P1, PT, R6, UR36, PT ;  /* 0x0000002406007c0c */ /* 0x000fd6000bf26070 */
[----:B------:R-:W-:Y:S02]  /*1510*/  @P2 VIADD R4, R4, -UR36 ;  /* 0x8000002404042c36 */ /* 0x000fe40008000000 */
[----:B------:R-:W-:-:S03]  /*1520*/  @P1 VIADD R6, R6, -UR36 ;  /* 0x8000002406061c36 */ /* 0x000fc60008000000 */
[C---:B------:R-:W-:Y:S02]  /*1530*/  SEL R4, R3.reuse, R4, !P3 ;  /* 0x0000000403047207 */ /* 0x040fe40005800000 */
[----:B------:R-:W-:Y:S01]  /*1540*/  SEL R6, R3, R6, !P3 ;  /* 0x0000000603067207 */ /* 0x000fe20005800000 */
[----:B------:R-:W-:-:S03]  /*1550*/  IMAD.MOV.U32 R3, RZ, RZ, R11 ;  /* 0x000000ffff037224 */ /* 0x000fc600078e000b */
[----:B------:R-:W0:Y:S04]  /*1560*/  LDS.U8 R4, [R4+UR4] ;  /* 0x0000000404047984 */ /* 0x000e280008000000 */
[----:B------:R-:W1:Y:S04]  /*1570*/  LDS.U8 R6, [R6+UR4] ;  /* 0x0000000406067984 */ /* 0x000e680008000000 */
[----:B0-----:R0:W-:Y:S04]  /*1580*/  STL.U8 [R5+0x1], R4 ;  /* 0x0000010405007387 */ /* 0x0011e80000100000 */
[----:B-1----:R0:W-:Y:S02]  /*1590*/  STL.U8 [R5], R6 ;  /* 0x0000000605007387 */ /* 0x0021e40000100000 */
.L_x_252:
[----:B------:R-:W-:Y:S05]  /*15a0*/  @P0 BRA `(.L_x_251) ;  /* 0x0000000000780947 */ /* 0x000fea0003800000 */
[----:B------:R-:W1:Y:S01]  /*15b0*/  I2F.U32.RP R8, UR36 ;  /* 0x0000002400087d06 */ /* 0x000e620008209000 */
[----:B0-----:R-:W-:Y:S01]  /*15c0*/  SHF.R.U32.HI R4, RZ, 0x2, R3 ;  /* 0x00000002ff047819 */ /* 0x001fe20000011603 */
[----:B------:R-:W0:Y:S01]  /*15d0*/  S2UR UR5, SR_CgaCtaId ;  /* 0x00000000000579c3 */ /* 0x000e220000008800 */
[----:B------:R-:W-:Y:S01]  /*15e0*/  ISETP.NE.U32.AND P1, PT, RZ, UR36, PT ;  /* 0x00000024ff007c0c */ /* 0x000fe2000bf25070 */
[----:B------:R-:W-:Y:S01]  /*15f0*/  UMOV UR4, 0x400 ;  /* 0x0000040000047882 */ /* 0x000fe20000000000 */
[----:B------:R-:W-:Y:S01]  /*1600*/  LOP3.LUT R4, R4, R3, RZ, 0x3c, !PT ;  /* 0x0000000304047212 */ /* 0x000fe200078e3cff */
[----:B------:R-:W-:-:S03]  /*1610*/  IMAD.SHL.U32 R3, R2, 0x10, RZ ;  /* 0x0000001002037824 */ /* 0x000fc600078e00ff */
[----:B------:R-:W-:-:S04]  /*1620*/  SHF.L.U32 R6, R4, 0x1, RZ ;  /* 0x0000000104067819 */ /* 0x000fc800000006ff */
[----:B------:R-:W-:Y:S01]  /*1630*/  LOP3.LUT R3, R2, R3, R6, 0x96, !PT ;  /* 0x0000000302037212 */ /* 0x000fe200078e9606 */
[----:B-1----:R-:W1:Y:S03]  /*1640*/  MUFU.RCP R8, R8 ;  /* 0x0000000800087308 */ /* 0x002e660000001000 */
[----:B------:R-:W-:Y:S01]  /*1650*/  LOP3.LUT R2, R3, R4, RZ, 0x3c, !PT ;  /* 0x0000000403027212 */ /* 0x000fe200078e3cff */
[----:B------:R-:W-:-:S03]  /*1660*/  IMAD.MOV.U32 R4, RZ, RZ, RZ ;  /* 0x000000ffff047224 */ /* 0x000fc600078e00ff */
[----:B------:R-:W-:Y:S01]  /*1670*/  IADD3 R2, PT, PT, R7, 0x587c5, R2 ;  /* 0x000587c507027810 */ /* 0x000fe20007ffe002 */
[----:B0-----:R-:W-:Y:S01]  /*1680*/  ULEA UR4, UR5, UR4, 0x18 ;  /* 0x0000000405047291 */ /* 0x001fe2000f8ec0ff */
[----:B-1----:R-:W-:-:S06]  /*1690*/  VIADD R5, R8, 0xffffffe ;  /* 0x0ffffffe08057836 */ /* 0x002fcc0000000000 */
[----:B------:R-:W0:Y:S02]  /*16a0*/  F2I.FTZ.U32.TRUNC.NTZ R5, R5 ;  /* 0x0000000500057305 */ /* 0x000e24000021f000 */
[----:B0-----:R-:W-:-:S04]  /*16b0*/  IMAD.MOV R9, RZ, RZ, -R5 ;  /* 0x000000ffff097224 */ /* 0x001fc800078e0a05 */
[----:B------:R-:W-:-:S04]  /*16c0*/  IMAD R9, R9, UR36, RZ ;  /* 0x0000002409097c24 */ /* 0x000fc8000f8e02ff */
[----:B------:R-:W-:-:S06]  /*16d0*/  IMAD.HI.U32 R3, R5, R9, R4 ;  /* 0x0000000905037227 */ /* 0x000fcc00078e0004 */
[----:B------:R-:W-:-:S04]  /*16e0*/  IMAD.HI.U32 R3, R3, R2, RZ ;  /* 0x0000000203037227 */ /* 0x000fc800078e00ff */
[----:B------:R-:W-:-:S04]  /*16f0*/  IMAD.MOV R3, RZ, RZ, -R3 ;  /* 0x000000ffff037224 */ /* 0x000fc800078e0a03 */
[----:B------:R-:W-:Y:S01]  /*1700*/  IMAD R2, R3, UR36, R2 ;  /* 0x0000002403027c24 */ /* 0x000fe2000f8e0202 */
[----:B------:R-:W-:-:S04]  /*1710*/  IADD3 R3, PT, PT, R1, R0, RZ ;  /* 0x0000000001037210 */ /* 0x000fc80007ffe0ff */
[----:B------:R-:W-:-:S13]  /*1720*/  ISETP.GE.U32.AND P0, PT, R2, UR36, PT ;  /* 0x0000002402007c0c */ /* 0x000fda000bf06070 */
[----:B------:R-:W-:-:S05]  /*1730*/  @P0 VIADD R2, R2, -UR36 ;  /* 0x8000002402020c36 */ /* 0x000fca0008000000 */
[----:B------:R-:W-:-:S13]  /*1740*/  ISETP.GE.U32.AND P0, PT, R2, UR36, PT ;  /* 0x0000002402007c0c */ /* 0x000fda000bf06070 */
[----:B------:R-:W-:Y:S01]  /*1750*/  @P0 VIADD R2, R2, -UR36 ;  /* 0x8000002402020c36 */ /* 0x000fe20008000000 */
[----:B------:R-:W-:-:S06]  /*1760*/  @!P1 LOP3.LUT R2, RZ, UR36, RZ, 0x33, !PT ;  /* 0x00000024ff029c12 */ /* 0x000fcc000f8e33ff */
[----:B------:R-:W0:Y:S04]  /*1770*/  LDS.U8 R2, [R2+UR4] ;  /* 0x0000000402027984 */ /* 0x000e280008000000 */
[----:B0-----:R1:W-:Y:S02]  /*1780*/  STL.U8 [R3], R2 ;  /* 0x0000000203007387 */ /* 0x0013e40000100000 */
.L_x_251:
[----:B------:R-:W-:Y:S01]  /*1790*/  IMAD.IADD R0, R1, 0x1, R22 ;  /* 0x0000000101007824 */ /* 0x000fe200078e0216 */
[----:B------:R-:W-:Y:S01]  /*17a0*/  ISETP.GE.U32.AND P0, PT, R22, 0x10, PT ;  /* 0x000000101600780c */ /* 0x000fe20003f06070 */
[----:B------:R-:W-:-:S03]  /*17b0*/  IMAD.MOV.U32 R18, RZ, RZ, RZ ;  /* 0x000000ffff127224 */ /* 0x000fc600078e00ff */
[----:B------:R2:W-:Y:S09]  /*17c0*/  STL.U8 [R0], RZ ;  /* 0x000000ff00007387 */ /* 0x0005f20000100000 */
[----:B--2---:R-:W-:Y:S05]  /*17d0*/  @!P0 BRA `(.L_x_253) ;  /* 0x0000000800b48947 */ /* 0x004fea0003800000 */
[C---:B------:R-:W-:Y:S01]  /*17e0*/  LOP3.LUT R16, R22.reuse, 0xfffffff0, RZ, 0xc0, !PT ;  /* 0xfffffff016107812 */ /* 0x040fe200078ec0ff */
[----:B------:R-:W-:Y:S01]  /*17f0*/  BSSY.RECONVERGENT B6, `(.L_x_253) ;  /* 0x00000ab000067945 */ /* 0x000fe20003800200 */
[----:B------:R-:W-:Y:S01]  /*1800*/  LOP3.LUT R18, R22, 0x7ffffff0, RZ, 0xc0, !PT ;  /* 0x7ffffff016127812 */ /* 0x000fe200078ec0ff */
[----:B------:R-:W-:Y:S02]  /*1810*/  VIADD R17, R1, 0x7 ;  /* 0x0000000701117836 */ /* 0x000fe40000000000 */
[----:B------:R-:W-:-:S07]  /*1820*/  IMAD.MOV R16, RZ, RZ, -R16 ;  /* 0x000000ffff107224 */ /* 0x000fce00078e0a10 */
.L_x_270:
[----:B------:R-:W2:Y:S01]  /*1830*/  LDL.S8 R0, [R17+-0x7] ;  /* 0xfffff90011007983 */ /* 0x000ea20000100200 */
[----:B-1----:R-:W-:Y:S01]  /*1840*/  MOV R2, 0x0 ;  /* 0x0000000000027802 */ /* 0x002fe20000000f00 */
[----:B------:R-:W1:Y:S01]  /*1850*/  LDCU.64 UR4, c[0x4][0x58] ;  /* 0x01000b00ff0477ac */ /* 0x000e620008000a00 */
[----:B------:R-:W-:Y:S01]  /*1860*/  IADD3 R16, PT, PT, R16, 0x10, RZ ;  /* 0x0000001010107810 */ /* 0x000fe20007ffe0ff */
[----:B0-----:R-:W-:Y:S01]  /*1870*/  IMAD.MOV.U32 R6, RZ, RZ, R23 ;  /* 0x000000ffff067224 */ /* 0x001fe200078e0017 */
[----:B------:R0:W3:Y:S01]  /*1880*/  LDC.64 R8, c[0x4][R2] ;  /* 0x0100000002087b82 */ /* 0x0000e20000000a00 */
[----:B------:R-:W-:Y:S01]  /*1890*/  IMAD.MOV.U32 R7, RZ, RZ, R19 ;  /* 0x000000ffff077224 */ /* 0x000fe200078e0013 */
[----:B------:R-:W-:-:S04]  /*18a0*/  ISETP.NE.AND P0, PT, R16, RZ, PT ;  /* 0x000000ff1000720c */ /* 0x000fc80003f05270 */
[----:B------:R-:W-:Y:S01]  /*18b0*/  P2R R26, PR, RZ, 0x1 ;  /* 0x00000001ff1a7803 */ /* 0x000fe20000000000 */
[----:B-1----:R-:W-:Y:S02]  /*18c0*/  IMAD.U32 R4, RZ, RZ, UR4 ;  /* 0x00000004ff047e24 */ /* 0x002fe4000f8e00ff */
[----:B------:R-:W-:Y:S01]  /*18d0*/  IMAD.U32 R5, RZ, RZ, UR5 ;  /* 0x00000005ff057e24 */ /* 0x000fe2000f8e00ff */
[----:B--23--:R0:W-:Y:S06]  /*18e0*/  STL [R1+0x10], R0 ;  /* 0x0000100001007387 */ /* 0x00c1ec0000100800 */
[----:B------:R-:W-:-:S07]  /*18f0*/  LEPC R20, `(.L_x_254) ;  /* 0x000000001014794e */ /* 0x000fce0000000000 */
[----:B0-----:R-:W-:Y:S05]  /*1900*/  CALL.ABS.NOINC R8 ;  /* 0x0000000008007343 */ /* 0x001fea0003c00000 */
.L_x_254:
[----:B------:R-:W2:Y:S01]  /*1910*/  LDL.S8 R0, [R17+-0x6] ;  /* 0xfffffa0011007983 */ /* 0x000ea20000100200 */
[----:B------:R0:W1:Y:S01]  /*1920*/  LDC.64 R8, c[0x4][R2] ;  /* 0x0100000002087b82 */ /* 0x0000620000000a00 */
[----:B------:R-:W3:Y:S01]  /*1930*/  LDCU.64 UR4, c[0x4][0x58] ;  /* 0x01000b00ff0477ac */ /* 0x000ee20008000a00 */
[----:B------:R-:W-:Y:S02]  /*1940*/  IMAD.MOV.U32 R6, RZ, RZ, R23 ;  /* 0x000000ffff067224 */ /* 0x000fe400078e0017 */
[----:B------:R-:W-:Y:S01]  /*1950*/  IMAD.MOV.U32 R7, RZ, RZ, R19 ;  /* 0x000000ffff077224 */ /* 0x000fe200078e0013 */
[----:B---3--:R-:W-:Y:S01]  /*1960*/  MOV R4, UR4 ;  /* 0x0000000400047c02 */ /* 0x008fe20008000f00 */
[----:B------:R-:W-:Y:S01]  /*1970*/  IMAD.U32 R5, RZ, RZ, UR5 ;  /* 0x00000005ff057e24 */ /* 0x000fe2000f8e00ff */
[----:B-12---:R0:W-:Y:S06]  /*1980*/  STL [R1+0x10], R0 ;  /* 0x0000100001007387 */ /* 0x0061ec0000100800 */
[----:B------:R-:W-:-:S07]  /*1990*/  LEPC R20, `(.L_x_255) ;  /* 0x000000001014794e */ /* 0x000fce0000000000 */
[----:B0-----:R-:W-:Y:S05]  /*19a0*/  CALL.ABS.NOINC R8 ;  /* 0x0000000008007343 */ /* 0x001fea0003c00000 */
.L_x_255:
[----:B------:R-:W2:Y:S01]  /*19b0*/  LDL.S8 R0, [R17+-0x5] ;  /* 0xfffffb0011007983 */ /* 0x000ea20000100200 */
[----:B------:R0:W1:Y:S01]  /*19c0*/  LDC.64 R8, c[0x4][R2] ;  /* 0x0100000002087b82 */ /* 0x0000620000000a00 */
[----:B------:R-:W3:Y:S01]  /*19d0*/  LDCU.64 UR4, c[0x4][0x58] ;  /* 0x01000b00ff0477ac */ /* 0x000ee20008000a00 */
[----:B------:R-:W-:Y:S02]  /*19e0*/  IMAD.MOV.U32 R6, RZ, RZ, R23 ;  /* 0x000000ffff067224 */ /* 0x000fe400078e0017 */
[----:B------:R-:W-:Y:S02]  /*19f0*/  IMAD.MOV.U32 R7, RZ, RZ, R19 ;  /* 0x000000ffff077224 */ /* 0x000fe400078e0013 */
[----:B---3--:R-:W-:Y:S01]  /*1a00*/  IMAD.U32 R4, RZ, RZ, UR4 ;  /* 0x00000004ff047e24 */ /* 0x008fe2000f8e00ff */
[----:B------:R-:W-:Y:S01]  /*1a10*/  MOV R5, UR5 ;  /* 0x0000000500057c02 */ /* 0x000fe20008000f00 */
[----:B-12---:R0:W-:Y:S06]  /*1a20*/  STL [R1+0x10], R0 ;  /* 0x0000100001007387 */ /* 0x0061ec0000100800 */
[----:B------:R-:W-:-:S07]  /*1a30*/  LEPC R20, `(.L_x_256) ;  /* 0x000000001014794e */ /* 0x000fce0000000000 */
[----:B0-----:R-:W-:Y:S05]  /*1a40*/  CALL.ABS.NOINC R8 ;  /* 0x0000000008007343 */ /* 0x001fea0003c00000 */
.L_x_256:
[----:B------:R-:W2:Y:S01]  /*1a50*/  LDL.S8 R0, [R17+-0x4] ;  /* 0xfffffc0011007983 */ /* 0x000ea20000100200 */
[----:B------:R0:W1:Y:S01]  /*1a60*/  LDC.64 R8, c[0x4][R2] ;  /* 0x0100000002087b82 */ /* 0x0000620000000a00 */
[----:B------:R-:W3:Y:S01]  /*1a70*/  LDCU.64 UR4, c[0x4][0x58] ;  /* 0x01000b00ff0477ac */ /* 0x000ee20008000a00 */
[----:B------:R-:W-:Y:S01]  /*1a80*/  MOV R6, R23 ;  /* 0x0000001700067202 */ /* 0x000fe20000000f00 */
[----:B------:R-:W-:Y:S02]  /*1a90*/  IMAD.MOV.U32 R7, RZ, RZ, R19 ;  /* 0x000000ffff077224 */ /* 0x000fe400078e0013 */
[----:B---3--:R-:W-:Y:S02]  /*1aa0*/  IMAD.U32 R4, RZ, RZ, UR4 ;  /* 0x00000004ff047e24 */ /* 0x008fe4000f8e00ff */
[----:B------:R-:W-:Y:S01]  /*1ab0*/  IMAD.U32 R5, RZ, RZ, UR5 ;  /* 0x00000005ff057e24 */ /* 0x000fe2000f8e00ff */
[----:B-12---:R0:W-:Y:S06]  /*1ac0*/  STL [R1+0x10], R0 ;  /* 0x0000100001007387 */ /* 0x0061ec0000100800 */
[----:B------:R-:W-:-:S07]  /*1ad0*/  LEPC R20, `(.L_x_257) ;  /* 0x000000001014794e */ /* 0x000fce0000000000 */
[----:B0-----:R-:W-:Y:S05]  /*1ae0*/  CALL.ABS.NOINC R8 ;  /* 0x0000000008007343 */ /* 0x001fea0003c00000 */
.L_x_257:
        /* <DEDUP_REMOVED lines=10> */
.L_x_258:
        /* <DEDUP_REMOVED lines=10> */
.L_x_259:
        /* <DEDUP_REMOVED lines=10> */
.L_x_260:
[----:B------:R-:W2:Y:S01]  /*1cd0*/  LDL.S8 R0, [R17] ;  /* 0x0000000011007983 */ /* 0x000ea20000100200 */
        /* <DEDUP_REMOVED lines=9> */
.L_x_261:
[----:B------:R-:W2:Y:S01]  /*1d70*/  LDL.S8 R0, [R17+0x1] ;  /* 0x0000010011007983 */ /* 0x000ea20000100200 */
        /* <DEDUP_REMOVED lines=9> */
.L_x_262:
        /* <DEDUP_REMOVED lines=10> */
.L_x_263:
        /* <DEDUP_REMOVED lines=10> */
.L_x_264:
        /* <DEDUP_REMOVED lines=10> */
.L_x_265:
        /* <DEDUP_REMOVED lines=10> */
.L_x_266:
        /* <DEDUP_REMOVED lines=10> */
.L_x_267:
        /* <DEDUP_REMOVED lines=10> */
.L_x_268:
[----:B------:R-:W2:Y:S01]  /*21d0*/  LDL.S8 R0, [R17+0x8] ;  /* 0x0000080011007983 */ /* 0x000ea20000100200 */
[----:B------:R-:W0:Y:S01]  /*21e0*/  LDC.64 R2, c[0x4][R2] ;  /* 0x0100000002027b82 */ /* 0x000e220000000a00 */
[----:B------:R-:W1:Y:S01]  /*21f0*/  LDCU.64 UR4, c[0x4][0x58] ;  /* 0x01000b00ff0477ac */ /* 0x000e620008000a00 */
[----:B------:R-:W-:Y:S01]  /*2200*/  MOV R6, R23 ;  /* 0x0000001700067202 */ /* 0x000fe20000000f00 */
[----:B------:R-:W-:Y:S02]  /*2210*/  IMAD.MOV.U32 R7, RZ, RZ, R19 ;  /* 0x000000ffff077224 */ /* 0x000fe400078e0013 */
[----:B-1----:R-:W-:Y:S02]  /*2220*/  IMAD.U32 R4, RZ, RZ, UR4 ;  /* 0x00000004ff047e24 */ /* 0x002fe4000f8e00ff */
[----:B------:R-:W-:Y:S01]  /*2230*/  IMAD.U32 R5, RZ, RZ, UR5 ;  /* 0x00000005ff057e24 */ /* 0x000fe2000f8e00ff */
[----:B0-2---:R1:W-:Y:S06]  /*2240*/  STL [R1+0x10], R0 ;  /* 0x0000100001007387 */ /* 0x0053ec0000100800 */
[----:B------:R-:W-:-:S07]  /*2250*/  LEPC R20, `(.L_x_269) ;  /* 0x000000001014794e */ /* 0x000fce0000000000 */
[----:B-1----:R-:W-:Y:S05]  /*2260*/  CALL.ABS.NOINC R2 ;  /* 0x0000000002007343 */ /* 0x002fea0003c00000 */
.L_x_269:
[----:B------:R-:W-:Y:S01]  /*2270*/  ISETP.NE.AND P6, PT, R26, RZ, PT ;  /* 0x000000ff1a00720c */ /* 0x000fe20003fc5270 */
[----:B------:R-:W-:-:S12]  /*2280*/  VIADD R17, R17, 0x10 ;  /* 0x0000001011117836 */ /* 0x000fd80000000000 */
[----:B------:R-:W-:Y:S05]  /*2290*/  @P6 BRA `(.L_x_270) ;  /* 0xfffffff400646947 */ /* 0x000fea000383ffff */
[----:B------:R-:W-:Y:S05]  /*22a0*/  BSYNC.RECONVERGENT B6 ;  /* 0x0000000000067941 */ /* 0x000fea0003800200 */
.L_x_253:
[----:B------:R-:W-:-:S04]  /*22b0*/  LOP3.LUT R0, R22, 0xf, RZ, 0xc0, !PT ;  /* 0x0000000f16007812 */ /* 0x000fc800078ec0ff */
[----:B------:R-:W-:-:S13]  /*22c0*/  ISETP.NE.AND P0, PT, R0, RZ, PT ;  /* 0x000000ff0000720c */ /* 0x000fda0003f05270 */
[----:B------:R-:W-:Y:S05]  /*22d0*/  @!P0 EXIT ;  /* 0x000000000000894d */ /* 0x000fea0003800000 */
[----:B------:R-:W-:Y:S02]  /*22e0*/  ISETP.GE.U32.AND P0, PT, R0, 0x8, PT ;  /* 0x000000080000780c */ /* 0x000fe40003f06070 */
[----:B------:R-:W-:-:S11]  /*22f0*/  LOP3.LUT R26, R22, 0x7, RZ, 0xc0, !PT ;  /* 0x00000007161a7812 */ /* 0x000fd600078ec0ff */
[----:B------:R-:W-:Y:S05]  /*2300*/  @!P0 BRA `(.L_x_271) ;  /* 0x0000000400548947 */ /* 0x000fea0003800000 */
[----:B------:R-:W-:Y:S01]  /*2310*/  IMAD.IADD R23, R1, 0x1, R18 ;  /* 0x0000000101177824 */ /* 0x000fe200078e0212 */
[----:B------:R-:W-:Y:S01]  /*2320*/  MOV R19, 0x0 ;  /* 0x0000000000137802 */ /* 0x000fe20000000f00 */
[----:B------:R-:W2:Y:S03]  /*2330*/  LDCU.64 UR4, c[0x4][0x58] ;  /* 0x01000b00ff0477ac */ /* 0x000ea60008000a00 */
[----:B------:R-:W3:Y:S01]  /*2340*/  LDL.S8 R0, [R23] ;  /* 0x0000000017007983 */ /* 0x000ee20000100200 */
[----:B-1----:R1:W4:Y:S01]  /*2350*/  LDC.64 R2, c[0x4][R19] ;  /* 0x0100000013027b82 */ /* 0x0023220000000a00 */
[----:B------:R-:W-:-:S04]  /*2360*/  IADD3 R17, P0, PT, R25, 0x10, RZ ;  /* 0x0000001019117810 */ /* 0x000fc80007f1e0ff */
[----:B------:R-:W-:Y:S01]  /*2370*/  IADD3.X R16, PT, PT, RZ, R24, RZ, P0, !PT ;  /* 0x00000018ff107210 */ /* 0x000fe200007fe4ff */
[----:B0-----:R-:W-:-:S03]  /*2380*/  IMAD.MOV.U32 R6, RZ, RZ, R17 ;  /* 0x000000ffff067224 */ /* 0x001fc600078e0011 */
[----:B------:R-:W-:Y:S01]  /*2390*/  MOV R7, R16 ;  /* 0x0000001000077202 */ /* 0x000fe20000000f00 */
[----:B--2---:R-:W-:Y:S02]  /*23a0*/  IMAD.U32 R4, RZ, RZ, UR4 ;  /* 0x00000004ff047e24 */ /* 0x004fe4000f8e00ff */
[----:B------:R-:W-:Y:S01]  /*23b0*/  IMAD.U32 R5, RZ, RZ, UR5 ;  /* 0x00000005ff057e24 */ /* 0x000fe2000f8e00ff */
[----:B---34-:R1:W-:Y:S06]  /*23c0*/  STL [R1+0x10], R0 ;  /* 0x0000100001007387 */ /* 0x0183ec0000100800 */
[----:B------:R-:W-:-:S07]  /*23d0*/  LEPC R20, `(.L_x_272) ;  /* 0x000000001014794e */ /* 0x000fce0000000000 */
[----:B-1----:R-:W-:Y:S05]  /*23e0*/  CALL.ABS.NOINC R2 ;  /* 0x0000000002007343 */ /* 0x002fea0003c00000 */
.L_x_272:
[----:B------:R-:W2:Y:S01]  /*23f0*/  LDL.S8 R0, [R23+0x1] ;  /* 0x0000010017007983 */ /* 0x000ea20000100200 */
[----:B------:R0:W1:Y:S01]  /*2400*/  LDC.64 R2, c[0x4][R19] ;  /* 0x0100000013027b82 */ /* 0x0000620000000a00 */
[----:B------:R-:W3:Y:S01]  /*2410*/  LDCU.64 UR4, c[0x4][0x58] ;  /* 0x01000b00ff0477ac */ /* 0x000ee20008000a00 */
[----:B------:R-:W-:Y:S01]  /*2420*/  IMAD.MOV.U32 R6, RZ, RZ, R17 ;  /* 0x000000ffff067224 */ /* 0x000fe200078e0011 */
[----:B------:R-:W-:Y:S01]  /*2430*/  MOV R7, R16 ;  /* 0x0000001000077202 */ /* 0x000fe20000000f00 */
[----:B---3--:R-:W-:Y:S02]  /*2440*/  IMAD.U32 R4, RZ, RZ, UR4 ;  /* 0x00000004ff047e24 */ /* 0x008fe4000f8e00ff */
[----:B------:R-:W-:Y:S01]  /*2450*/  IMAD.U32 R5, RZ, RZ, UR5 ;  /* 0x00000005ff057e24 */ /* 0x000fe2000f8e00ff */
[----:B-12---:R0:W-:Y:S06]  /*2460*/  STL [R1+0x10], R0 ;  /* 0x0000100001007387 */ /* 0x0061ec0000100800 */
[----:B------:R-:W-:-:S07]  /*2470*/  LEPC R20, `(.L_x_273) ;  /* 0x000000001014794e */ /* 0x000fce0000000000 */
[----:B0-----:R-:W-:Y:S05]  /*2480*/  CALL.ABS.NOINC R2 ;  /* 0x0000000002007343 */ /* 0x001fea0003c00000 */
.L_x_273:
        /* <DEDUP_REMOVED lines=10> */
.L_x_274:
        /* <DEDUP_REMOVED lines=10> */
.L_x_275:
        /* <DEDUP_REMOVED lines=10> */
.L_x_276:
        /* <DEDUP_REMOVED lines=10> */
.L_x_277:
        /* <DEDUP_REMOVED lines=10> */
.L_x_278:
        /* <DEDUP_REMOVED lines=10> */
.L_x_279:
[----:B------:R-:W-:-:S07]  /*2850*/  VIADD R18, R18, 0x8 ;  /* 0x0000000812127836 */ /* 0x000fce0000000000 */
.L_x_271:
[----:B------:R-:W-:-:S13]  /*2860*/  ISETP.NE.AND P0, PT, R26, RZ, PT ;  /* 0x000000ff1a00720c */ /* 0x000fda0003f05270 */
[----:B------:R-:W-:Y:S05]  /*2870*/  @!P0 EXIT ;  /* 0x000000000000894d */ /* 0x000fea0003800000 */
[----:B------:R-:W-:-:S13]  /*2880*/  ISETP.GE.U32.AND P0, PT, R26, 0x4, PT ;  /* 0x000000041a00780c */ /* 0x000fda0003f06070 */
[----:B------:R-:W-:Y:S05]  /*2890*/  @!P0 BRA `(.L_x_280) ;  /* 0x0000000000b48947 */ /* 0x000fea0003800000 */
[----:B------:R-:W-:Y:S01]  /*28a0*/  IMAD.IADD R23, R1, 0x1, R18 ;  /* 0x0000000101177824 */ /* 0x000fe200078e0212 */
[----:B------:R-:W-:Y:S01]  /*28b0*/  MOV R19, 0x0 ;  /* 0x0000000000137802 */ /* 0x000fe20000000f00 */
[----:B------:R-:W2:Y:S03]  /*28c0*/  LDCU.64 UR4, c[0x4][0x58] ;  /* 0x01000b00ff0477ac */ /* 0x000ea60008000a00 */
[----:B------:R-:W3:Y:S01]  /*28d0*/  LDL.S8 R0, [R23] ;  /* 0x0000000017007983 */ /* 0x000ee20000100200 */
[----:B-1----:R1:W4:Y:S01]  /*28e0*/  LDC.64 R2, c[0x4][R19] ;  /* 0x0100000013027b82 */ /* 0x0023220000000a00 */
[----:B------:R-:W-:-:S05]  /*28f0*/  IADD3 R17, P0, PT, R25, 0x10, RZ ;  /* 0x0000001019117810 */ /* 0x000fca0007f1e0ff */
[----:B------:R-:W-:Y:S02]  /*2900*/  IMAD.X R16, RZ, RZ, R24, P0 ;  /* 0x000000ffff107224 */ /* 0x000fe400000e0618 */
[----:B0-----:R-:W-:Y:S02]  /*2910*/  IMAD.MOV.U32 R6, RZ, RZ, R17 ;  /* 0x000000ffff067224 */ /* 0x001fe400078e0011 */
[----:B------:R-:W-:Y:S01]  /*2920*/  IMAD.MOV.U32 R7, RZ, RZ, R16 ;  /* 0x000000ffff077224 */ /* 0x000fe200078e0010 */
[----:B--2---:R-:W-:Y:S01]  /*2930*/  MOV R4, UR4 ;  /* 0x0000000400047c02 */ /* 0x004fe20008000f00 */
[----:B------:R-:W-:Y:S01]  /*2940*/  IMAD.U32 R5, RZ, RZ, UR5 ;  /* 0x00000005ff057e24 */ /* 0x000fe2000f8e00ff */
[----:B---34-:R1:W-:Y:S06]  /*2950*/  STL [R1+0x10], R0 ;  /* 0x0000100001007387 */ /* 0x0183ec0000100800 */
[----:B------:R-:W-:-:S07]  /*2960*/  LEPC R20, `(.L_x_281) ;  /* 0x000000001014794e */ /* 0x000fce0000000000 */
[----:B-1----:R-:W-:Y:S05]  /*2970*/  CALL.ABS.NOINC R2 ;  /* 0x0000000002007343 */ /* 0x002fea0003c00000 */
.L_x_281:
[----:B------:R-:W2:Y:S01]  /*2980*/  LDL.S8 R0, [R23+0x1] ;  /* 0x0000010017007983 */ /* 0x000ea20000100200 */
        /* <DEDUP_REMOVED lines=9> */
.L_x_282:
        /* <DEDUP_REMOVED lines=10> */
.L_x_283:
        /* <DEDUP_REMOVED lines=10> */
.L_x_284:
[----:B------:R-:W-:-:S07]  /*2b60*/  IADD3 R18, PT, PT, R18, 0x4, RZ ;  /* 0x0000000412127810 */ /* 0x000fce0007ffe0ff */
.L_x_280:
[----:B------:R-:W-:-:S04]  /*2b70*/  LOP3.LUT R0, R22, 0x3, RZ, 0xc0, !PT ;  /* 0x0000000316007812 */ /* 0x000fc800078ec0ff */
[----:B------:R-:W-:-:S13]  /*2b80*/  ISETP.NE.AND P0, PT, R0, RZ, PT ;  /* 0x000000ff0000720c */ /* 0x000fda0003f05270 */
[----:B------:R-:W-:Y:S05]  /*2b90*/  @!P0 EXIT ;  /* 0x000000000000894d */ /* 0x000fea0003800000 */
[----:B------:R-:W-:Y:S01]  /*2ba0*/  IADD3 R25, P0, PT, R25, 0x10, RZ ;  /* 0x0000001019197810 */ /* 0x000fe20007f1e0ff */
[----:B------:R-:W-:Y:S01]  /*2bb0*/  IMAD.IADD R18, R1, 0x1, R18 ;  /* 0x0000000101127824 */ /* 0x000fe200078e0212 */
[----:B------:R-:W-:-:S03]  /*2bc0*/  LOP3.LUT R16, R22, 0x3, RZ, 0xc0, !PT ;  /* 0x0000000316107812 */ /* 0x000fc600078ec0ff */
[----:B------:R-:W-:Y:S02]  /*2bd0*/  IMAD.X R24, RZ, RZ, R24, P0 ;  /* 0x000000ffff187224 */ /* 0x000fe400000e0618 */
[----:B------:R-:W-:-:S07]  /*2be0*/  IMAD.MOV R16, RZ, RZ, -R16 ;  /* 0x000000ffff107224 */ /* 0x000fce00078e0a10 */
.L_x_286:
[----:B------:R-:W2:Y:S01]  /*2bf0*/  LDL.S8 R0, [R18] ;  /* 0x0000000012007983 */ /* 0x000ea20000100200 */
[----:B-1----:R-:W-:Y:S01]  /*2c00*/  MOV R2, 0x0 ;  /* 0x0000000000027802 */ /* 0x002fe20000000f00 */
[----:B------:R-:W1:Y:S01]  /*2c10*/  LDCU.64 UR4, c[0x4][0x58] ;  /* 0x01000b00ff0477ac */ /* 0x000e620008000a00 */
[----:B0-----:R-:W-:Y:S02]  /*2c20*/  IMAD.MOV.U32 R6, RZ, RZ, R25 ;  /* 0x000000ffff067224 */ /* 0x001fe400078e0019 */
[----:B------:R-:W-:Y:S02]  /*2c30*/  IMAD.MOV.U32 R7, RZ, RZ, R24 ;  /* 0x000000ffff077224 */ /* 0x000fe400078e0018 */
[----:B------:R-:W0:Y:S01]  /*2c40*/  LDC.64 R2, c[0x4][R2] ;  /* 0x0100000002027b82 */ /* 0x000e220000000a00 */
[----:B-1----:R-:W-:Y:S01]  /*2c50*/  MOV R4, UR4 ;  /* 0x0000000400047c02 */ /* 0x002fe20008000f00 */
[----:B------:R-:W-:Y:S01]  /*2c60*/  IMAD.U32 R5, RZ, RZ, UR5 ;  /* 0x00000005ff057e24 */ /* 0x000fe2000f8e00ff */
[----:B0-2---:R1:W-:Y:S06]  /*2c70*/  STL [R1+0x10], R0 ;  /* 0x0000100001007387 */ /* 0x0053ec0000100800 */
[----:B------:R-:W-:-:S07]  /*2c80*/  LEPC R20, `(.L_x_285) ;  /* 0x000000001014794e */ /* 0x000fce0000000000 */
[----:B-1----:R-:W-:Y:S05]  /*2c90*/  CALL.ABS.NOINC R2 ;  /* 0x0000000002007343 */ /* 0x002fea0003c00000 */
.L_x_285:
[----:B------:R-:W-:-:S04]  /*2ca0*/  IADD3 R16, PT, PT, R16, 0x1, RZ ;  /* 0x0000000110107810 */ /* 0x000fc80007ffe0ff */
[----:B------:R-:W-:-:S13]  /*2cb0*/  ISETP.NE.AND P0, PT, R16, RZ, PT ;  /* 0x000000ff1000720c */ /* 0x000fda0003f05270 */
[----:B------:R-:W-:Y:S05]  /*2cc0*/  @!P0 EXIT ;  /* 0x000000000000894d */ /* 0x000fea0003800000 */
[----:B------:R-:W-:Y:S01]  /*2cd0*/  VIADD R18, R18, 0x1 ;  /* 0x0000000112127836 */ /* 0x000fe20000000000 */
[----:B------:R-:W-:Y:S06]  /*2ce0*/  BRA `(.L_x_286) ;  /* 0xfffffffc00c07947 */ /* 0x000fec000383ffff */
.L_x_247:
[----:B------:R-:W-:-:S05]  /*2cf0*/  IMAD.IADD R22, R1, 0x1, R22 ;  /* 0x0000000101167824 */ /* 0x000fca00078e0216 */
[----:B------:R-:W-:Y:S01]  /*2d00*/  STL.U8 [R22], RZ ;  /* 0x000000ff16007387 */ /* 0x000fe20000100000 */
[----:B------:R-:W-:Y:S05]  /*2d10*/  EXIT ;  /* 0x000000000000794d */ /* 0x000fea0003800000 */
.L_x_287:
        /* <DEDUP_REMOVED lines=14> */
.L_x_289:


//--------------------- .nv.global.init           --------------------------
	.section	.nv.global.init,"aw",@progbits
	.align	4
.nv.global.init:
	.type		mrg32k3aM1SubSeq,@object
	.size		mrg32k3aM1SubSeq,(mrg32k3aM2SubSeq - mrg32k3aM1SubSeq)
mrg32k3aM1SubSeq:
        /*0000*/ 	.byte	0x0b, 0xcc, 0xee, 0x04, 0x73, 0x29, 0x8b, 0x6f, 0xf6, 0x53, 0x03, 0xf6, 0x23, 0xf6, 0xea, 0xda
        /* <DEDUP_REMOVED lines=125> */
	.type		mrg32k3aM2SubSeq,@object
	.size		mrg32k3aM2SubSeq,(mrg32k3aM1 - mrg32k3aM2SubSeq)
mrg32k3aM2SubSeq:
        /* <DEDUP_REMOVED lines=126> */
	.type		mrg32k3aM1,@object
	.size		mrg32k3aM1,(mrg32k3aM1Seq - mrg32k3aM1)
mrg32k3aM1:
        /* <DEDUP_REMOVED lines=144> */
	.type		mrg32k3aM1Seq,@object
	.size		mrg32k3aM1Seq,(mrg32k3aM2 - mrg32k3aM1Seq)
mrg32k3aM1Seq:
        /* <DEDUP_REMOVED lines=144> */
	.type		mrg32k3aM2,@object
	.size		mrg32k3aM2,(mrg32k3aM2Seq - mrg32k3aM2)
mrg32k3aM2:
        /* <DEDUP_REMOVED lines=144> */
	.type		mrg32k3aM2Seq,@object
	.size		mrg32k3aM2Seq,(precalc_xorwow_matrix - mrg32k3aM2Seq)
mrg32k3aM2Seq:
        /* <DEDUP_REMOVED lines=144> */
	.type		precalc_xorwow_matrix,@object
	.size		precalc_xorwow_matrix,(precalc_xorwow_offset_matrix - precalc_xorwow_matrix)
precalc_xorwow_matrix:
        /* <DEDUP_REMOVED lines=6400> */
	.type		precalc_xorwow_offset_matrix,@object
	.size		precalc_xorwow_offset_matrix,($str$2 - precalc_xorwow_offset_matrix)
precalc_xorwow_offset_matrix:
        /* <DEDUP_REMOVED lines=6400> */
	.type		$str$2,@object
	.size		$str$2,($str$3 - $str$2)
$str$2:
        /*353c0*/ 	.byte	0x25, 0x63, 0x00
	.type		$str$3,@object
	.size		$str$3,($str$4 - $str$3)
$str$3:
        /*353c3*/ 	.byte	0x25, 0x63, 0x0a, 0x00
	.type		$str$4,@object
	.size		$str$4,($str$5 - $str$4)
$str$4:
        /*353c7*/ 	.byte	0x25, 0x63, 0x25, 0x63, 0x0a, 0x00
	.type		$str$5,@object
	.size		$str$5,($str$6 - $str$5)
$str$5:
        /*353cd*/ 	.byte	0x25, 0x63, 0x25, 0x63, 0x25, 0x63, 0x0a, 0x00
	.type		$str$6,@object
	.size		$str$6,($str$7 - $str$6)
$str$6:
        /*353d5*/ 	.byte	0x25, 0x63, 0x25, 0x63, 0x25, 0x63, 0x25, 0x63, 0x0a, 0x00
	.type		$str$7,@object
	.size		$str$7,($str$8 - $str$7)
$str$7:
        /*353df*/ 	.byte	0x25, 0x63, 0x25, 0x63, 0x25, 0x63, 0x25, 0x63, 0x25, 0x63, 0x0a, 0x00
	.type		$str$8,@object
	.size		$str$8,($str - $str$8)
$str$8:
        /*353eb*/ 	.byte	0x25, 0x63, 0x25, 0x63, 0x25, 0x63, 0x25, 0x63, 0x25, 0x63, 0x25, 0x63, 0x0a, 0x00
	.type		$str,@object
	.size		$str,($str$1 - $str)
$str:
        /*353f9*/ 	.byte	0x42, 0x6c, 0x6f, 0x63, 0x6b, 0x20, 0x49, 0x44, 0x3a, 0x20, 0x25, 0x64, 0x0a, 0x00
	.type		$str$1,@object
	.size		$str$1,($str$9 - $str$1)
$str$1:
        /*35407*/ 	.byte	0x54, 0x68, 0x72, 0x65, 0x61, 0x64, 0x20, 0x49, 0x44, 0x3a, 0x20, 0x25, 0x64, 0x0a, 0x00
	.type		$str$9,@object
	.size		$str$9,($str$10 - $str$9)
$str$9:
        /*35416*/ 	.byte	0x25, 0x63, 0x25, 0x63, 0x25, 0x63, 0x25, 0x63, 0x25, 0x63, 0x25, 0x63, 0x25, 0x63, 0x0a, 0x00
	.type		$str$10,@object
	.size		$str$10,(.L_19 - $str$10)
$str$10:
        /*35426*/ 	.byte	0x25, 0x63, 0x25, 0x63, 0x25, 0x63, 0x25, 0x63, 0x25, 0x63, 0x25, 0x63, 0x25, 0x63, 0x25, 0x63
        /*35436*/ 	.byte	0x0a, 0x00
.L_19:


//--------------------- .nv.shared._Z10bruteforcePcS_S_ --------------------------
	.section	.nv.shared._Z10bruteforcePcS_S_,"aw",@nobits
	.sectionflags	@""
	.align	16
	.zero		1024


//--------------------- .nv.shared.reserved.0     --------------------------
	.section	.nv.shared.reserved.0,"aw",@nobits
	.weak		__nv_reservedSMEM_offset_0_alias
	.size		__nv_reservedSMEM_offset_0_alias, 0, 64
	.other		__nv_reservedSMEM_offset_0_alias,@"STO_CUDA_RESERVED_SHARED STV_DEFAULT"
__nv_reservedSMEM_offset_0_alias:
	.zero		0
	.zero		64


//--------------------- .nv.shared._Z15random_passwordPcS_j --------------------------
	.section	.nv.shared._Z15random_passwordPcS_j,"aw",@nobits
	.sectionflags	@""
	.align	16
	.zero		1024


//--------------------- .nv.constant0._Z10bruteforcePcS_S_ --------------------------
	.section	.nv.constant0._Z10bruteforcePcS_S_,"a",@progbits
	.sectionflags	@""
	.align	4
.nv.constant0._Z10bruteforcePcS_S_:
	.zero		920


//--------------------- .nv.constant0._Z15random_passwordPcS_j --------------------------
	.section	.nv.constant0._Z15random_passwordPcS_j,"a",@progbits
	.sectionflags	@""
	.align	4
.nv.constant0._Z15random_passwordPcS_j:
	.zero		916


//--------------------- SYMBOLS --------------------------

	.type		.nv.reservedSmem.offset0,@object
	.size		.nv.reservedSmem.offset0,0x4
	.type		.nv.reservedSmem.cap,@object
	.size		.nv.reservedSmem.cap,0x4
	.type		vprintf,@function
